//
// Generated by NVIDIA NVVM Compiler
//
// Compiler Build ID: CL-36424714
// Cuda compilation tools, release 13.0, V13.0.88
// Based on NVVM 20.0.0
//

.version 9.0
.target sm_100
.address_size 64

	// .globl	_Z9setBinaryPiP5groupiS_P4termi

.visible .entry _Z9setBinaryPiP5groupiS_P4termi(
	.param .u64 .ptr .align 1 _Z9setBinaryPiP5groupiS_P4termi_param_0,
	.param .u64 .ptr .align 1 _Z9setBinaryPiP5groupiS_P4termi_param_1,
	.param .u32 _Z9setBinaryPiP5groupiS_P4termi_param_2,
	.param .u64 .ptr .align 1 _Z9setBinaryPiP5groupiS_P4termi_param_3,
	.param .u64 .ptr .align 1 _Z9setBinaryPiP5groupiS_P4termi_param_4,
	.param .u32 _Z9setBinaryPiP5groupiS_P4termi_param_5
)
{
	.local .align 4 .b8 	__local_depot0[4132];
	.reg .b64 	%SP;
	.reg .b64 	%SPL;
	.reg .pred 	%p<31>;
	.reg .b16 	%rs<30>;
	.reg .b32 	%r<1162>;
	.reg .b64 	%rd<69>;

	mov.u64 	%SPL, __local_depot0;
	ld.param.u32 	%r56, [_Z9setBinaryPiP5groupiS_P4termi_param_5];
	add.u64 	%rd1, %SPL, 0;
	add.u64 	%rd2, %SPL, 4120;
	setp.lt.s32 	%p1, %r56, 1;
	@%p1 bra 	$L__BB0_37;
	mov.b32 	%r1138, 0;
	mov.u32 	%r58, %ctaid.x;
	mov.u32 	%r59, %ntid.x;
	mov.u32 	%r60, %tid.x;
	mad.lo.s32 	%r61, %r58, %r59, %r60;
$L__BB0_2:
	ld.param.u32 	%r1136, [_Z9setBinaryPiP5groupiS_P4termi_param_5];
	add.s32 	%r2, %r61, %r1138;
	setp.ge.s32 	%p2, %r2, %r1136;
	@%p2 bra 	$L__BB0_37;
	ld.param.u32 	%r1125, [_Z9setBinaryPiP5groupiS_P4termi_param_2];
	ld.param.u64 	%rd64, [_Z9setBinaryPiP5groupiS_P4termi_param_0];
	setp.lt.s32 	%p3, %r1125, 1;
	cvta.to.global.u64 	%rd12, %rd64;
	mul.wide.s32 	%rd13, %r2, 4;
	add.s64 	%rd3, %rd12, %rd13;
	mov.b32 	%r1153, 0;
	@%p3 bra 	$L__BB0_22;
	ld.param.u32 	%r1146, [_Z9setBinaryPiP5groupiS_P4termi_param_2];
	setp.lt.u32 	%p4, %r1146, 4;
	ld.global.u32 	%r1147, [%rd3];
	mov.b32 	%r1153, 0;
	@%p4 bra 	$L__BB0_9;
	ld.param.u32 	%r1127, [_Z9setBinaryPiP5groupiS_P4termi_param_2];
	and.b32  	%r66, %r1127, 2147483644;
	neg.s32 	%r1150, %r66;
	add.s32 	%r1151, %r1127, -2;
	mov.b32 	%r1153, 0;
$L__BB0_6:
	.pragma "nounroll";
	add.s32 	%r29, %r1151, 1;
	and.b32  	%r67, %r1147, 1;
	setp.eq.b32 	%p5, %r67, 1;
	not.pred 	%p6, %p5;
	@%p6 bra 	$L__BB0_38;
	cvt.u64.u32 	%rd14, %r29;
	add.s64 	%rd15, %rd2, %rd14;
	mov.b16 	%rs1, 49;
	st.local.u8 	[%rd15], %rs1;
	add.s32 	%r1153, %r1153, 1;
	bra.uni 	$L__BB0_39;
$L__BB0_8:
	add.s32 	%r1146, %r1151, 2;
$L__BB0_9:
	ld.param.u32 	%r1128, [_Z9setBinaryPiP5groupiS_P4termi_param_2];
	and.b32  	%r72, %r1128, 3;
	setp.eq.s32 	%p11, %r72, 0;
	@%p11 bra 	$L__BB0_22;
	setp.eq.s32 	%p12, %r72, 1;
	@%p12 bra 	$L__BB0_18;
	add.s32 	%r11, %r1146, -1;
	and.b32  	%r73, %r1147, 1;
	setp.eq.b32 	%p13, %r73, 1;
	not.pred 	%p14, %p13;
	@%p14 bra 	$L__BB0_13;
	cvt.u64.u32 	%rd30, %r11;
	add.s64 	%rd31, %rd2, %rd30;
	mov.b16 	%rs9, 49;
	st.local.u8 	[%rd31], %rs9;
	add.s32 	%r1153, %r1153, 1;
	bra.uni 	$L__BB0_14;
$L__BB0_13:
	cvt.u64.u32 	%rd32, %r11;
	add.s64 	%rd33, %rd2, %rd32;
	mov.b16 	%rs10, 48;
	st.local.u8 	[%rd33], %rs10;
$L__BB0_14:
	add.s32 	%r1146, %r1146, -2;
	and.b32  	%r74, %r1147, 2;
	setp.eq.s32 	%p15, %r74, 0;
	@%p15 bra 	$L__BB0_16;
	cvt.u64.u32 	%rd34, %r1146;
	add.s64 	%rd35, %rd2, %rd34;
	mov.b16 	%rs11, 49;
	st.local.u8 	[%rd35], %rs11;
	add.s32 	%r1153, %r1153, 1;
	bra.uni 	$L__BB0_17;
$L__BB0_16:
	cvt.u64.u32 	%rd36, %r1146;
	add.s64 	%rd37, %rd2, %rd36;
	mov.b16 	%rs12, 48;
	st.local.u8 	[%rd37], %rs12;
$L__BB0_17:
	shr.s32 	%r1147, %r1147, 2;
$L__BB0_18:
	ld.param.u32 	%r1129, [_Z9setBinaryPiP5groupiS_P4termi_param_2];
	and.b32  	%r75, %r1129, 1;
	setp.eq.b32 	%p16, %r75, 1;
	not.pred 	%p17, %p16;
	@%p17 bra 	$L__BB0_22;
	add.s32 	%r22, %r1146, -1;
	and.b32  	%r76, %r1147, 1;
	setp.eq.b32 	%p18, %r76, 1;
	not.pred 	%p19, %p18;
	@%p19 bra 	$L__BB0_21;
	cvt.u64.u32 	%rd38, %r22;
	add.s64 	%rd39, %rd2, %rd38;
	mov.b16 	%rs13, 49;
	st.local.u8 	[%rd39], %rs13;
	add.s32 	%r1153, %r1153, 1;
	bra.uni 	$L__BB0_22;
$L__BB0_21:
	cvt.u64.u32 	%rd40, %r22;
	add.s64 	%rd41, %rd2, %rd40;
	mov.b16 	%rs14, 48;
	st.local.u8 	[%rd41], %rs14;
$L__BB0_22:
	ld.param.u32 	%r1130, [_Z9setBinaryPiP5groupiS_P4termi_param_2];
	setp.lt.s32 	%p20, %r1130, 0;
	@%p20 bra 	$L__BB0_36;
	ld.param.u32 	%r1131, [_Z9setBinaryPiP5groupiS_P4termi_param_2];
	setp.lt.u32 	%p21, %r1131, 15;
	mov.b32 	%r1160, 0;
	@%p21 bra 	$L__BB0_26;
	mov.b32 	%r1158, 0;
$L__BB0_25:
	.pragma "nounroll";
	ld.param.u32 	%r1132, [_Z9setBinaryPiP5groupiS_P4termi_param_2];
	cvt.u64.u32 	%rd42, %r1158;
	add.s64 	%rd43, %rd2, %rd42;
	ld.local.u32 	%r79, [%rd43];
	add.s64 	%rd44, %rd1, %rd42;
	st.local.u32 	[%rd44], %r79;
	ld.local.u32 	%r80, [%rd43+4];
	st.local.u32 	[%rd44+4], %r80;
	ld.local.u32 	%r81, [%rd43+8];
	st.local.u32 	[%rd44+8], %r81;
	ld.local.u32 	%r82, [%rd43+12];
	st.local.u32 	[%rd44+12], %r82;
	add.s32 	%r1158, %r1158, 16;
	add.s32 	%r83, %r1132, 1;
	and.b32  	%r1160, %r83, -16;
	setp.ne.s32 	%p22, %r1158, %r1160;
	@%p22 bra 	$L__BB0_25;
$L__BB0_26:
	ld.param.u32 	%r1133, [_Z9setBinaryPiP5groupiS_P4termi_param_2];
	add.s32 	%r84, %r1133, 1;
	and.b32  	%r47, %r84, 15;
	setp.eq.s32 	%p23, %r47, 0;
	@%p23 bra 	$L__BB0_36;
	add.s32 	%r85, %r47, -1;
	setp.lt.u32 	%p24, %r85, 7;
	@%p24 bra 	$L__BB0_29;
	cvt.u64.u32 	%rd45, %r1160;
	add.s64 	%rd46, %rd2, %rd45;
	ld.local.u8 	%rs15, [%rd46];
	add.s64 	%rd47, %rd1, %rd45;
	st.local.u8 	[%rd47], %rs15;
	ld.local.u8 	%rs16, [%rd46+1];
	st.local.u8 	[%rd47+1], %rs16;
	ld.local.u8 	%rs17, [%rd46+2];
	st.local.u8 	[%rd47+2], %rs17;
	ld.local.u8 	%rs18, [%rd46+3];
	st.local.u8 	[%rd47+3], %rs18;
	ld.local.u8 	%rs19, [%rd46+4];
	st.local.u8 	[%rd47+4], %rs19;
	ld.local.u8 	%rs20, [%rd46+5];
	st.local.u8 	[%rd47+5], %rs20;
	ld.local.u8 	%rs21, [%rd46+6];
	st.local.u8 	[%rd47+6], %rs21;
	ld.local.u8 	%rs22, [%rd46+7];
	st.local.u8 	[%rd47+7], %rs22;
	add.s32 	%r1160, %r1160, 8;
$L__BB0_29:
	ld.param.u32 	%r1134, [_Z9setBinaryPiP5groupiS_P4termi_param_2];
	add.s32 	%r86, %r1134, 1;
	and.b32  	%r50, %r86, 7;
	setp.eq.s32 	%p25, %r50, 0;
	@%p25 bra 	$L__BB0_36;
	add.s32 	%r87, %r50, -1;
	setp.lt.u32 	%p26, %r87, 3;
	@%p26 bra 	$L__BB0_32;
	cvt.u64.u32 	%rd48, %r1160;
	add.s64 	%rd49, %rd2, %rd48;
	ld.local.u8 	%rs23, [%rd49];
	add.s64 	%rd50, %rd1, %rd48;
	st.local.u8 	[%rd50], %rs23;
	ld.local.u8 	%rs24, [%rd49+1];
	st.local.u8 	[%rd50+1], %rs24;
	ld.local.u8 	%rs25, [%rd49+2];
	st.local.u8 	[%rd50+2], %rs25;
	ld.local.u8 	%rs26, [%rd49+3];
	st.local.u8 	[%rd50+3], %rs26;
	add.s32 	%r1160, %r1160, 4;
$L__BB0_32:
	ld.param.u32 	%r1135, [_Z9setBinaryPiP5groupiS_P4termi_param_2];
	add.s32 	%r88, %r1135, 1;
	and.b32  	%r53, %r88, 3;
	setp.eq.s32 	%p27, %r53, 0;
	@%p27 bra 	$L__BB0_36;
	setp.eq.s32 	%p28, %r53, 1;
	cvt.u64.u32 	%rd51, %r1160;
	add.s64 	%rd4, %rd2, %rd51;
	ld.local.u8 	%rs27, [%rd4];
	add.s64 	%rd5, %rd1, %rd51;
	st.local.u8 	[%rd5], %rs27;
	@%p28 bra 	$L__BB0_36;
	setp.eq.s32 	%p29, %r53, 2;
	ld.local.u8 	%rs28, [%rd4+1];
	st.local.u8 	[%rd5+1], %rs28;
	@%p29 bra 	$L__BB0_36;
	ld.local.u8 	%rs29, [%rd4+2];
	st.local.u8 	[%rd5+2], %rs29;
$L__BB0_36:
	ld.param.u32 	%r1137, [_Z9setBinaryPiP5groupiS_P4termi_param_5];
	ld.param.u64 	%rd68, [_Z9setBinaryPiP5groupiS_P4termi_param_4];
	ld.param.u64 	%rd67, [_Z9setBinaryPiP5groupiS_P4termi_param_3];
	ld.param.u64 	%rd66, [_Z9setBinaryPiP5groupiS_P4termi_param_1];
	ld.param.u64 	%rd65, [_Z9setBinaryPiP5groupiS_P4termi_param_0];
	cvta.to.global.u64 	%rd52, %rd65;
	mov.u32 	%r89, %ctaid.x;
	mov.u32 	%r90, %ntid.x;
	mov.u32 	%r91, %tid.x;
	mad.lo.s32 	%r92, %r89, %r90, %r91;
	add.s32 	%r93, %r92, %r1138;
	mul.wide.s32 	%rd53, %r93, 4;
	add.s64 	%rd54, %rd52, %rd53;
	ld.global.u32 	%r94, [%rd54];
	st.local.u32 	[%rd1+12], %r94;
	mov.b32 	%r95, 1;
	st.local.u32 	[%rd1+4108], %r95;
	mov.b32 	%r96, 0;
	st.local.u32 	[%rd1+4112], %r96;
	st.local.u32 	[%rd1+4116], %r1153;
	ld.local.u32 	%r97, [%rd1];
	ld.local.u32 	%r98, [%rd1+4];
	ld.local.u32 	%r99, [%rd1+8];
	ld.local.u32 	%r100, [%rd1+16];
	ld.local.u32 	%r101, [%rd1+20];
	ld.local.u32 	%r102, [%rd1+24];
	ld.local.u32 	%r103, [%rd1+28];
	ld.local.u32 	%r104, [%rd1+32];
	ld.local.u32 	%r105, [%rd1+36];
	ld.local.u32 	%r106, [%rd1+40];
	ld.local.u32 	%r107, [%rd1+44];
	ld.local.u32 	%r108, [%rd1+48];
	ld.local.u32 	%r109, [%rd1+52];
	ld.local.u32 	%r110, [%rd1+56];
	ld.local.u32 	%r111, [%rd1+60];
	ld.local.u32 	%r112, [%rd1+64];
	ld.local.u32 	%r113, [%rd1+68];
	ld.local.u32 	%r114, [%rd1+72];
	ld.local.u32 	%r115, [%rd1+76];
	ld.local.u32 	%r116, [%rd1+80];
	ld.local.u32 	%r117, [%rd1+84];
	ld.local.u32 	%r118, [%rd1+88];
	ld.local.u32 	%r119, [%rd1+92];
	ld.local.u32 	%r120, [%rd1+96];
	ld.local.u32 	%r121, [%rd1+100];
	ld.local.u32 	%r122, [%rd1+104];
	ld.local.u32 	%r123, [%rd1+108];
	ld.local.u32 	%r124, [%rd1+112];
	ld.local.u32 	%r125, [%rd1+116];
	ld.local.u32 	%r126, [%rd1+120];
	ld.local.u32 	%r127, [%rd1+124];
	ld.local.u32 	%r128, [%rd1+128];
	ld.local.u32 	%r129, [%rd1+132];
	ld.local.u32 	%r130, [%rd1+136];
	ld.local.u32 	%r131, [%rd1+140];
	ld.local.u32 	%r132, [%rd1+144];
	ld.local.u32 	%r133, [%rd1+148];
	ld.local.u32 	%r134, [%rd1+152];
	ld.local.u32 	%r135, [%rd1+156];
	ld.local.u32 	%r136, [%rd1+160];
	ld.local.u32 	%r137, [%rd1+164];
	ld.local.u32 	%r138, [%rd1+168];
	ld.local.u32 	%r139, [%rd1+172];
	ld.local.u32 	%r140, [%rd1+176];
	ld.local.u32 	%r141, [%rd1+180];
	ld.local.u32 	%r142, [%rd1+184];
	ld.local.u32 	%r143, [%rd1+188];
	ld.local.u32 	%r144, [%rd1+192];
	ld.local.u32 	%r145, [%rd1+196];
	ld.local.u32 	%r146, [%rd1+200];
	ld.local.u32 	%r147, [%rd1+204];
	ld.local.u32 	%r148, [%rd1+208];
	ld.local.u32 	%r149, [%rd1+212];
	ld.local.u32 	%r150, [%rd1+216];
	ld.local.u32 	%r151, [%rd1+220];
	ld.local.u32 	%r152, [%rd1+224];
	ld.local.u32 	%r153, [%rd1+228];
	ld.local.u32 	%r154, [%rd1+232];
	ld.local.u32 	%r155, [%rd1+236];
	ld.local.u32 	%r156, [%rd1+240];
	ld.local.u32 	%r157, [%rd1+244];
	ld.local.u32 	%r158, [%rd1+248];
	ld.local.u32 	%r159, [%rd1+252];
	ld.local.u32 	%r160, [%rd1+256];
	ld.local.u32 	%r161, [%rd1+260];
	ld.local.u32 	%r162, [%rd1+264];
	ld.local.u32 	%r163, [%rd1+268];
	ld.local.u32 	%r164, [%rd1+272];
	ld.local.u32 	%r165, [%rd1+276];
	ld.local.u32 	%r166, [%rd1+280];
	ld.local.u32 	%r167, [%rd1+284];
	ld.local.u32 	%r168, [%rd1+288];
	ld.local.u32 	%r169, [%rd1+292];
	ld.local.u32 	%r170, [%rd1+296];
	ld.local.u32 	%r171, [%rd1+300];
	ld.local.u32 	%r172, [%rd1+304];
	ld.local.u32 	%r173, [%rd1+308];
	ld.local.u32 	%r174, [%rd1+312];
	ld.local.u32 	%r175, [%rd1+316];
	ld.local.u32 	%r176, [%rd1+320];
	ld.local.u32 	%r177, [%rd1+324];
	ld.local.u32 	%r178, [%rd1+328];
	ld.local.u32 	%r179, [%rd1+332];
	ld.local.u32 	%r180, [%rd1+336];
	ld.local.u32 	%r181, [%rd1+340];
	ld.local.u32 	%r182, [%rd1+344];
	ld.local.u32 	%r183, [%rd1+348];
	ld.local.u32 	%r184, [%rd1+352];
	ld.local.u32 	%r185, [%rd1+356];
	ld.local.u32 	%r186, [%rd1+360];
	ld.local.u32 	%r187, [%rd1+364];
	ld.local.u32 	%r188, [%rd1+368];
	ld.local.u32 	%r189, [%rd1+372];
	ld.local.u32 	%r190, [%rd1+376];
	ld.local.u32 	%r191, [%rd1+380];
	ld.local.u32 	%r192, [%rd1+384];
	ld.local.u32 	%r193, [%rd1+388];
	ld.local.u32 	%r194, [%rd1+392];
	ld.local.u32 	%r195, [%rd1+396];
	ld.local.u32 	%r196, [%rd1+400];
	ld.local.u32 	%r197, [%rd1+404];
	ld.local.u32 	%r198, [%rd1+408];
	ld.local.u32 	%r199, [%rd1+412];
	ld.local.u32 	%r200, [%rd1+416];
	ld.local.u32 	%r201, [%rd1+420];
	ld.local.u32 	%r202, [%rd1+424];
	ld.local.u32 	%r203, [%rd1+428];
	ld.local.u32 	%r204, [%rd1+432];
	ld.local.u32 	%r205, [%rd1+436];
	ld.local.u32 	%r206, [%rd1+440];
	ld.local.u32 	%r207, [%rd1+444];
	ld.local.u32 	%r208, [%rd1+448];
	ld.local.u32 	%r209, [%rd1+452];
	ld.local.u32 	%r210, [%rd1+456];
	ld.local.u32 	%r211, [%rd1+460];
	ld.local.u32 	%r212, [%rd1+464];
	ld.local.u32 	%r213, [%rd1+468];
	ld.local.u32 	%r214, [%rd1+472];
	ld.local.u32 	%r215, [%rd1+476];
	ld.local.u32 	%r216, [%rd1+480];
	ld.local.u32 	%r217, [%rd1+484];
	ld.local.u32 	%r218, [%rd1+488];
	ld.local.u32 	%r219, [%rd1+492];
	ld.local.u32 	%r220, [%rd1+496];
	ld.local.u32 	%r221, [%rd1+500];
	ld.local.u32 	%r222, [%rd1+504];
	ld.local.u32 	%r223, [%rd1+508];
	ld.local.u32 	%r224, [%rd1+512];
	ld.local.u32 	%r225, [%rd1+516];
	ld.local.u32 	%r226, [%rd1+520];
	ld.local.u32 	%r227, [%rd1+524];
	ld.local.u32 	%r228, [%rd1+528];
	ld.local.u32 	%r229, [%rd1+532];
	ld.local.u32 	%r230, [%rd1+536];
	ld.local.u32 	%r231, [%rd1+540];
	ld.local.u32 	%r232, [%rd1+544];
	ld.local.u32 	%r233, [%rd1+548];
	ld.local.u32 	%r234, [%rd1+552];
	ld.local.u32 	%r235, [%rd1+556];
	ld.local.u32 	%r236, [%rd1+560];
	ld.local.u32 	%r237, [%rd1+564];
	ld.local.u32 	%r238, [%rd1+568];
	ld.local.u32 	%r239, [%rd1+572];
	ld.local.u32 	%r240, [%rd1+576];
	ld.local.u32 	%r241, [%rd1+580];
	ld.local.u32 	%r242, [%rd1+584];
	ld.local.u32 	%r243, [%rd1+588];
	ld.local.u32 	%r244, [%rd1+592];
	ld.local.u32 	%r245, [%rd1+596];
	ld.local.u32 	%r246, [%rd1+600];
	ld.local.u32 	%r247, [%rd1+604];
	ld.local.u32 	%r248, [%rd1+608];
	ld.local.u32 	%r249, [%rd1+612];
	ld.local.u32 	%r250, [%rd1+616];
	ld.local.u32 	%r251, [%rd1+620];
	ld.local.u32 	%r252, [%rd1+624];
	ld.local.u32 	%r253, [%rd1+628];
	ld.local.u32 	%r254, [%rd1+632];
	ld.local.u32 	%r255, [%rd1+636];
	ld.local.u32 	%r256, [%rd1+640];
	ld.local.u32 	%r257, [%rd1+644];
	ld.local.u32 	%r258, [%rd1+648];
	ld.local.u32 	%r259, [%rd1+652];
	ld.local.u32 	%r260, [%rd1+656];
	ld.local.u32 	%r261, [%rd1+660];
	ld.local.u32 	%r262, [%rd1+664];
	ld.local.u32 	%r263, [%rd1+668];
	ld.local.u32 	%r264, [%rd1+672];
	ld.local.u32 	%r265, [%rd1+676];
	ld.local.u32 	%r266, [%rd1+680];
	ld.local.u32 	%r267, [%rd1+684];
	ld.local.u32 	%r268, [%rd1+688];
	ld.local.u32 	%r269, [%rd1+692];
	ld.local.u32 	%r270, [%rd1+696];
	ld.local.u32 	%r271, [%rd1+700];
	ld.local.u32 	%r272, [%rd1+704];
	ld.local.u32 	%r273, [%rd1+708];
	ld.local.u32 	%r274, [%rd1+712];
	ld.local.u32 	%r275, [%rd1+716];
	ld.local.u32 	%r276, [%rd1+720];
	ld.local.u32 	%r277, [%rd1+724];
	ld.local.u32 	%r278, [%rd1+728];
	ld.local.u32 	%r279, [%rd1+732];
	ld.local.u32 	%r280, [%rd1+736];
	ld.local.u32 	%r281, [%rd1+740];
	ld.local.u32 	%r282, [%rd1+744];
	ld.local.u32 	%r283, [%rd1+748];
	ld.local.u32 	%r284, [%rd1+752];
	ld.local.u32 	%r285, [%rd1+756];
	ld.local.u32 	%r286, [%rd1+760];
	ld.local.u32 	%r287, [%rd1+764];
	ld.local.u32 	%r288, [%rd1+768];
	ld.local.u32 	%r289, [%rd1+772];
	ld.local.u32 	%r290, [%rd1+776];
	ld.local.u32 	%r291, [%rd1+780];
	ld.local.u32 	%r292, [%rd1+784];
	ld.local.u32 	%r293, [%rd1+788];
	ld.local.u32 	%r294, [%rd1+792];
	ld.local.u32 	%r295, [%rd1+796];
	ld.local.u32 	%r296, [%rd1+800];
	ld.local.u32 	%r297, [%rd1+804];
	ld.local.u32 	%r298, [%rd1+808];
	ld.local.u32 	%r299, [%rd1+812];
	ld.local.u32 	%r300, [%rd1+816];
	ld.local.u32 	%r301, [%rd1+820];
	ld.local.u32 	%r302, [%rd1+824];
	ld.local.u32 	%r303, [%rd1+828];
	ld.local.u32 	%r304, [%rd1+832];
	ld.local.u32 	%r305, [%rd1+836];
	ld.local.u32 	%r306, [%rd1+840];
	ld.local.u32 	%r307, [%rd1+844];
	ld.local.u32 	%r308, [%rd1+848];
	ld.local.u32 	%r309, [%rd1+852];
	ld.local.u32 	%r310, [%rd1+856];
	ld.local.u32 	%r311, [%rd1+860];
	ld.local.u32 	%r312, [%rd1+864];
	ld.local.u32 	%r313, [%rd1+868];
	ld.local.u32 	%r314, [%rd1+872];
	ld.local.u32 	%r315, [%rd1+876];
	ld.local.u32 	%r316, [%rd1+880];
	ld.local.u32 	%r317, [%rd1+884];
	ld.local.u32 	%r318, [%rd1+888];
	ld.local.u32 	%r319, [%rd1+892];
	ld.local.u32 	%r320, [%rd1+896];
	ld.local.u32 	%r321, [%rd1+900];
	ld.local.u32 	%r322, [%rd1+904];
	ld.local.u32 	%r323, [%rd1+908];
	ld.local.u32 	%r324, [%rd1+912];
	ld.local.u32 	%r325, [%rd1+916];
	ld.local.u32 	%r326, [%rd1+920];
	ld.local.u32 	%r327, [%rd1+924];
	ld.local.u32 	%r328, [%rd1+928];
	ld.local.u32 	%r329, [%rd1+932];
	ld.local.u32 	%r330, [%rd1+936];
	ld.local.u32 	%r331, [%rd1+940];
	ld.local.u32 	%r332, [%rd1+944];
	ld.local.u32 	%r333, [%rd1+948];
	ld.local.u32 	%r334, [%rd1+952];
	ld.local.u32 	%r335, [%rd1+956];
	ld.local.u32 	%r336, [%rd1+960];
	ld.local.u32 	%r337, [%rd1+964];
	ld.local.u32 	%r338, [%rd1+968];
	ld.local.u32 	%r339, [%rd1+972];
	ld.local.u32 	%r340, [%rd1+976];
	ld.local.u32 	%r341, [%rd1+980];
	ld.local.u32 	%r342, [%rd1+984];
	ld.local.u32 	%r343, [%rd1+988];
	ld.local.u32 	%r344, [%rd1+992];
	ld.local.u32 	%r345, [%rd1+996];
	ld.local.u32 	%r346, [%rd1+1000];
	ld.local.u32 	%r347, [%rd1+1004];
	ld.local.u32 	%r348, [%rd1+1008];
	ld.local.u32 	%r349, [%rd1+1012];
	ld.local.u32 	%r350, [%rd1+1016];
	ld.local.u32 	%r351, [%rd1+1020];
	ld.local.u32 	%r352, [%rd1+1024];
	ld.local.u32 	%r353, [%rd1+1028];
	ld.local.u32 	%r354, [%rd1+1032];
	ld.local.u32 	%r355, [%rd1+1036];
	ld.local.u32 	%r356, [%rd1+1040];
	ld.local.u32 	%r357, [%rd1+1044];
	ld.local.u32 	%r358, [%rd1+1048];
	ld.local.u32 	%r359, [%rd1+1052];
	ld.local.u32 	%r360, [%rd1+1056];
	ld.local.u32 	%r361, [%rd1+1060];
	ld.local.u32 	%r362, [%rd1+1064];
	ld.local.u32 	%r363, [%rd1+1068];
	ld.local.u32 	%r364, [%rd1+1072];
	ld.local.u32 	%r365, [%rd1+1076];
	ld.local.u32 	%r366, [%rd1+1080];
	ld.local.u32 	%r367, [%rd1+1084];
	ld.local.u32 	%r368, [%rd1+1088];
	ld.local.u32 	%r369, [%rd1+1092];
	ld.local.u32 	%r370, [%rd1+1096];
	ld.local.u32 	%r371, [%rd1+1100];
	ld.local.u32 	%r372, [%rd1+1104];
	ld.local.u32 	%r373, [%rd1+1108];
	ld.local.u32 	%r374, [%rd1+1112];
	ld.local.u32 	%r375, [%rd1+1116];
	ld.local.u32 	%r376, [%rd1+1120];
	ld.local.u32 	%r377, [%rd1+1124];
	ld.local.u32 	%r378, [%rd1+1128];
	ld.local.u32 	%r379, [%rd1+1132];
	ld.local.u32 	%r380, [%rd1+1136];
	ld.local.u32 	%r381, [%rd1+1140];
	ld.local.u32 	%r382, [%rd1+1144];
	ld.local.u32 	%r383, [%rd1+1148];
	ld.local.u32 	%r384, [%rd1+1152];
	ld.local.u32 	%r385, [%rd1+1156];
	ld.local.u32 	%r386, [%rd1+1160];
	ld.local.u32 	%r387, [%rd1+1164];
	ld.local.u32 	%r388, [%rd1+1168];
	ld.local.u32 	%r389, [%rd1+1172];
	ld.local.u32 	%r390, [%rd1+1176];
	ld.local.u32 	%r391, [%rd1+1180];
	ld.local.u32 	%r392, [%rd1+1184];
	ld.local.u32 	%r393, [%rd1+1188];
	ld.local.u32 	%r394, [%rd1+1192];
	ld.local.u32 	%r395, [%rd1+1196];
	ld.local.u32 	%r396, [%rd1+1200];
	ld.local.u32 	%r397, [%rd1+1204];
	ld.local.u32 	%r398, [%rd1+1208];
	ld.local.u32 	%r399, [%rd1+1212];
	ld.local.u32 	%r400, [%rd1+1216];
	ld.local.u32 	%r401, [%rd1+1220];
	ld.local.u32 	%r402, [%rd1+1224];
	ld.local.u32 	%r403, [%rd1+1228];
	ld.local.u32 	%r404, [%rd1+1232];
	ld.local.u32 	%r405, [%rd1+1236];
	ld.local.u32 	%r406, [%rd1+1240];
	ld.local.u32 	%r407, [%rd1+1244];
	ld.local.u32 	%r408, [%rd1+1248];
	ld.local.u32 	%r409, [%rd1+1252];
	ld.local.u32 	%r410, [%rd1+1256];
	ld.local.u32 	%r411, [%rd1+1260];
	ld.local.u32 	%r412, [%rd1+1264];
	ld.local.u32 	%r413, [%rd1+1268];
	ld.local.u32 	%r414, [%rd1+1272];
	ld.local.u32 	%r415, [%rd1+1276];
	ld.local.u32 	%r416, [%rd1+1280];
	ld.local.u32 	%r417, [%rd1+1284];
	ld.local.u32 	%r418, [%rd1+1288];
	ld.local.u32 	%r419, [%rd1+1292];
	ld.local.u32 	%r420, [%rd1+1296];
	ld.local.u32 	%r421, [%rd1+1300];
	ld.local.u32 	%r422, [%rd1+1304];
	ld.local.u32 	%r423, [%rd1+1308];
	ld.local.u32 	%r424, [%rd1+1312];
	ld.local.u32 	%r425, [%rd1+1316];
	ld.local.u32 	%r426, [%rd1+1320];
	ld.local.u32 	%r427, [%rd1+1324];
	ld.local.u32 	%r428, [%rd1+1328];
	ld.local.u32 	%r429, [%rd1+1332];
	ld.local.u32 	%r430, [%rd1+1336];
	ld.local.u32 	%r431, [%rd1+1340];
	ld.local.u32 	%r432, [%rd1+1344];
	ld.local.u32 	%r433, [%rd1+1348];
	ld.local.u32 	%r434, [%rd1+1352];
	ld.local.u32 	%r435, [%rd1+1356];
	ld.local.u32 	%r436, [%rd1+1360];
	ld.local.u32 	%r437, [%rd1+1364];
	ld.local.u32 	%r438, [%rd1+1368];
	ld.local.u32 	%r439, [%rd1+1372];
	ld.local.u32 	%r440, [%rd1+1376];
	ld.local.u32 	%r441, [%rd1+1380];
	ld.local.u32 	%r442, [%rd1+1384];
	ld.local.u32 	%r443, [%rd1+1388];
	ld.local.u32 	%r444, [%rd1+1392];
	ld.local.u32 	%r445, [%rd1+1396];
	ld.local.u32 	%r446, [%rd1+1400];
	ld.local.u32 	%r447, [%rd1+1404];
	ld.local.u32 	%r448, [%rd1+1408];
	ld.local.u32 	%r449, [%rd1+1412];
	ld.local.u32 	%r450, [%rd1+1416];
	ld.local.u32 	%r451, [%rd1+1420];
	ld.local.u32 	%r452, [%rd1+1424];
	ld.local.u32 	%r453, [%rd1+1428];
	ld.local.u32 	%r454, [%rd1+1432];
	ld.local.u32 	%r455, [%rd1+1436];
	ld.local.u32 	%r456, [%rd1+1440];
	ld.local.u32 	%r457, [%rd1+1444];
	ld.local.u32 	%r458, [%rd1+1448];
	ld.local.u32 	%r459, [%rd1+1452];
	ld.local.u32 	%r460, [%rd1+1456];
	ld.local.u32 	%r461, [%rd1+1460];
	ld.local.u32 	%r462, [%rd1+1464];
	ld.local.u32 	%r463, [%rd1+1468];
	ld.local.u32 	%r464, [%rd1+1472];
	ld.local.u32 	%r465, [%rd1+1476];
	ld.local.u32 	%r466, [%rd1+1480];
	ld.local.u32 	%r467, [%rd1+1484];
	ld.local.u32 	%r468, [%rd1+1488];
	ld.local.u32 	%r469, [%rd1+1492];
	ld.local.u32 	%r470, [%rd1+1496];
	ld.local.u32 	%r471, [%rd1+1500];
	ld.local.u32 	%r472, [%rd1+1504];
	ld.local.u32 	%r473, [%rd1+1508];
	ld.local.u32 	%r474, [%rd1+1512];
	ld.local.u32 	%r475, [%rd1+1516];
	ld.local.u32 	%r476, [%rd1+1520];
	ld.local.u32 	%r477, [%rd1+1524];
	ld.local.u32 	%r478, [%rd1+1528];
	ld.local.u32 	%r479, [%rd1+1532];
	ld.local.u32 	%r480, [%rd1+1536];
	ld.local.u32 	%r481, [%rd1+1540];
	ld.local.u32 	%r482, [%rd1+1544];
	ld.local.u32 	%r483, [%rd1+1548];
	ld.local.u32 	%r484, [%rd1+1552];
	ld.local.u32 	%r485, [%rd1+1556];
	ld.local.u32 	%r486, [%rd1+1560];
	ld.local.u32 	%r487, [%rd1+1564];
	ld.local.u32 	%r488, [%rd1+1568];
	ld.local.u32 	%r489, [%rd1+1572];
	ld.local.u32 	%r490, [%rd1+1576];
	ld.local.u32 	%r491, [%rd1+1580];
	ld.local.u32 	%r492, [%rd1+1584];
	ld.local.u32 	%r493, [%rd1+1588];
	ld.local.u32 	%r494, [%rd1+1592];
	ld.local.u32 	%r495, [%rd1+1596];
	ld.local.u32 	%r496, [%rd1+1600];
	ld.local.u32 	%r497, [%rd1+1604];
	ld.local.u32 	%r498, [%rd1+1608];
	ld.local.u32 	%r499, [%rd1+1612];
	ld.local.u32 	%r500, [%rd1+1616];
	ld.local.u32 	%r501, [%rd1+1620];
	ld.local.u32 	%r502, [%rd1+1624];
	ld.local.u32 	%r503, [%rd1+1628];
	ld.local.u32 	%r504, [%rd1+1632];
	ld.local.u32 	%r505, [%rd1+1636];
	ld.local.u32 	%r506, [%rd1+1640];
	ld.local.u32 	%r507, [%rd1+1644];
	ld.local.u32 	%r508, [%rd1+1648];
	ld.local.u32 	%r509, [%rd1+1652];
	ld.local.u32 	%r510, [%rd1+1656];
	ld.local.u32 	%r511, [%rd1+1660];
	ld.local.u32 	%r512, [%rd1+1664];
	ld.local.u32 	%r513, [%rd1+1668];
	ld.local.u32 	%r514, [%rd1+1672];
	ld.local.u32 	%r515, [%rd1+1676];
	ld.local.u32 	%r516, [%rd1+1680];
	ld.local.u32 	%r517, [%rd1+1684];
	ld.local.u32 	%r518, [%rd1+1688];
	ld.local.u32 	%r519, [%rd1+1692];
	ld.local.u32 	%r520, [%rd1+1696];
	ld.local.u32 	%r521, [%rd1+1700];
	ld.local.u32 	%r522, [%rd1+1704];
	ld.local.u32 	%r523, [%rd1+1708];
	ld.local.u32 	%r524, [%rd1+1712];
	ld.local.u32 	%r525, [%rd1+1716];
	ld.local.u32 	%r526, [%rd1+1720];
	ld.local.u32 	%r527, [%rd1+1724];
	ld.local.u32 	%r528, [%rd1+1728];
	ld.local.u32 	%r529, [%rd1+1732];
	ld.local.u32 	%r530, [%rd1+1736];
	ld.local.u32 	%r531, [%rd1+1740];
	ld.local.u32 	%r532, [%rd1+1744];
	ld.local.u32 	%r533, [%rd1+1748];
	ld.local.u32 	%r534, [%rd1+1752];
	ld.local.u32 	%r535, [%rd1+1756];
	ld.local.u32 	%r536, [%rd1+1760];
	ld.local.u32 	%r537, [%rd1+1764];
	ld.local.u32 	%r538, [%rd1+1768];
	ld.local.u32 	%r539, [%rd1+1772];
	ld.local.u32 	%r540, [%rd1+1776];
	ld.local.u32 	%r541, [%rd1+1780];
	ld.local.u32 	%r542, [%rd1+1784];
	ld.local.u32 	%r543, [%rd1+1788];
	ld.local.u32 	%r544, [%rd1+1792];
	ld.local.u32 	%r545, [%rd1+1796];
	ld.local.u32 	%r546, [%rd1+1800];
	ld.local.u32 	%r547, [%rd1+1804];
	ld.local.u32 	%r548, [%rd1+1808];
	ld.local.u32 	%r549, [%rd1+1812];
	ld.local.u32 	%r550, [%rd1+1816];
	ld.local.u32 	%r551, [%rd1+1820];
	ld.local.u32 	%r552, [%rd1+1824];
	ld.local.u32 	%r553, [%rd1+1828];
	ld.local.u32 	%r554, [%rd1+1832];
	ld.local.u32 	%r555, [%rd1+1836];
	ld.local.u32 	%r556, [%rd1+1840];
	ld.local.u32 	%r557, [%rd1+1844];
	ld.local.u32 	%r558, [%rd1+1848];
	ld.local.u32 	%r559, [%rd1+1852];
	ld.local.u32 	%r560, [%rd1+1856];
	ld.local.u32 	%r561, [%rd1+1860];
	ld.local.u32 	%r562, [%rd1+1864];
	ld.local.u32 	%r563, [%rd1+1868];
	ld.local.u32 	%r564, [%rd1+1872];
	ld.local.u32 	%r565, [%rd1+1876];
	ld.local.u32 	%r566, [%rd1+1880];
	ld.local.u32 	%r567, [%rd1+1884];
	ld.local.u32 	%r568, [%rd1+1888];
	ld.local.u32 	%r569, [%rd1+1892];
	ld.local.u32 	%r570, [%rd1+1896];
	ld.local.u32 	%r571, [%rd1+1900];
	ld.local.u32 	%r572, [%rd1+1904];
	ld.local.u32 	%r573, [%rd1+1908];
	ld.local.u32 	%r574, [%rd1+1912];
	ld.local.u32 	%r575, [%rd1+1916];
	ld.local.u32 	%r576, [%rd1+1920];
	ld.local.u32 	%r577, [%rd1+1924];
	ld.local.u32 	%r578, [%rd1+1928];
	ld.local.u32 	%r579, [%rd1+1932];
	ld.local.u32 	%r580, [%rd1+1936];
	ld.local.u32 	%r581, [%rd1+1940];
	ld.local.u32 	%r582, [%rd1+1944];
	ld.local.u32 	%r583, [%rd1+1948];
	ld.local.u32 	%r584, [%rd1+1952];
	ld.local.u32 	%r585, [%rd1+1956];
	ld.local.u32 	%r586, [%rd1+1960];
	ld.local.u32 	%r587, [%rd1+1964];
	ld.local.u32 	%r588, [%rd1+1968];
	ld.local.u32 	%r589, [%rd1+1972];
	ld.local.u32 	%r590, [%rd1+1976];
	ld.local.u32 	%r591, [%rd1+1980];
	ld.local.u32 	%r592, [%rd1+1984];
	ld.local.u32 	%r593, [%rd1+1988];
	ld.local.u32 	%r594, [%rd1+1992];
	ld.local.u32 	%r595, [%rd1+1996];
	ld.local.u32 	%r596, [%rd1+2000];
	ld.local.u32 	%r597, [%rd1+2004];
	ld.local.u32 	%r598, [%rd1+2008];
	ld.local.u32 	%r599, [%rd1+2012];
	ld.local.u32 	%r600, [%rd1+2016];
	ld.local.u32 	%r601, [%rd1+2020];
	ld.local.u32 	%r602, [%rd1+2024];
	ld.local.u32 	%r603, [%rd1+2028];
	ld.local.u32 	%r604, [%rd1+2032];
	ld.local.u32 	%r605, [%rd1+2036];
	ld.local.u32 	%r606, [%rd1+2040];
	ld.local.u32 	%r607, [%rd1+2044];
	ld.local.u32 	%r608, [%rd1+2048];
	ld.local.u32 	%r609, [%rd1+2052];
	ld.local.u32 	%r610, [%rd1+2056];
	ld.local.u32 	%r611, [%rd1+2060];
	ld.local.u32 	%r612, [%rd1+2064];
	ld.local.u32 	%r613, [%rd1+2068];
	ld.local.u32 	%r614, [%rd1+2072];
	ld.local.u32 	%r615, [%rd1+2076];
	ld.local.u32 	%r616, [%rd1+2080];
	ld.local.u32 	%r617, [%rd1+2084];
	ld.local.u32 	%r618, [%rd1+2088];
	ld.local.u32 	%r619, [%rd1+2092];
	ld.local.u32 	%r620, [%rd1+2096];
	ld.local.u32 	%r621, [%rd1+2100];
	ld.local.u32 	%r622, [%rd1+2104];
	ld.local.u32 	%r623, [%rd1+2108];
	ld.local.u32 	%r624, [%rd1+2112];
	ld.local.u32 	%r625, [%rd1+2116];
	ld.local.u32 	%r626, [%rd1+2120];
	ld.local.u32 	%r627, [%rd1+2124];
	ld.local.u32 	%r628, [%rd1+2128];
	ld.local.u32 	%r629, [%rd1+2132];
	ld.local.u32 	%r630, [%rd1+2136];
	ld.local.u32 	%r631, [%rd1+2140];
	ld.local.u32 	%r632, [%rd1+2144];
	ld.local.u32 	%r633, [%rd1+2148];
	ld.local.u32 	%r634, [%rd1+2152];
	ld.local.u32 	%r635, [%rd1+2156];
	ld.local.u32 	%r636, [%rd1+2160];
	ld.local.u32 	%r637, [%rd1+2164];
	ld.local.u32 	%r638, [%rd1+2168];
	ld.local.u32 	%r639, [%rd1+2172];
	ld.local.u32 	%r640, [%rd1+2176];
	ld.local.u32 	%r641, [%rd1+2180];
	ld.local.u32 	%r642, [%rd1+2184];
	ld.local.u32 	%r643, [%rd1+2188];
	ld.local.u32 	%r644, [%rd1+2192];
	ld.local.u32 	%r645, [%rd1+2196];
	ld.local.u32 	%r646, [%rd1+2200];
	ld.local.u32 	%r647, [%rd1+2204];
	ld.local.u32 	%r648, [%rd1+2208];
	ld.local.u32 	%r649, [%rd1+2212];
	ld.local.u32 	%r650, [%rd1+2216];
	ld.local.u32 	%r651, [%rd1+2220];
	ld.local.u32 	%r652, [%rd1+2224];
	ld.local.u32 	%r653, [%rd1+2228];
	ld.local.u32 	%r654, [%rd1+2232];
	ld.local.u32 	%r655, [%rd1+2236];
	ld.local.u32 	%r656, [%rd1+2240];
	ld.local.u32 	%r657, [%rd1+2244];
	ld.local.u32 	%r658, [%rd1+2248];
	ld.local.u32 	%r659, [%rd1+2252];
	ld.local.u32 	%r660, [%rd1+2256];
	ld.local.u32 	%r661, [%rd1+2260];
	ld.local.u32 	%r662, [%rd1+2264];
	ld.local.u32 	%r663, [%rd1+2268];
	ld.local.u32 	%r664, [%rd1+2272];
	ld.local.u32 	%r665, [%rd1+2276];
	ld.local.u32 	%r666, [%rd1+2280];
	ld.local.u32 	%r667, [%rd1+2284];
	ld.local.u32 	%r668, [%rd1+2288];
	ld.local.u32 	%r669, [%rd1+2292];
	ld.local.u32 	%r670, [%rd1+2296];
	ld.local.u32 	%r671, [%rd1+2300];
	ld.local.u32 	%r672, [%rd1+2304];
	ld.local.u32 	%r673, [%rd1+2308];
	ld.local.u32 	%r674, [%rd1+2312];
	ld.local.u32 	%r675, [%rd1+2316];
	ld.local.u32 	%r676, [%rd1+2320];
	ld.local.u32 	%r677, [%rd1+2324];
	ld.local.u32 	%r678, [%rd1+2328];
	ld.local.u32 	%r679, [%rd1+2332];
	ld.local.u32 	%r680, [%rd1+2336];
	ld.local.u32 	%r681, [%rd1+2340];
	ld.local.u32 	%r682, [%rd1+2344];
	ld.local.u32 	%r683, [%rd1+2348];
	ld.local.u32 	%r684, [%rd1+2352];
	ld.local.u32 	%r685, [%rd1+2356];
	ld.local.u32 	%r686, [%rd1+2360];
	ld.local.u32 	%r687, [%rd1+2364];
	ld.local.u32 	%r688, [%rd1+2368];
	ld.local.u32 	%r689, [%rd1+2372];
	ld.local.u32 	%r690, [%rd1+2376];
	ld.local.u32 	%r691, [%rd1+2380];
	ld.local.u32 	%r692, [%rd1+2384];
	ld.local.u32 	%r693, [%rd1+2388];
	ld.local.u32 	%r694, [%rd1+2392];
	ld.local.u32 	%r695, [%rd1+2396];
	ld.local.u32 	%r696, [%rd1+2400];
	ld.local.u32 	%r697, [%rd1+2404];
	ld.local.u32 	%r698, [%rd1+2408];
	ld.local.u32 	%r699, [%rd1+2412];
	ld.local.u32 	%r700, [%rd1+2416];
	ld.local.u32 	%r701, [%rd1+2420];
	ld.local.u32 	%r702, [%rd1+2424];
	ld.local.u32 	%r703, [%rd1+2428];
	ld.local.u32 	%r704, [%rd1+2432];
	ld.local.u32 	%r705, [%rd1+2436];
	ld.local.u32 	%r706, [%rd1+2440];
	ld.local.u32 	%r707, [%rd1+2444];
	ld.local.u32 	%r708, [%rd1+2448];
	ld.local.u32 	%r709, [%rd1+2452];
	ld.local.u32 	%r710, [%rd1+2456];
	ld.local.u32 	%r711, [%rd1+2460];
	ld.local.u32 	%r712, [%rd1+2464];
	ld.local.u32 	%r713, [%rd1+2468];
	ld.local.u32 	%r714, [%rd1+2472];
	ld.local.u32 	%r715, [%rd1+2476];
	ld.local.u32 	%r716, [%rd1+2480];
	ld.local.u32 	%r717, [%rd1+2484];
	ld.local.u32 	%r718, [%rd1+2488];
	ld.local.u32 	%r719, [%rd1+2492];
	ld.local.u32 	%r720, [%rd1+2496];
	ld.local.u32 	%r721, [%rd1+2500];
	ld.local.u32 	%r722, [%rd1+2504];
	ld.local.u32 	%r723, [%rd1+2508];
	ld.local.u32 	%r724, [%rd1+2512];
	ld.local.u32 	%r725, [%rd1+2516];
	ld.local.u32 	%r726, [%rd1+2520];
	ld.local.u32 	%r727, [%rd1+2524];
	ld.local.u32 	%r728, [%rd1+2528];
	ld.local.u32 	%r729, [%rd1+2532];
	ld.local.u32 	%r730, [%rd1+2536];
	ld.local.u32 	%r731, [%rd1+2540];
	ld.local.u32 	%r732, [%rd1+2544];
	ld.local.u32 	%r733, [%rd1+2548];
	ld.local.u32 	%r734, [%rd1+2552];
	ld.local.u32 	%r735, [%rd1+2556];
	ld.local.u32 	%r736, [%rd1+2560];
	ld.local.u32 	%r737, [%rd1+2564];
	ld.local.u32 	%r738, [%rd1+2568];
	ld.local.u32 	%r739, [%rd1+2572];
	ld.local.u32 	%r740, [%rd1+2576];
	ld.local.u32 	%r741, [%rd1+2580];
	ld.local.u32 	%r742, [%rd1+2584];
	ld.local.u32 	%r743, [%rd1+2588];
	ld.local.u32 	%r744, [%rd1+2592];
	ld.local.u32 	%r745, [%rd1+2596];
	ld.local.u32 	%r746, [%rd1+2600];
	ld.local.u32 	%r747, [%rd1+2604];
	ld.local.u32 	%r748, [%rd1+2608];
	ld.local.u32 	%r749, [%rd1+2612];
	ld.local.u32 	%r750, [%rd1+2616];
	ld.local.u32 	%r751, [%rd1+2620];
	ld.local.u32 	%r752, [%rd1+2624];
	ld.local.u32 	%r753, [%rd1+2628];
	ld.local.u32 	%r754, [%rd1+2632];
	ld.local.u32 	%r755, [%rd1+2636];
	ld.local.u32 	%r756, [%rd1+2640];
	ld.local.u32 	%r757, [%rd1+2644];
	ld.local.u32 	%r758, [%rd1+2648];
	ld.local.u32 	%r759, [%rd1+2652];
	ld.local.u32 	%r760, [%rd1+2656];
	ld.local.u32 	%r761, [%rd1+2660];
	ld.local.u32 	%r762, [%rd1+2664];
	ld.local.u32 	%r763, [%rd1+2668];
	ld.local.u32 	%r764, [%rd1+2672];
	ld.local.u32 	%r765, [%rd1+2676];
	ld.local.u32 	%r766, [%rd1+2680];
	ld.local.u32 	%r767, [%rd1+2684];
	ld.local.u32 	%r768, [%rd1+2688];
	ld.local.u32 	%r769, [%rd1+2692];
	ld.local.u32 	%r770, [%rd1+2696];
	ld.local.u32 	%r771, [%rd1+2700];
	ld.local.u32 	%r772, [%rd1+2704];
	ld.local.u32 	%r773, [%rd1+2708];
	ld.local.u32 	%r774, [%rd1+2712];
	ld.local.u32 	%r775, [%rd1+2716];
	ld.local.u32 	%r776, [%rd1+2720];
	ld.local.u32 	%r777, [%rd1+2724];
	ld.local.u32 	%r778, [%rd1+2728];
	ld.local.u32 	%r779, [%rd1+2732];
	ld.local.u32 	%r780, [%rd1+2736];
	ld.local.u32 	%r781, [%rd1+2740];
	ld.local.u32 	%r782, [%rd1+2744];
	ld.local.u32 	%r783, [%rd1+2748];
	ld.local.u32 	%r784, [%rd1+2752];
	ld.local.u32 	%r785, [%rd1+2756];
	ld.local.u32 	%r786, [%rd1+2760];
	ld.local.u32 	%r787, [%rd1+2764];
	ld.local.u32 	%r788, [%rd1+2768];
	ld.local.u32 	%r789, [%rd1+2772];
	ld.local.u32 	%r790, [%rd1+2776];
	ld.local.u32 	%r791, [%rd1+2780];
	ld.local.u32 	%r792, [%rd1+2784];
	ld.local.u32 	%r793, [%rd1+2788];
	ld.local.u32 	%r794, [%rd1+2792];
	ld.local.u32 	%r795, [%rd1+2796];
	ld.local.u32 	%r796, [%rd1+2800];
	ld.local.u32 	%r797, [%rd1+2804];
	ld.local.u32 	%r798, [%rd1+2808];
	ld.local.u32 	%r799, [%rd1+2812];
	ld.local.u32 	%r800, [%rd1+2816];
	ld.local.u32 	%r801, [%rd1+2820];
	ld.local.u32 	%r802, [%rd1+2824];
	ld.local.u32 	%r803, [%rd1+2828];
	ld.local.u32 	%r804, [%rd1+2832];
	ld.local.u32 	%r805, [%rd1+2836];
	ld.local.u32 	%r806, [%rd1+2840];
	ld.local.u32 	%r807, [%rd1+2844];
	ld.local.u32 	%r808, [%rd1+2848];
	ld.local.u32 	%r809, [%rd1+2852];
	ld.local.u32 	%r810, [%rd1+2856];
	ld.local.u32 	%r811, [%rd1+2860];
	ld.local.u32 	%r812, [%rd1+2864];
	ld.local.u32 	%r813, [%rd1+2868];
	ld.local.u32 	%r814, [%rd1+2872];
	ld.local.u32 	%r815, [%rd1+2876];
	ld.local.u32 	%r816, [%rd1+2880];
	ld.local.u32 	%r817, [%rd1+2884];
	ld.local.u32 	%r818, [%rd1+2888];
	ld.local.u32 	%r819, [%rd1+2892];
	ld.local.u32 	%r820, [%rd1+2896];
	ld.local.u32 	%r821, [%rd1+2900];
	ld.local.u32 	%r822, [%rd1+2904];
	ld.local.u32 	%r823, [%rd1+2908];
	ld.local.u32 	%r824, [%rd1+2912];
	ld.local.u32 	%r825, [%rd1+2916];
	ld.local.u32 	%r826, [%rd1+2920];
	ld.local.u32 	%r827, [%rd1+2924];
	ld.local.u32 	%r828, [%rd1+2928];
	ld.local.u32 	%r829, [%rd1+2932];
	ld.local.u32 	%r830, [%rd1+2936];
	ld.local.u32 	%r831, [%rd1+2940];
	ld.local.u32 	%r832, [%rd1+2944];
	ld.local.u32 	%r833, [%rd1+2948];
	ld.local.u32 	%r834, [%rd1+2952];
	ld.local.u32 	%r835, [%rd1+2956];
	ld.local.u32 	%r836, [%rd1+2960];
	ld.local.u32 	%r837, [%rd1+2964];
	ld.local.u32 	%r838, [%rd1+2968];
	ld.local.u32 	%r839, [%rd1+2972];
	ld.local.u32 	%r840, [%rd1+2976];
	ld.local.u32 	%r841, [%rd1+2980];
	ld.local.u32 	%r842, [%rd1+2984];
	ld.local.u32 	%r843, [%rd1+2988];
	ld.local.u32 	%r844, [%rd1+2992];
	ld.local.u32 	%r845, [%rd1+2996];
	ld.local.u32 	%r846, [%rd1+3000];
	ld.local.u32 	%r847, [%rd1+3004];
	ld.local.u32 	%r848, [%rd1+3008];
	ld.local.u32 	%r849, [%rd1+3012];
	ld.local.u32 	%r850, [%rd1+3016];
	ld.local.u32 	%r851, [%rd1+3020];
	ld.local.u32 	%r852, [%rd1+3024];
	ld.local.u32 	%r853, [%rd1+3028];
	ld.local.u32 	%r854, [%rd1+3032];
	ld.local.u32 	%r855, [%rd1+3036];
	ld.local.u32 	%r856, [%rd1+3040];
	ld.local.u32 	%r857, [%rd1+3044];
	ld.local.u32 	%r858, [%rd1+3048];
	ld.local.u32 	%r859, [%rd1+3052];
	ld.local.u32 	%r860, [%rd1+3056];
	ld.local.u32 	%r861, [%rd1+3060];
	ld.local.u32 	%r862, [%rd1+3064];
	ld.local.u32 	%r863, [%rd1+3068];
	ld.local.u32 	%r864, [%rd1+3072];
	ld.local.u32 	%r865, [%rd1+3076];
	ld.local.u32 	%r866, [%rd1+3080];
	ld.local.u32 	%r867, [%rd1+3084];
	ld.local.u32 	%r868, [%rd1+3088];
	ld.local.u32 	%r869, [%rd1+3092];
	ld.local.u32 	%r870, [%rd1+3096];
	ld.local.u32 	%r871, [%rd1+3100];
	ld.local.u32 	%r872, [%rd1+3104];
	ld.local.u32 	%r873, [%rd1+3108];
	ld.local.u32 	%r874, [%rd1+3112];
	ld.local.u32 	%r875, [%rd1+3116];
	ld.local.u32 	%r876, [%rd1+3120];
	ld.local.u32 	%r877, [%rd1+3124];
	ld.local.u32 	%r878, [%rd1+3128];
	ld.local.u32 	%r879, [%rd1+3132];
	ld.local.u32 	%r880, [%rd1+3136];
	ld.local.u32 	%r881, [%rd1+3140];
	ld.local.u32 	%r882, [%rd1+3144];
	ld.local.u32 	%r883, [%rd1+3148];
	ld.local.u32 	%r884, [%rd1+3152];
	ld.local.u32 	%r885, [%rd1+3156];
	ld.local.u32 	%r886, [%rd1+3160];
	ld.local.u32 	%r887, [%rd1+3164];
	ld.local.u32 	%r888, [%rd1+3168];
	ld.local.u32 	%r889, [%rd1+3172];
	ld.local.u32 	%r890, [%rd1+3176];
	ld.local.u32 	%r891, [%rd1+3180];
	ld.local.u32 	%r892, [%rd1+3184];
	ld.local.u32 	%r893, [%rd1+3188];
	ld.local.u32 	%r894, [%rd1+3192];
	ld.local.u32 	%r895, [%rd1+3196];
	ld.local.u32 	%r896, [%rd1+3200];
	ld.local.u32 	%r897, [%rd1+3204];
	ld.local.u32 	%r898, [%rd1+3208];
	ld.local.u32 	%r899, [%rd1+3212];
	ld.local.u32 	%r900, [%rd1+3216];
	ld.local.u32 	%r901, [%rd1+3220];
	ld.local.u32 	%r902, [%rd1+3224];
	ld.local.u32 	%r903, [%rd1+3228];
	ld.local.u32 	%r904, [%rd1+3232];
	ld.local.u32 	%r905, [%rd1+3236];
	ld.local.u32 	%r906, [%rd1+3240];
	ld.local.u32 	%r907, [%rd1+3244];
	ld.local.u32 	%r908, [%rd1+3248];
	ld.local.u32 	%r909, [%rd1+3252];
	ld.local.u32 	%r910, [%rd1+3256];
	ld.local.u32 	%r911, [%rd1+3260];
	ld.local.u32 	%r912, [%rd1+3264];
	ld.local.u32 	%r913, [%rd1+3268];
	ld.local.u32 	%r914, [%rd1+3272];
	ld.local.u32 	%r915, [%rd1+3276];
	ld.local.u32 	%r916, [%rd1+3280];
	ld.local.u32 	%r917, [%rd1+3284];
	ld.local.u32 	%r918, [%rd1+3288];
	ld.local.u32 	%r919, [%rd1+3292];
	ld.local.u32 	%r920, [%rd1+3296];
	ld.local.u32 	%r921, [%rd1+3300];
	ld.local.u32 	%r922, [%rd1+3304];
	ld.local.u32 	%r923, [%rd1+3308];
	ld.local.u32 	%r924, [%rd1+3312];
	ld.local.u32 	%r925, [%rd1+3316];
	ld.local.u32 	%r926, [%rd1+3320];
	ld.local.u32 	%r927, [%rd1+3324];
	ld.local.u32 	%r928, [%rd1+3328];
	ld.local.u32 	%r929, [%rd1+3332];
	ld.local.u32 	%r930, [%rd1+3336];
	ld.local.u32 	%r931, [%rd1+3340];
	ld.local.u32 	%r932, [%rd1+3344];
	ld.local.u32 	%r933, [%rd1+3348];
	ld.local.u32 	%r934, [%rd1+3352];
	ld.local.u32 	%r935, [%rd1+3356];
	ld.local.u32 	%r936, [%rd1+3360];
	ld.local.u32 	%r937, [%rd1+3364];
	ld.local.u32 	%r938, [%rd1+3368];
	ld.local.u32 	%r939, [%rd1+3372];
	ld.local.u32 	%r940, [%rd1+3376];
	ld.local.u32 	%r941, [%rd1+3380];
	ld.local.u32 	%r942, [%rd1+3384];
	ld.local.u32 	%r943, [%rd1+3388];
	ld.local.u32 	%r944, [%rd1+3392];
	ld.local.u32 	%r945, [%rd1+3396];
	ld.local.u32 	%r946, [%rd1+3400];
	ld.local.u32 	%r947, [%rd1+3404];
	ld.local.u32 	%r948, [%rd1+3408];
	ld.local.u32 	%r949, [%rd1+3412];
	ld.local.u32 	%r950, [%rd1+3416];
	ld.local.u32 	%r951, [%rd1+3420];
	ld.local.u32 	%r952, [%rd1+3424];
	ld.local.u32 	%r953, [%rd1+3428];
	ld.local.u32 	%r954, [%rd1+3432];
	ld.local.u32 	%r955, [%rd1+3436];
	ld.local.u32 	%r956, [%rd1+3440];
	ld.local.u32 	%r957, [%rd1+3444];
	ld.local.u32 	%r958, [%rd1+3448];
	ld.local.u32 	%r959, [%rd1+3452];
	ld.local.u32 	%r960, [%rd1+3456];
	ld.local.u32 	%r961, [%rd1+3460];
	ld.local.u32 	%r962, [%rd1+3464];
	ld.local.u32 	%r963, [%rd1+3468];
	ld.local.u32 	%r964, [%rd1+3472];
	ld.local.u32 	%r965, [%rd1+3476];
	ld.local.u32 	%r966, [%rd1+3480];
	ld.local.u32 	%r967, [%rd1+3484];
	ld.local.u32 	%r968, [%rd1+3488];
	ld.local.u32 	%r969, [%rd1+3492];
	ld.local.u32 	%r970, [%rd1+3496];
	ld.local.u32 	%r971, [%rd1+3500];
	ld.local.u32 	%r972, [%rd1+3504];
	ld.local.u32 	%r973, [%rd1+3508];
	ld.local.u32 	%r974, [%rd1+3512];
	ld.local.u32 	%r975, [%rd1+3516];
	ld.local.u32 	%r976, [%rd1+3520];
	ld.local.u32 	%r977, [%rd1+3524];
	ld.local.u32 	%r978, [%rd1+3528];
	ld.local.u32 	%r979, [%rd1+3532];
	ld.local.u32 	%r980, [%rd1+3536];
	ld.local.u32 	%r981, [%rd1+3540];
	ld.local.u32 	%r982, [%rd1+3544];
	ld.local.u32 	%r983, [%rd1+3548];
	ld.local.u32 	%r984, [%rd1+3552];
	ld.local.u32 	%r985, [%rd1+3556];
	ld.local.u32 	%r986, [%rd1+3560];
	ld.local.u32 	%r987, [%rd1+3564];
	ld.local.u32 	%r988, [%rd1+3568];
	ld.local.u32 	%r989, [%rd1+3572];
	ld.local.u32 	%r990, [%rd1+3576];
	ld.local.u32 	%r991, [%rd1+3580];
	ld.local.u32 	%r992, [%rd1+3584];
	ld.local.u32 	%r993, [%rd1+3588];
	ld.local.u32 	%r994, [%rd1+3592];
	ld.local.u32 	%r995, [%rd1+3596];
	ld.local.u32 	%r996, [%rd1+3600];
	ld.local.u32 	%r997, [%rd1+3604];
	ld.local.u32 	%r998, [%rd1+3608];
	ld.local.u32 	%r999, [%rd1+3612];
	ld.local.u32 	%r1000, [%rd1+3616];
	ld.local.u32 	%r1001, [%rd1+3620];
	ld.local.u32 	%r1002, [%rd1+3624];
	ld.local.u32 	%r1003, [%rd1+3628];
	ld.local.u32 	%r1004, [%rd1+3632];
	ld.local.u32 	%r1005, [%rd1+3636];
	ld.local.u32 	%r1006, [%rd1+3640];
	ld.local.u32 	%r1007, [%rd1+3644];
	ld.local.u32 	%r1008, [%rd1+3648];
	ld.local.u32 	%r1009, [%rd1+3652];
	ld.local.u32 	%r1010, [%rd1+3656];
	ld.local.u32 	%r1011, [%rd1+3660];
	ld.local.u32 	%r1012, [%rd1+3664];
	ld.local.u32 	%r1013, [%rd1+3668];
	ld.local.u32 	%r1014, [%rd1+3672];
	ld.local.u32 	%r1015, [%rd1+3676];
	ld.local.u32 	%r1016, [%rd1+3680];
	ld.local.u32 	%r1017, [%rd1+3684];
	ld.local.u32 	%r1018, [%rd1+3688];
	ld.local.u32 	%r1019, [%rd1+3692];
	ld.local.u32 	%r1020, [%rd1+3696];
	ld.local.u32 	%r1021, [%rd1+3700];
	ld.local.u32 	%r1022, [%rd1+3704];
	ld.local.u32 	%r1023, [%rd1+3708];
	ld.local.u32 	%r1024, [%rd1+3712];
	ld.local.u32 	%r1025, [%rd1+3716];
	ld.local.u32 	%r1026, [%rd1+3720];
	ld.local.u32 	%r1027, [%rd1+3724];
	ld.local.u32 	%r1028, [%rd1+3728];
	ld.local.u32 	%r1029, [%rd1+3732];
	ld.local.u32 	%r1030, [%rd1+3736];
	ld.local.u32 	%r1031, [%rd1+3740];
	ld.local.u32 	%r1032, [%rd1+3744];
	ld.local.u32 	%r1033, [%rd1+3748];
	ld.local.u32 	%r1034, [%rd1+3752];
	ld.local.u32 	%r1035, [%rd1+3756];
	ld.local.u32 	%r1036, [%rd1+3760];
	ld.local.u32 	%r1037, [%rd1+3764];
	ld.local.u32 	%r1038, [%rd1+3768];
	ld.local.u32 	%r1039, [%rd1+3772];
	ld.local.u32 	%r1040, [%rd1+3776];
	ld.local.u32 	%r1041, [%rd1+3780];
	ld.local.u32 	%r1042, [%rd1+3784];
	ld.local.u32 	%r1043, [%rd1+3788];
	ld.local.u32 	%r1044, [%rd1+3792];
	ld.local.u32 	%r1045, [%rd1+3796];
	ld.local.u32 	%r1046, [%rd1+3800];
	ld.local.u32 	%r1047, [%rd1+3804];
	ld.local.u32 	%r1048, [%rd1+3808];
	ld.local.u32 	%r1049, [%rd1+3812];
	ld.local.u32 	%r1050, [%rd1+3816];
	ld.local.u32 	%r1051, [%rd1+3820];
	ld.local.u32 	%r1052, [%rd1+3824];
	ld.local.u32 	%r1053, [%rd1+3828];
	ld.local.u32 	%r1054, [%rd1+3832];
	ld.local.u32 	%r1055, [%rd1+3836];
	ld.local.u32 	%r1056, [%rd1+3840];
	ld.local.u32 	%r1057, [%rd1+3844];
	ld.local.u32 	%r1058, [%rd1+3848];
	ld.local.u32 	%r1059, [%rd1+3852];
	ld.local.u32 	%r1060, [%rd1+3856];
	ld.local.u32 	%r1061, [%rd1+3860];
	ld.local.u32 	%r1062, [%rd1+3864];
	ld.local.u32 	%r1063, [%rd1+3868];
	ld.local.u32 	%r1064, [%rd1+3872];
	ld.local.u32 	%r1065, [%rd1+3876];
	ld.local.u32 	%r1066, [%rd1+3880];
	ld.local.u32 	%r1067, [%rd1+3884];
	ld.local.u32 	%r1068, [%rd1+3888];
	ld.local.u32 	%r1069, [%rd1+3892];
	ld.local.u32 	%r1070, [%rd1+3896];
	ld.local.u32 	%r1071, [%rd1+3900];
	ld.local.u32 	%r1072, [%rd1+3904];
	ld.local.u32 	%r1073, [%rd1+3908];
	ld.local.u32 	%r1074, [%rd1+3912];
	ld.local.u32 	%r1075, [%rd1+3916];
	ld.local.u32 	%r1076, [%rd1+3920];
	ld.local.u32 	%r1077, [%rd1+3924];
	ld.local.u32 	%r1078, [%rd1+3928];
	ld.local.u32 	%r1079, [%rd1+3932];
	ld.local.u32 	%r1080, [%rd1+3936];
	ld.local.u32 	%r1081, [%rd1+3940];
	ld.local.u32 	%r1082, [%rd1+3944];
	ld.local.u32 	%r1083, [%rd1+3948];
	ld.local.u32 	%r1084, [%rd1+3952];
	ld.local.u32 	%r1085, [%rd1+3956];
	ld.local.u32 	%r1086, [%rd1+3960];
	ld.local.u32 	%r1087, [%rd1+3964];
	ld.local.u32 	%r1088, [%rd1+3968];
	ld.local.u32 	%r1089, [%rd1+3972];
	ld.local.u32 	%r1090, [%rd1+3976];
	ld.local.u32 	%r1091, [%rd1+3980];
	ld.local.u32 	%r1092, [%rd1+3984];
	ld.local.u32 	%r1093, [%rd1+3988];
	ld.local.u32 	%r1094, [%rd1+3992];
	ld.local.u32 	%r1095, [%rd1+3996];
	ld.local.u32 	%r1096, [%rd1+4000];
	ld.local.u32 	%r1097, [%rd1+4004];
	ld.local.u32 	%r1098, [%rd1+4008];
	ld.local.u32 	%r1099, [%rd1+4012];
	ld.local.u32 	%r1100, [%rd1+4016];
	ld.local.u32 	%r1101, [%rd1+4020];
	ld.local.u32 	%r1102, [%rd1+4024];
	ld.local.u32 	%r1103, [%rd1+4028];
	ld.local.u32 	%r1104, [%rd1+4032];
	ld.local.u32 	%r1105, [%rd1+4036];
	ld.local.u32 	%r1106, [%rd1+4040];
	ld.local.u32 	%r1107, [%rd1+4044];
	ld.local.u32 	%r1108, [%rd1+4048];
	ld.local.u32 	%r1109, [%rd1+4052];
	ld.local.u32 	%r1110, [%rd1+4056];
	ld.local.u32 	%r1111, [%rd1+4060];
	ld.local.u32 	%r1112, [%rd1+4064];
	ld.local.u32 	%r1113, [%rd1+4068];
	ld.local.u32 	%r1114, [%rd1+4072];
	ld.local.u32 	%r1115, [%rd1+4076];
	ld.local.u32 	%r1116, [%rd1+4080];
	ld.local.u32 	%r1117, [%rd1+4084];
	ld.local.u32 	%r1118, [%rd1+4088];
	ld.local.u32 	%r1119, [%rd1+4092];
	ld.local.u32 	%r1120, [%rd1+4096];
	ld.local.u32 	%r1121, [%rd1+4100];
	cvta.to.global.u64 	%rd55, %rd66;
	mul.wide.s32 	%rd56, %r1153, 4218884;
	ld.local.u32 	%r1122, [%rd1+4104];
	add.s64 	%rd57, %rd55, %rd56;
	atom.global.add.u32 	%r1123, [%rd57+4218880], 1;
	mul.wide.s32 	%rd58, %r1123, 4120;
	add.s64 	%rd59, %rd57, %rd58;
	st.global.u32 	[%rd59], %r97;
	st.global.u32 	[%rd59+4], %r98;
	st.global.u32 	[%rd59+8], %r99;
	st.global.u32 	[%rd59+12], %r94;
	st.global.u32 	[%rd59+16], %r100;
	st.global.u32 	[%rd59+20], %r101;
	st.global.u32 	[%rd59+24], %r102;
	st.global.u32 	[%rd59+28], %r103;
	st.global.u32 	[%rd59+32], %r104;
	st.global.u32 	[%rd59+36], %r105;
	st.global.u32 	[%rd59+40], %r106;
	st.global.u32 	[%rd59+44], %r107;
	st.global.u32 	[%rd59+48], %r108;
	st.global.u32 	[%rd59+52], %r109;
	st.global.u32 	[%rd59+56], %r110;
	st.global.u32 	[%rd59+60], %r111;
	st.global.u32 	[%rd59+64], %r112;
	st.global.u32 	[%rd59+68], %r113;
	st.global.u32 	[%rd59+72], %r114;
	st.global.u32 	[%rd59+76], %r115;
	st.global.u32 	[%rd59+80], %r116;
	st.global.u32 	[%rd59+84], %r117;
	st.global.u32 	[%rd59+88], %r118;
	st.global.u32 	[%rd59+92], %r119;
	st.global.u32 	[%rd59+96], %r120;
	st.global.u32 	[%rd59+100], %r121;
	st.global.u32 	[%rd59+104], %r122;
	st.global.u32 	[%rd59+108], %r123;
	st.global.u32 	[%rd59+112], %r124;
	st.global.u32 	[%rd59+116], %r125;
	st.global.u32 	[%rd59+120], %r126;
	st.global.u32 	[%rd59+124], %r127;
	st.global.u32 	[%rd59+128], %r128;
	st.global.u32 	[%rd59+132], %r129;
	st.global.u32 	[%rd59+136], %r130;
	st.global.u32 	[%rd59+140], %r131;
	st.global.u32 	[%rd59+144], %r132;
	st.global.u32 	[%rd59+148], %r133;
	st.global.u32 	[%rd59+152], %r134;
	st.global.u32 	[%rd59+156], %r135;
	st.global.u32 	[%rd59+160], %r136;
	st.global.u32 	[%rd59+164], %r137;
	st.global.u32 	[%rd59+168], %r138;
	st.global.u32 	[%rd59+172], %r139;
	st.global.u32 	[%rd59+176], %r140;
	st.global.u32 	[%rd59+180], %r141;
	st.global.u32 	[%rd59+184], %r142;
	st.global.u32 	[%rd59+188], %r143;
	st.global.u32 	[%rd59+192], %r144;
	st.global.u32 	[%rd59+196], %r145;
	st.global.u32 	[%rd59+200], %r146;
	st.global.u32 	[%rd59+204], %r147;
	st.global.u32 	[%rd59+208], %r148;
	st.global.u32 	[%rd59+212], %r149;
	st.global.u32 	[%rd59+216], %r150;
	st.global.u32 	[%rd59+220], %r151;
	st.global.u32 	[%rd59+224], %r152;
	st.global.u32 	[%rd59+228], %r153;
	st.global.u32 	[%rd59+232], %r154;
	st.global.u32 	[%rd59+236], %r155;
	st.global.u32 	[%rd59+240], %r156;
	st.global.u32 	[%rd59+244], %r157;
	st.global.u32 	[%rd59+248], %r158;
	st.global.u32 	[%rd59+252], %r159;
	st.global.u32 	[%rd59+256], %r160;
	st.global.u32 	[%rd59+260], %r161;
	st.global.u32 	[%rd59+264], %r162;
	st.global.u32 	[%rd59+268], %r163;
	st.global.u32 	[%rd59+272], %r164;
	st.global.u32 	[%rd59+276], %r165;
	st.global.u32 	[%rd59+280], %r166;
	st.global.u32 	[%rd59+284], %r167;
	st.global.u32 	[%rd59+288], %r168;
	st.global.u32 	[%rd59+292], %r169;
	st.global.u32 	[%rd59+296], %r170;
	st.global.u32 	[%rd59+300], %r171;
	st.global.u32 	[%rd59+304], %r172;
	st.global.u32 	[%rd59+308], %r173;
	st.global.u32 	[%rd59+312], %r174;
	st.global.u32 	[%rd59+316], %r175;
	st.global.u32 	[%rd59+320], %r176;
	st.global.u32 	[%rd59+324], %r177;
	st.global.u32 	[%rd59+328], %r178;
	st.global.u32 	[%rd59+332], %r179;
	st.global.u32 	[%rd59+336], %r180;
	st.global.u32 	[%rd59+340], %r181;
	st.global.u32 	[%rd59+344], %r182;
	st.global.u32 	[%rd59+348], %r183;
	st.global.u32 	[%rd59+352], %r184;
	st.global.u32 	[%rd59+356], %r185;
	st.global.u32 	[%rd59+360], %r186;
	st.global.u32 	[%rd59+364], %r187;
	st.global.u32 	[%rd59+368], %r188;
	st.global.u32 	[%rd59+372], %r189;
	st.global.u32 	[%rd59+376], %r190;
	st.global.u32 	[%rd59+380], %r191;
	st.global.u32 	[%rd59+384], %r192;
	st.global.u32 	[%rd59+388], %r193;
	st.global.u32 	[%rd59+392], %r194;
	st.global.u32 	[%rd59+396], %r195;
	st.global.u32 	[%rd59+400], %r196;
	st.global.u32 	[%rd59+404], %r197;
	st.global.u32 	[%rd59+408], %r198;
	st.global.u32 	[%rd59+412], %r199;
	st.global.u32 	[%rd59+416], %r200;
	st.global.u32 	[%rd59+420], %r201;
	st.global.u32 	[%rd59+424], %r202;
	st.global.u32 	[%rd59+428], %r203;
	st.global.u32 	[%rd59+432], %r204;
	st.global.u32 	[%rd59+436], %r205;
	st.global.u32 	[%rd59+440], %r206;
	st.global.u32 	[%rd59+444], %r207;
	st.global.u32 	[%rd59+448], %r208;
	st.global.u32 	[%rd59+452], %r209;
	st.global.u32 	[%rd59+456], %r210;
	st.global.u32 	[%rd59+460], %r211;
	st.global.u32 	[%rd59+464], %r212;
	st.global.u32 	[%rd59+468], %r213;
	st.global.u32 	[%rd59+472], %r214;
	st.global.u32 	[%rd59+476], %r215;
	st.global.u32 	[%rd59+480], %r216;
	st.global.u32 	[%rd59+484], %r217;
	st.global.u32 	[%rd59+488], %r218;
	st.global.u32 	[%rd59+492], %r219;
	st.global.u32 	[%rd59+496], %r220;
	st.global.u32 	[%rd59+500], %r221;
	st.global.u32 	[%rd59+504], %r222;
	st.global.u32 	[%rd59+508], %r223;
	st.global.u32 	[%rd59+512], %r224;
	st.global.u32 	[%rd59+516], %r225;
	st.global.u32 	[%rd59+520], %r226;
	st.global.u32 	[%rd59+524], %r227;
	st.global.u32 	[%rd59+528], %r228;
	st.global.u32 	[%rd59+532], %r229;
	st.global.u32 	[%rd59+536], %r230;
	st.global.u32 	[%rd59+540], %r231;
	st.global.u32 	[%rd59+544], %r232;
	st.global.u32 	[%rd59+548], %r233;
	st.global.u32 	[%rd59+552], %r234;
	st.global.u32 	[%rd59+556], %r235;
	st.global.u32 	[%rd59+560], %r236;
	st.global.u32 	[%rd59+564], %r237;
	st.global.u32 	[%rd59+568], %r238;
	st.global.u32 	[%rd59+572], %r239;
	st.global.u32 	[%rd59+576], %r240;
	st.global.u32 	[%rd59+580], %r241;
	st.global.u32 	[%rd59+584], %r242;
	st.global.u32 	[%rd59+588], %r243;
	st.global.u32 	[%rd59+592], %r244;
	st.global.u32 	[%rd59+596], %r245;
	st.global.u32 	[%rd59+600], %r246;
	st.global.u32 	[%rd59+604], %r247;
	st.global.u32 	[%rd59+608], %r248;
	st.global.u32 	[%rd59+612], %r249;
	st.global.u32 	[%rd59+616], %r250;
	st.global.u32 	[%rd59+620], %r251;
	st.global.u32 	[%rd59+624], %r252;
	st.global.u32 	[%rd59+628], %r253;
	st.global.u32 	[%rd59+632], %r254;
	st.global.u32 	[%rd59+636], %r255;
	st.global.u32 	[%rd59+640], %r256;
	st.global.u32 	[%rd59+644], %r257;
	st.global.u32 	[%rd59+648], %r258;
	st.global.u32 	[%rd59+652], %r259;
	st.global.u32 	[%rd59+656], %r260;
	st.global.u32 	[%rd59+660], %r261;
	st.global.u32 	[%rd59+664], %r262;
	st.global.u32 	[%rd59+668], %r263;
	st.global.u32 	[%rd59+672], %r264;
	st.global.u32 	[%rd59+676], %r265;
	st.global.u32 	[%rd59+680], %r266;
	st.global.u32 	[%rd59+684], %r267;
	st.global.u32 	[%rd59+688], %r268;
	st.global.u32 	[%rd59+692], %r269;
	st.global.u32 	[%rd59+696], %r270;
	st.global.u32 	[%rd59+700], %r271;
	st.global.u32 	[%rd59+704], %r272;
	st.global.u32 	[%rd59+708], %r273;
	st.global.u32 	[%rd59+712], %r274;
	st.global.u32 	[%rd59+716], %r275;
	st.global.u32 	[%rd59+720], %r276;
	st.global.u32 	[%rd59+724], %r277;
	st.global.u32 	[%rd59+728], %r278;
	st.global.u32 	[%rd59+732], %r279;
	st.global.u32 	[%rd59+736], %r280;
	st.global.u32 	[%rd59+740], %r281;
	st.global.u32 	[%rd59+744], %r282;
	st.global.u32 	[%rd59+748], %r283;
	st.global.u32 	[%rd59+752], %r284;
	st.global.u32 	[%rd59+756], %r285;
	st.global.u32 	[%rd59+760], %r286;
	st.global.u32 	[%rd59+764], %r287;
	st.global.u32 	[%rd59+768], %r288;
	st.global.u32 	[%rd59+772], %r289;
	st.global.u32 	[%rd59+776], %r290;
	st.global.u32 	[%rd59+780], %r291;
	st.global.u32 	[%rd59+784], %r292;
	st.global.u32 	[%rd59+788], %r293;
	st.global.u32 	[%rd59+792], %r294;
	st.global.u32 	[%rd59+796], %r295;
	st.global.u32 	[%rd59+800], %r296;
	st.global.u32 	[%rd59+804], %r297;
	st.global.u32 	[%rd59+808], %r298;
	st.global.u32 	[%rd59+812], %r299;
	st.global.u32 	[%rd59+816], %r300;
	st.global.u32 	[%rd59+820], %r301;
	st.global.u32 	[%rd59+824], %r302;
	st.global.u32 	[%rd59+828], %r303;
	st.global.u32 	[%rd59+832], %r304;
	st.global.u32 	[%rd59+836], %r305;
	st.global.u32 	[%rd59+840], %r306;
	st.global.u32 	[%rd59+844], %r307;
	st.global.u32 	[%rd59+848], %r308;
	st.global.u32 	[%rd59+852], %r309;
	st.global.u32 	[%rd59+856], %r310;
	st.global.u32 	[%rd59+860], %r311;
	st.global.u32 	[%rd59+864], %r312;
	st.global.u32 	[%rd59+868], %r313;
	st.global.u32 	[%rd59+872], %r314;
	st.global.u32 	[%rd59+876], %r315;
	st.global.u32 	[%rd59+880], %r316;
	st.global.u32 	[%rd59+884], %r317;
	st.global.u32 	[%rd59+888], %r318;
	st.global.u32 	[%rd59+892], %r319;
	st.global.u32 	[%rd59+896], %r320;
	st.global.u32 	[%rd59+900], %r321;
	st.global.u32 	[%rd59+904], %r322;
	st.global.u32 	[%rd59+908], %r323;
	st.global.u32 	[%rd59+912], %r324;
	st.global.u32 	[%rd59+916], %r325;
	st.global.u32 	[%rd59+920], %r326;
	st.global.u32 	[%rd59+924], %r327;
	st.global.u32 	[%rd59+928], %r328;
	st.global.u32 	[%rd59+932], %r329;
	st.global.u32 	[%rd59+936], %r330;
	st.global.u32 	[%rd59+940], %r331;
	st.global.u32 	[%rd59+944], %r332;
	st.global.u32 	[%rd59+948], %r333;
	st.global.u32 	[%rd59+952], %r334;
	st.global.u32 	[%rd59+956], %r335;
	st.global.u32 	[%rd59+960], %r336;
	st.global.u32 	[%rd59+964], %r337;
	st.global.u32 	[%rd59+968], %r338;
	st.global.u32 	[%rd59+972], %r339;
	st.global.u32 	[%rd59+976], %r340;
	st.global.u32 	[%rd59+980], %r341;
	st.global.u32 	[%rd59+984], %r342;
	st.global.u32 	[%rd59+988], %r343;
	st.global.u32 	[%rd59+992], %r344;
	st.global.u32 	[%rd59+996], %r345;
	st.global.u32 	[%rd59+1000], %r346;
	st.global.u32 	[%rd59+1004], %r347;
	st.global.u32 	[%rd59+1008], %r348;
	st.global.u32 	[%rd59+1012], %r349;
	st.global.u32 	[%rd59+1016], %r350;
	st.global.u32 	[%rd59+1020], %r351;
	st.global.u32 	[%rd59+1024], %r352;
	st.global.u32 	[%rd59+1028], %r353;
	st.global.u32 	[%rd59+1032], %r354;
	st.global.u32 	[%rd59+1036], %r355;
	st.global.u32 	[%rd59+1040], %r356;
	st.global.u32 	[%rd59+1044], %r357;
	st.global.u32 	[%rd59+1048], %r358;
	st.global.u32 	[%rd59+1052], %r359;
	st.global.u32 	[%rd59+1056], %r360;
	st.global.u32 	[%rd59+1060], %r361;
	st.global.u32 	[%rd59+1064], %r362;
	st.global.u32 	[%rd59+1068], %r363;
	st.global.u32 	[%rd59+1072], %r364;
	st.global.u32 	[%rd59+1076], %r365;
	st.global.u32 	[%rd59+1080], %r366;
	st.global.u32 	[%rd59+1084], %r367;
	st.global.u32 	[%rd59+1088], %r368;
	st.global.u32 	[%rd59+1092], %r369;
	st.global.u32 	[%rd59+1096], %r370;
	st.global.u32 	[%rd59+1100], %r371;
	st.global.u32 	[%rd59+1104], %r372;
	st.global.u32 	[%rd59+1108], %r373;
	st.global.u32 	[%rd59+1112], %r374;
	st.global.u32 	[%rd59+1116], %r375;
	st.global.u32 	[%rd59+1120], %r376;
	st.global.u32 	[%rd59+1124], %r377;
	st.global.u32 	[%rd59+1128], %r378;
	st.global.u32 	[%rd59+1132], %r379;
	st.global.u32 	[%rd59+1136], %r380;
	st.global.u32 	[%rd59+1140], %r381;
	st.global.u32 	[%rd59+1144], %r382;
	st.global.u32 	[%rd59+1148], %r383;
	st.global.u32 	[%rd59+1152], %r384;
	st.global.u32 	[%rd59+1156], %r385;
	st.global.u32 	[%rd59+1160], %r386;
	st.global.u32 	[%rd59+1164], %r387;
	st.global.u32 	[%rd59+1168], %r388;
	st.global.u32 	[%rd59+1172], %r389;
	st.global.u32 	[%rd59+1176], %r390;
	st.global.u32 	[%rd59+1180], %r391;
	st.global.u32 	[%rd59+1184], %r392;
	st.global.u32 	[%rd59+1188], %r393;
	st.global.u32 	[%rd59+1192], %r394;
	st.global.u32 	[%rd59+1196], %r395;
	st.global.u32 	[%rd59+1200], %r396;
	st.global.u32 	[%rd59+1204], %r397;
	st.global.u32 	[%rd59+1208], %r398;
	st.global.u32 	[%rd59+1212], %r399;
	st.global.u32 	[%rd59+1216], %r400;
	st.global.u32 	[%rd59+1220], %r401;
	st.global.u32 	[%rd59+1224], %r402;
	st.global.u32 	[%rd59+1228], %r403;
	st.global.u32 	[%rd59+1232], %r404;
	st.global.u32 	[%rd59+1236], %r405;
	st.global.u32 	[%rd59+1240], %r406;
	st.global.u32 	[%rd59+1244], %r407;
	st.global.u32 	[%rd59+1248], %r408;
	st.global.u32 	[%rd59+1252], %r409;
	st.global.u32 	[%rd59+1256], %r410;
	st.global.u32 	[%rd59+1260], %r411;
	st.global.u32 	[%rd59+1264], %r412;
	st.global.u32 	[%rd59+1268], %r413;
	st.global.u32 	[%rd59+1272], %r414;
	st.global.u32 	[%rd59+1276], %r415;
	st.global.u32 	[%rd59+1280], %r416;
	st.global.u32 	[%rd59+1284], %r417;
	st.global.u32 	[%rd59+1288], %r418;
	st.global.u32 	[%rd59+1292], %r419;
	st.global.u32 	[%rd59+1296], %r420;
	st.global.u32 	[%rd59+1300], %r421;
	st.global.u32 	[%rd59+1304], %r422;
	st.global.u32 	[%rd59+1308], %r423;
	st.global.u32 	[%rd59+1312], %r424;
	st.global.u32 	[%rd59+1316], %r425;
	st.global.u32 	[%rd59+1320], %r426;
	st.global.u32 	[%rd59+1324], %r427;
	st.global.u32 	[%rd59+1328], %r428;
	st.global.u32 	[%rd59+1332], %r429;
	st.global.u32 	[%rd59+1336], %r430;
	st.global.u32 	[%rd59+1340], %r431;
	st.global.u32 	[%rd59+1344], %r432;
	st.global.u32 	[%rd59+1348], %r433;
	st.global.u32 	[%rd59+1352], %r434;
	st.global.u32 	[%rd59+1356], %r435;
	st.global.u32 	[%rd59+1360], %r436;
	st.global.u32 	[%rd59+1364], %r437;
	st.global.u32 	[%rd59+1368], %r438;
	st.global.u32 	[%rd59+1372], %r439;
	st.global.u32 	[%rd59+1376], %r440;
	st.global.u32 	[%rd59+1380], %r441;
	st.global.u32 	[%rd59+1384], %r442;
	st.global.u32 	[%rd59+1388], %r443;
	st.global.u32 	[%rd59+1392], %r444;
	st.global.u32 	[%rd59+1396], %r445;
	st.global.u32 	[%rd59+1400], %r446;
	st.global.u32 	[%rd59+1404], %r447;
	st.global.u32 	[%rd59+1408], %r448;
	st.global.u32 	[%rd59+1412], %r449;
	st.global.u32 	[%rd59+1416], %r450;
	st.global.u32 	[%rd59+1420], %r451;
	st.global.u32 	[%rd59+1424], %r452;
	st.global.u32 	[%rd59+1428], %r453;
	st.global.u32 	[%rd59+1432], %r454;
	st.global.u32 	[%rd59+1436], %r455;
	st.global.u32 	[%rd59+1440], %r456;
	st.global.u32 	[%rd59+1444], %r457;
	st.global.u32 	[%rd59+1448], %r458;
	st.global.u32 	[%rd59+1452], %r459;
	st.global.u32 	[%rd59+1456], %r460;
	st.global.u32 	[%rd59+1460], %r461;
	st.global.u32 	[%rd59+1464], %r462;
	st.global.u32 	[%rd59+1468], %r463;
	st.global.u32 	[%rd59+1472], %r464;
	st.global.u32 	[%rd59+1476], %r465;
	st.global.u32 	[%rd59+1480], %r466;
	st.global.u32 	[%rd59+1484], %r467;
	st.global.u32 	[%rd59+1488], %r468;
	st.global.u32 	[%rd59+1492], %r469;
	st.global.u32 	[%rd59+1496], %r470;
	st.global.u32 	[%rd59+1500], %r471;
	st.global.u32 	[%rd59+1504], %r472;
	st.global.u32 	[%rd59+1508], %r473;
	st.global.u32 	[%rd59+1512], %r474;
	st.global.u32 	[%rd59+1516], %r475;
	st.global.u32 	[%rd59+1520], %r476;
	st.global.u32 	[%rd59+1524], %r477;
	st.global.u32 	[%rd59+1528], %r478;
	st.global.u32 	[%rd59+1532], %r479;
	st.global.u32 	[%rd59+1536], %r480;
	st.global.u32 	[%rd59+1540], %r481;
	st.global.u32 	[%rd59+1544], %r482;
	st.global.u32 	[%rd59+1548], %r483;
	st.global.u32 	[%rd59+1552], %r484;
	st.global.u32 	[%rd59+1556], %r485;
	st.global.u32 	[%rd59+1560], %r486;
	st.global.u32 	[%rd59+1564], %r487;
	st.global.u32 	[%rd59+1568], %r488;
	st.global.u32 	[%rd59+1572], %r489;
	st.global.u32 	[%rd59+1576], %r490;
	st.global.u32 	[%rd59+1580], %r491;
	st.global.u32 	[%rd59+1584], %r492;
	st.global.u32 	[%rd59+1588], %r493;
	st.global.u32 	[%rd59+1592], %r494;
	st.global.u32 	[%rd59+1596], %r495;
	st.global.u32 	[%rd59+1600], %r496;
	st.global.u32 	[%rd59+1604], %r497;
	st.global.u32 	[%rd59+1608], %r498;
	st.global.u32 	[%rd59+1612], %r499;
	st.global.u32 	[%rd59+1616], %r500;
	st.global.u32 	[%rd59+1620], %r501;
	st.global.u32 	[%rd59+1624], %r502;
	st.global.u32 	[%rd59+1628], %r503;
	st.global.u32 	[%rd59+1632], %r504;
	st.global.u32 	[%rd59+1636], %r505;
	st.global.u32 	[%rd59+1640], %r506;
	st.global.u32 	[%rd59+1644], %r507;
	st.global.u32 	[%rd59+1648], %r508;
	st.global.u32 	[%rd59+1652], %r509;
	st.global.u32 	[%rd59+1656], %r510;
	st.global.u32 	[%rd59+1660], %r511;
	st.global.u32 	[%rd59+1664], %r512;
	st.global.u32 	[%rd59+1668], %r513;
	st.global.u32 	[%rd59+1672], %r514;
	st.global.u32 	[%rd59+1676], %r515;
	st.global.u32 	[%rd59+1680], %r516;
	st.global.u32 	[%rd59+1684], %r517;
	st.global.u32 	[%rd59+1688], %r518;
	st.global.u32 	[%rd59+1692], %r519;
	st.global.u32 	[%rd59+1696], %r520;
	st.global.u32 	[%rd59+1700], %r521;
	st.global.u32 	[%rd59+1704], %r522;
	st.global.u32 	[%rd59+1708], %r523;
	st.global.u32 	[%rd59+1712], %r524;
	st.global.u32 	[%rd59+1716], %r525;
	st.global.u32 	[%rd59+1720], %r526;
	st.global.u32 	[%rd59+1724], %r527;
	st.global.u32 	[%rd59+1728], %r528;
	st.global.u32 	[%rd59+1732], %r529;
	st.global.u32 	[%rd59+1736], %r530;
	st.global.u32 	[%rd59+1740], %r531;
	st.global.u32 	[%rd59+1744], %r532;
	st.global.u32 	[%rd59+1748], %r533;
	st.global.u32 	[%rd59+1752], %r534;
	st.global.u32 	[%rd59+1756], %r535;
	st.global.u32 	[%rd59+1760], %r536;
	st.global.u32 	[%rd59+1764], %r537;
	st.global.u32 	[%rd59+1768], %r538;
	st.global.u32 	[%rd59+1772], %r539;
	st.global.u32 	[%rd59+1776], %r540;
	st.global.u32 	[%rd59+1780], %r541;
	st.global.u32 	[%rd59+1784], %r542;
	st.global.u32 	[%rd59+1788], %r543;
	st.global.u32 	[%rd59+1792], %r544;
	st.global.u32 	[%rd59+1796], %r545;
	st.global.u32 	[%rd59+1800], %r546;
	st.global.u32 	[%rd59+1804], %r547;
	st.global.u32 	[%rd59+1808], %r548;
	st.global.u32 	[%rd59+1812], %r549;
	st.global.u32 	[%rd59+1816], %r550;
	st.global.u32 	[%rd59+1820], %r551;
	st.global.u32 	[%rd59+1824], %r552;
	st.global.u32 	[%rd59+1828], %r553;
	st.global.u32 	[%rd59+1832], %r554;
	st.global.u32 	[%rd59+1836], %r555;
	st.global.u32 	[%rd59+1840], %r556;
	st.global.u32 	[%rd59+1844], %r557;
	st.global.u32 	[%rd59+1848], %r558;
	st.global.u32 	[%rd59+1852], %r559;
	st.global.u32 	[%rd59+1856], %r560;
	st.global.u32 	[%rd59+1860], %r561;
	st.global.u32 	[%rd59+1864], %r562;
	st.global.u32 	[%rd59+1868], %r563;
	st.global.u32 	[%rd59+1872], %r564;
	st.global.u32 	[%rd59+1876], %r565;
	st.global.u32 	[%rd59+1880], %r566;
	st.global.u32 	[%rd59+1884], %r567;
	st.global.u32 	[%rd59+1888], %r568;
	st.global.u32 	[%rd59+1892], %r569;
	st.global.u32 	[%rd59+1896], %r570;
	st.global.u32 	[%rd59+1900], %r571;
	st.global.u32 	[%rd59+1904], %r572;
	st.global.u32 	[%rd59+1908], %r573;
	st.global.u32 	[%rd59+1912], %r574;
	st.global.u32 	[%rd59+1916], %r575;
	st.global.u32 	[%rd59+1920], %r576;
	st.global.u32 	[%rd59+1924], %r577;
	st.global.u32 	[%rd59+1928], %r578;
	st.global.u32 	[%rd59+1932], %r579;
	st.global.u32 	[%rd59+1936], %r580;
	st.global.u32 	[%rd59+1940], %r581;
	st.global.u32 	[%rd59+1944], %r582;
	st.global.u32 	[%rd59+1948], %r583;
	st.global.u32 	[%rd59+1952], %r584;
	st.global.u32 	[%rd59+1956], %r585;
	st.global.u32 	[%rd59+1960], %r586;
	st.global.u32 	[%rd59+1964], %r587;
	st.global.u32 	[%rd59+1968], %r588;
	st.global.u32 	[%rd59+1972], %r589;
	st.global.u32 	[%rd59+1976], %r590;
	st.global.u32 	[%rd59+1980], %r591;
	st.global.u32 	[%rd59+1984], %r592;
	st.global.u32 	[%rd59+1988], %r593;
	st.global.u32 	[%rd59+1992], %r594;
	st.global.u32 	[%rd59+1996], %r595;
	st.global.u32 	[%rd59+2000], %r596;
	st.global.u32 	[%rd59+2004], %r597;
	st.global.u32 	[%rd59+2008], %r598;
	st.global.u32 	[%rd59+2012], %r599;
	st.global.u32 	[%rd59+2016], %r600;
	st.global.u32 	[%rd59+2020], %r601;
	st.global.u32 	[%rd59+2024], %r602;
	st.global.u32 	[%rd59+2028], %r603;
	st.global.u32 	[%rd59+2032], %r604;
	st.global.u32 	[%rd59+2036], %r605;
	st.global.u32 	[%rd59+2040], %r606;
	st.global.u32 	[%rd59+2044], %r607;
	st.global.u32 	[%rd59+2048], %r608;
	st.global.u32 	[%rd59+2052], %r609;
	st.global.u32 	[%rd59+2056], %r610;
	st.global.u32 	[%rd59+2060], %r611;
	st.global.u32 	[%rd59+2064], %r612;
	st.global.u32 	[%rd59+2068], %r613;
	st.global.u32 	[%rd59+2072], %r614;
	st.global.u32 	[%rd59+2076], %r615;
	st.global.u32 	[%rd59+2080], %r616;
	st.global.u32 	[%rd59+2084], %r617;
	st.global.u32 	[%rd59+2088], %r618;
	st.global.u32 	[%rd59+2092], %r619;
	st.global.u32 	[%rd59+2096], %r620;
	st.global.u32 	[%rd59+2100], %r621;
	st.global.u32 	[%rd59+2104], %r622;
	st.global.u32 	[%rd59+2108], %r623;
	st.global.u32 	[%rd59+2112], %r624;
	st.global.u32 	[%rd59+2116], %r625;
	st.global.u32 	[%rd59+2120], %r626;
	st.global.u32 	[%rd59+2124], %r627;
	st.global.u32 	[%rd59+2128], %r628;
	st.global.u32 	[%rd59+2132], %r629;
	st.global.u32 	[%rd59+2136], %r630;
	st.global.u32 	[%rd59+2140], %r631;
	st.global.u32 	[%rd59+2144], %r632;
	st.global.u32 	[%rd59+2148], %r633;
	st.global.u32 	[%rd59+2152], %r634;
	st.global.u32 	[%rd59+2156], %r635;
	st.global.u32 	[%rd59+2160], %r636;
	st.global.u32 	[%rd59+2164], %r637;
	st.global.u32 	[%rd59+2168], %r638;
	st.global.u32 	[%rd59+2172], %r639;
	st.global.u32 	[%rd59+2176], %r640;
	st.global.u32 	[%rd59+2180], %r641;
	st.global.u32 	[%rd59+2184], %r642;
	st.global.u32 	[%rd59+2188], %r643;
	st.global.u32 	[%rd59+2192], %r644;
	st.global.u32 	[%rd59+2196], %r645;
	st.global.u32 	[%rd59+2200], %r646;
	st.global.u32 	[%rd59+2204], %r647;
	st.global.u32 	[%rd59+2208], %r648;
	st.global.u32 	[%rd59+2212], %r649;
	st.global.u32 	[%rd59+2216], %r650;
	st.global.u32 	[%rd59+2220], %r651;
	st.global.u32 	[%rd59+2224], %r652;
	st.global.u32 	[%rd59+2228], %r653;
	st.global.u32 	[%rd59+2232], %r654;
	st.global.u32 	[%rd59+2236], %r655;
	st.global.u32 	[%rd59+2240], %r656;
	st.global.u32 	[%rd59+2244], %r657;
	st.global.u32 	[%rd59+2248], %r658;
	st.global.u32 	[%rd59+2252], %r659;
	st.global.u32 	[%rd59+2256], %r660;
	st.global.u32 	[%rd59+2260], %r661;
	st.global.u32 	[%rd59+2264], %r662;
	st.global.u32 	[%rd59+2268], %r663;
	st.global.u32 	[%rd59+2272], %r664;
	st.global.u32 	[%rd59+2276], %r665;
	st.global.u32 	[%rd59+2280], %r666;
	st.global.u32 	[%rd59+2284], %r667;
	st.global.u32 	[%rd59+2288], %r668;
	st.global.u32 	[%rd59+2292], %r669;
	st.global.u32 	[%rd59+2296], %r670;
	st.global.u32 	[%rd59+2300], %r671;
	st.global.u32 	[%rd59+2304], %r672;
	st.global.u32 	[%rd59+2308], %r673;
	st.global.u32 	[%rd59+2312], %r674;
	st.global.u32 	[%rd59+2316], %r675;
	st.global.u32 	[%rd59+2320], %r676;
	st.global.u32 	[%rd59+2324], %r677;
	st.global.u32 	[%rd59+2328], %r678;
	st.global.u32 	[%rd59+2332], %r679;
	st.global.u32 	[%rd59+2336], %r680;
	st.global.u32 	[%rd59+2340], %r681;
	st.global.u32 	[%rd59+2344], %r682;
	st.global.u32 	[%rd59+2348], %r683;
	st.global.u32 	[%rd59+2352], %r684;
	st.global.u32 	[%rd59+2356], %r685;
	st.global.u32 	[%rd59+2360], %r686;
	st.global.u32 	[%rd59+2364], %r687;
	st.global.u32 	[%rd59+2368], %r688;
	st.global.u32 	[%rd59+2372], %r689;
	st.global.u32 	[%rd59+2376], %r690;
	st.global.u32 	[%rd59+2380], %r691;
	st.global.u32 	[%rd59+2384], %r692;
	st.global.u32 	[%rd59+2388], %r693;
	st.global.u32 	[%rd59+2392], %r694;
	st.global.u32 	[%rd59+2396], %r695;
	st.global.u32 	[%rd59+2400], %r696;
	st.global.u32 	[%rd59+2404], %r697;
	st.global.u32 	[%rd59+2408], %r698;
	st.global.u32 	[%rd59+2412], %r699;
	st.global.u32 	[%rd59+2416], %r700;
	st.global.u32 	[%rd59+2420], %r701;
	st.global.u32 	[%rd59+2424], %r702;
	st.global.u32 	[%rd59+2428], %r703;
	st.global.u32 	[%rd59+2432], %r704;
	st.global.u32 	[%rd59+2436], %r705;
	st.global.u32 	[%rd59+2440], %r706;
	st.global.u32 	[%rd59+2444], %r707;
	st.global.u32 	[%rd59+2448], %r708;
	st.global.u32 	[%rd59+2452], %r709;
	st.global.u32 	[%rd59+2456], %r710;
	st.global.u32 	[%rd59+2460], %r711;
	st.global.u32 	[%rd59+2464], %r712;
	st.global.u32 	[%rd59+2468], %r713;
	st.global.u32 	[%rd59+2472], %r714;
	st.global.u32 	[%rd59+2476], %r715;
	st.global.u32 	[%rd59+2480], %r716;
	st.global.u32 	[%rd59+2484], %r717;
	st.global.u32 	[%rd59+2488], %r718;
	st.global.u32 	[%rd59+2492], %r719;
	st.global.u32 	[%rd59+2496], %r720;
	st.global.u32 	[%rd59+2500], %r721;
	st.global.u32 	[%rd59+2504], %r722;
	st.global.u32 	[%rd59+2508], %r723;
	st.global.u32 	[%rd59+2512], %r724;
	st.global.u32 	[%rd59+2516], %r725;
	st.global.u32 	[%rd59+2520], %r726;
	st.global.u32 	[%rd59+2524], %r727;
	st.global.u32 	[%rd59+2528], %r728;
	st.global.u32 	[%rd59+2532], %r729;
	st.global.u32 	[%rd59+2536], %r730;
	st.global.u32 	[%rd59+2540], %r731;
	st.global.u32 	[%rd59+2544], %r732;
	st.global.u32 	[%rd59+2548], %r733;
	st.global.u32 	[%rd59+2552], %r734;
	st.global.u32 	[%rd59+2556], %r735;
	st.global.u32 	[%rd59+2560], %r736;
	st.global.u32 	[%rd59+2564], %r737;
	st.global.u32 	[%rd59+2568], %r738;
	st.global.u32 	[%rd59+2572], %r739;
	st.global.u32 	[%rd59+2576], %r740;
	st.global.u32 	[%rd59+2580], %r741;
	st.global.u32 	[%rd59+2584], %r742;
	st.global.u32 	[%rd59+2588], %r743;
	st.global.u32 	[%rd59+2592], %r744;
	st.global.u32 	[%rd59+2596], %r745;
	st.global.u32 	[%rd59+2600], %r746;
	st.global.u32 	[%rd59+2604], %r747;
	st.global.u32 	[%rd59+2608], %r748;
	st.global.u32 	[%rd59+2612], %r749;
	st.global.u32 	[%rd59+2616], %r750;
	st.global.u32 	[%rd59+2620], %r751;
	st.global.u32 	[%rd59+2624], %r752;
	st.global.u32 	[%rd59+2628], %r753;
	st.global.u32 	[%rd59+2632], %r754;
	st.global.u32 	[%rd59+2636], %r755;
	st.global.u32 	[%rd59+2640], %r756;
	st.global.u32 	[%rd59+2644], %r757;
	st.global.u32 	[%rd59+2648], %r758;
	st.global.u32 	[%rd59+2652], %r759;
	st.global.u32 	[%rd59+2656], %r760;
	st.global.u32 	[%rd59+2660], %r761;
	st.global.u32 	[%rd59+2664], %r762;
	st.global.u32 	[%rd59+2668], %r763;
	st.global.u32 	[%rd59+2672], %r764;
	st.global.u32 	[%rd59+2676], %r765;
	st.global.u32 	[%rd59+2680], %r766;
	st.global.u32 	[%rd59+2684], %r767;
	st.global.u32 	[%rd59+2688], %r768;
	st.global.u32 	[%rd59+2692], %r769;
	st.global.u32 	[%rd59+2696], %r770;
	st.global.u32 	[%rd59+2700], %r771;
	st.global.u32 	[%rd59+2704], %r772;
	st.global.u32 	[%rd59+2708], %r773;
	st.global.u32 	[%rd59+2712], %r774;
	st.global.u32 	[%rd59+2716], %r775;
	st.global.u32 	[%rd59+2720], %r776;
	st.global.u32 	[%rd59+2724], %r777;
	st.global.u32 	[%rd59+2728], %r778;
	st.global.u32 	[%rd59+2732], %r779;
	st.global.u32 	[%rd59+2736], %r780;
	st.global.u32 	[%rd59+2740], %r781;
	st.global.u32 	[%rd59+2744], %r782;
	st.global.u32 	[%rd59+2748], %r783;
	st.global.u32 	[%rd59+2752], %r784;
	st.global.u32 	[%rd59+2756], %r785;
	st.global.u32 	[%rd59+2760], %r786;
	st.global.u32 	[%rd59+2764], %r787;
	st.global.u32 	[%rd59+2768], %r788;
	st.global.u32 	[%rd59+2772], %r789;
	st.global.u32 	[%rd59+2776], %r790;
	st.global.u32 	[%rd59+2780], %r791;
	st.global.u32 	[%rd59+2784], %r792;
	st.global.u32 	[%rd59+2788], %r793;
	st.global.u32 	[%rd59+2792], %r794;
	st.global.u32 	[%rd59+2796], %r795;
	st.global.u32 	[%rd59+2800], %r796;
	st.global.u32 	[%rd59+2804], %r797;
	st.global.u32 	[%rd59+2808], %r798;
	st.global.u32 	[%rd59+2812], %r799;
	st.global.u32 	[%rd59+2816], %r800;
	st.global.u32 	[%rd59+2820], %r801;
	st.global.u32 	[%rd59+2824], %r802;
	st.global.u32 	[%rd59+2828], %r803;
	st.global.u32 	[%rd59+2832], %r804;
	st.global.u32 	[%rd59+2836], %r805;
	st.global.u32 	[%rd59+2840], %r806;
	st.global.u32 	[%rd59+2844], %r807;
	st.global.u32 	[%rd59+2848], %r808;
	st.global.u32 	[%rd59+2852], %r809;
	st.global.u32 	[%rd59+2856], %r810;
	st.global.u32 	[%rd59+2860], %r811;
	st.global.u32 	[%rd59+2864], %r812;
	st.global.u32 	[%rd59+2868], %r813;
	st.global.u32 	[%rd59+2872], %r814;
	st.global.u32 	[%rd59+2876], %r815;
	st.global.u32 	[%rd59+2880], %r816;
	st.global.u32 	[%rd59+2884], %r817;
	st.global.u32 	[%rd59+2888], %r818;
	st.global.u32 	[%rd59+2892], %r819;
	st.global.u32 	[%rd59+2896], %r820;
	st.global.u32 	[%rd59+2900], %r821;
	st.global.u32 	[%rd59+2904], %r822;
	st.global.u32 	[%rd59+2908], %r823;
	st.global.u32 	[%rd59+2912], %r824;
	st.global.u32 	[%rd59+2916], %r825;
	st.global.u32 	[%rd59+2920], %r826;
	st.global.u32 	[%rd59+2924], %r827;
	st.global.u32 	[%rd59+2928], %r828;
	st.global.u32 	[%rd59+2932], %r829;
	st.global.u32 	[%rd59+2936], %r830;
	st.global.u32 	[%rd59+2940], %r831;
	st.global.u32 	[%rd59+2944], %r832;
	st.global.u32 	[%rd59+2948], %r833;
	st.global.u32 	[%rd59+2952], %r834;
	st.global.u32 	[%rd59+2956], %r835;
	st.global.u32 	[%rd59+2960], %r836;
	st.global.u32 	[%rd59+2964], %r837;
	st.global.u32 	[%rd59+2968], %r838;
	st.global.u32 	[%rd59+2972], %r839;
	st.global.u32 	[%rd59+2976], %r840;
	st.global.u32 	[%rd59+2980], %r841;
	st.global.u32 	[%rd59+2984], %r842;
	st.global.u32 	[%rd59+2988], %r843;
	st.global.u32 	[%rd59+2992], %r844;
	st.global.u32 	[%rd59+2996], %r845;
	st.global.u32 	[%rd59+3000], %r846;
	st.global.u32 	[%rd59+3004], %r847;
	st.global.u32 	[%rd59+3008], %r848;
	st.global.u32 	[%rd59+3012], %r849;
	st.global.u32 	[%rd59+3016], %r850;
	st.global.u32 	[%rd59+3020], %r851;
	st.global.u32 	[%rd59+3024], %r852;
	st.global.u32 	[%rd59+3028], %r853;
	st.global.u32 	[%rd59+3032], %r854;
	st.global.u32 	[%rd59+3036], %r855;
	st.global.u32 	[%rd59+3040], %r856;
	st.global.u32 	[%rd59+3044], %r857;
	st.global.u32 	[%rd59+3048], %r858;
	st.global.u32 	[%rd59+3052], %r859;
	st.global.u32 	[%rd59+3056], %r860;
	st.global.u32 	[%rd59+3060], %r861;
	st.global.u32 	[%rd59+3064], %r862;
	st.global.u32 	[%rd59+3068], %r863;
	st.global.u32 	[%rd59+3072], %r864;
	st.global.u32 	[%rd59+3076], %r865;
	st.global.u32 	[%rd59+3080], %r866;
	st.global.u32 	[%rd59+3084], %r867;
	st.global.u32 	[%rd59+3088], %r868;
	st.global.u32 	[%rd59+3092], %r869;
	st.global.u32 	[%rd59+3096], %r870;
	st.global.u32 	[%rd59+3100], %r871;
	st.global.u32 	[%rd59+3104], %r872;
	st.global.u32 	[%rd59+3108], %r873;
	st.global.u32 	[%rd59+3112], %r874;
	st.global.u32 	[%rd59+3116], %r875;
	st.global.u32 	[%rd59+3120], %r876;
	st.global.u32 	[%rd59+3124], %r877;
	st.global.u32 	[%rd59+3128], %r878;
	st.global.u32 	[%rd59+3132], %r879;
	st.global.u32 	[%rd59+3136], %r880;
	st.global.u32 	[%rd59+3140], %r881;
	st.global.u32 	[%rd59+3144], %r882;
	st.global.u32 	[%rd59+3148], %r883;
	st.global.u32 	[%rd59+3152], %r884;
	st.global.u32 	[%rd59+3156], %r885;
	st.global.u32 	[%rd59+3160], %r886;
	st.global.u32 	[%rd59+3164], %r887;
	st.global.u32 	[%rd59+3168], %r888;
	st.global.u32 	[%rd59+3172], %r889;
	st.global.u32 	[%rd59+3176], %r890;
	st.global.u32 	[%rd59+3180], %r891;
	st.global.u32 	[%rd59+3184], %r892;
	st.global.u32 	[%rd59+3188], %r893;
	st.global.u32 	[%rd59+3192], %r894;
	st.global.u32 	[%rd59+3196], %r895;
	st.global.u32 	[%rd59+3200], %r896;
	st.global.u32 	[%rd59+3204], %r897;
	st.global.u32 	[%rd59+3208], %r898;
	st.global.u32 	[%rd59+3212], %r899;
	st.global.u32 	[%rd59+3216], %r900;
	st.global.u32 	[%rd59+3220], %r901;
	st.global.u32 	[%rd59+3224], %r902;
	st.global.u32 	[%rd59+3228], %r903;
	st.global.u32 	[%rd59+3232], %r904;
	st.global.u32 	[%rd59+3236], %r905;
	st.global.u32 	[%rd59+3240], %r906;
	st.global.u32 	[%rd59+3244], %r907;
	st.global.u32 	[%rd59+3248], %r908;
	st.global.u32 	[%rd59+3252], %r909;
	st.global.u32 	[%rd59+3256], %r910;
	st.global.u32 	[%rd59+3260], %r911;
	st.global.u32 	[%rd59+3264], %r912;
	st.global.u32 	[%rd59+3268], %r913;
	st.global.u32 	[%rd59+3272], %r914;
	st.global.u32 	[%rd59+3276], %r915;
	st.global.u32 	[%rd59+3280], %r916;
	st.global.u32 	[%rd59+3284], %r917;
	st.global.u32 	[%rd59+3288], %r918;
	st.global.u32 	[%rd59+3292], %r919;
	st.global.u32 	[%rd59+3296], %r920;
	st.global.u32 	[%rd59+3300], %r921;
	st.global.u32 	[%rd59+3304], %r922;
	st.global.u32 	[%rd59+3308], %r923;
	st.global.u32 	[%rd59+3312], %r924;
	st.global.u32 	[%rd59+3316], %r925;
	st.global.u32 	[%rd59+3320], %r926;
	st.global.u32 	[%rd59+3324], %r927;
	st.global.u32 	[%rd59+3328], %r928;
	st.global.u32 	[%rd59+3332], %r929;
	st.global.u32 	[%rd59+3336], %r930;
	st.global.u32 	[%rd59+3340], %r931;
	st.global.u32 	[%rd59+3344], %r932;
	st.global.u32 	[%rd59+3348], %r933;
	st.global.u32 	[%rd59+3352], %r934;
	st.global.u32 	[%rd59+3356], %r935;
	st.global.u32 	[%rd59+3360], %r936;
	st.global.u32 	[%rd59+3364], %r937;
	st.global.u32 	[%rd59+3368], %r938;
	st.global.u32 	[%rd59+3372], %r939;
	st.global.u32 	[%rd59+3376], %r940;
	st.global.u32 	[%rd59+3380], %r941;
	st.global.u32 	[%rd59+3384], %r942;
	st.global.u32 	[%rd59+3388], %r943;
	st.global.u32 	[%rd59+3392], %r944;
	st.global.u32 	[%rd59+3396], %r945;
	st.global.u32 	[%rd59+3400], %r946;
	st.global.u32 	[%rd59+3404], %r947;
	st.global.u32 	[%rd59+3408], %r948;
	st.global.u32 	[%rd59+3412], %r949;
	st.global.u32 	[%rd59+3416], %r950;
	st.global.u32 	[%rd59+3420], %r951;
	st.global.u32 	[%rd59+3424], %r952;
	st.global.u32 	[%rd59+3428], %r953;
	st.global.u32 	[%rd59+3432], %r954;
	st.global.u32 	[%rd59+3436], %r955;
	st.global.u32 	[%rd59+3440], %r956;
	st.global.u32 	[%rd59+3444], %r957;
	st.global.u32 	[%rd59+3448], %r958;
	st.global.u32 	[%rd59+3452], %r959;
	st.global.u32 	[%rd59+3456], %r960;
	st.global.u32 	[%rd59+3460], %r961;
	st.global.u32 	[%rd59+3464], %r962;
	st.global.u32 	[%rd59+3468], %r963;
	st.global.u32 	[%rd59+3472], %r964;
	st.global.u32 	[%rd59+3476], %r965;
	st.global.u32 	[%rd59+3480], %r966;
	st.global.u32 	[%rd59+3484], %r967;
	st.global.u32 	[%rd59+3488], %r968;
	st.global.u32 	[%rd59+3492], %r969;
	st.global.u32 	[%rd59+3496], %r970;
	st.global.u32 	[%rd59+3500], %r971;
	st.global.u32 	[%rd59+3504], %r972;
	st.global.u32 	[%rd59+3508], %r973;
	st.global.u32 	[%rd59+3512], %r974;
	st.global.u32 	[%rd59+3516], %r975;
	st.global.u32 	[%rd59+3520], %r976;
	st.global.u32 	[%rd59+3524], %r977;
	st.global.u32 	[%rd59+3528], %r978;
	st.global.u32 	[%rd59+3532], %r979;
	st.global.u32 	[%rd59+3536], %r980;
	st.global.u32 	[%rd59+3540], %r981;
	st.global.u32 	[%rd59+3544], %r982;
	st.global.u32 	[%rd59+3548], %r983;
	st.global.u32 	[%rd59+3552], %r984;
	st.global.u32 	[%rd59+3556], %r985;
	st.global.u32 	[%rd59+3560], %r986;
	st.global.u32 	[%rd59+3564], %r987;
	st.global.u32 	[%rd59+3568], %r988;
	st.global.u32 	[%rd59+3572], %r989;
	st.global.u32 	[%rd59+3576], %r990;
	st.global.u32 	[%rd59+3580], %r991;
	st.global.u32 	[%rd59+3584], %r992;
	st.global.u32 	[%rd59+3588], %r993;
	st.global.u32 	[%rd59+3592], %r994;
	st.global.u32 	[%rd59+3596], %r995;
	st.global.u32 	[%rd59+3600], %r996;
	st.global.u32 	[%rd59+3604], %r997;
	st.global.u32 	[%rd59+3608], %r998;
	st.global.u32 	[%rd59+3612], %r999;
	st.global.u32 	[%rd59+3616], %r1000;
	st.global.u32 	[%rd59+3620], %r1001;
	st.global.u32 	[%rd59+3624], %r1002;
	st.global.u32 	[%rd59+3628], %r1003;
	st.global.u32 	[%rd59+3632], %r1004;
	st.global.u32 	[%rd59+3636], %r1005;
	st.global.u32 	[%rd59+3640], %r1006;
	st.global.u32 	[%rd59+3644], %r1007;
	st.global.u32 	[%rd59+3648], %r1008;
	st.global.u32 	[%rd59+3652], %r1009;
	st.global.u32 	[%rd59+3656], %r1010;
	st.global.u32 	[%rd59+3660], %r1011;
	st.global.u32 	[%rd59+3664], %r1012;
	st.global.u32 	[%rd59+3668], %r1013;
	st.global.u32 	[%rd59+3672], %r1014;
	st.global.u32 	[%rd59+3676], %r1015;
	st.global.u32 	[%rd59+3680], %r1016;
	st.global.u32 	[%rd59+3684], %r1017;
	st.global.u32 	[%rd59+3688], %r1018;
	st.global.u32 	[%rd59+3692], %r1019;
	st.global.u32 	[%rd59+3696], %r1020;
	st.global.u32 	[%rd59+3700], %r1021;
	st.global.u32 	[%rd59+3704], %r1022;
	st.global.u32 	[%rd59+3708], %r1023;
	st.global.u32 	[%rd59+3712], %r1024;
	st.global.u32 	[%rd59+3716], %r1025;
	st.global.u32 	[%rd59+3720], %r1026;
	st.global.u32 	[%rd59+3724], %r1027;
	st.global.u32 	[%rd59+3728], %r1028;
	st.global.u32 	[%rd59+3732], %r1029;
	st.global.u32 	[%rd59+3736], %r1030;
	st.global.u32 	[%rd59+3740], %r1031;
	st.global.u32 	[%rd59+3744], %r1032;
	st.global.u32 	[%rd59+3748], %r1033;
	st.global.u32 	[%rd59+3752], %r1034;
	st.global.u32 	[%rd59+3756], %r1035;
	st.global.u32 	[%rd59+3760], %r1036;
	st.global.u32 	[%rd59+3764], %r1037;
	st.global.u32 	[%rd59+3768], %r1038;
	st.global.u32 	[%rd59+3772], %r1039;
	st.global.u32 	[%rd59+3776], %r1040;
	st.global.u32 	[%rd59+3780], %r1041;
	st.global.u32 	[%rd59+3784], %r1042;
	st.global.u32 	[%rd59+3788], %r1043;
	st.global.u32 	[%rd59+3792], %r1044;
	st.global.u32 	[%rd59+3796], %r1045;
	st.global.u32 	[%rd59+3800], %r1046;
	st.global.u32 	[%rd59+3804], %r1047;
	st.global.u32 	[%rd59+3808], %r1048;
	st.global.u32 	[%rd59+3812], %r1049;
	st.global.u32 	[%rd59+3816], %r1050;
	st.global.u32 	[%rd59+3820], %r1051;
	st.global.u32 	[%rd59+3824], %r1052;
	st.global.u32 	[%rd59+3828], %r1053;
	st.global.u32 	[%rd59+3832], %r1054;
	st.global.u32 	[%rd59+3836], %r1055;
	st.global.u32 	[%rd59+3840], %r1056;
	st.global.u32 	[%rd59+3844], %r1057;
	st.global.u32 	[%rd59+3848], %r1058;
	st.global.u32 	[%rd59+3852], %r1059;
	st.global.u32 	[%rd59+3856], %r1060;
	st.global.u32 	[%rd59+3860], %r1061;
	st.global.u32 	[%rd59+3864], %r1062;
	st.global.u32 	[%rd59+3868], %r1063;
	st.global.u32 	[%rd59+3872], %r1064;
	st.global.u32 	[%rd59+3876], %r1065;
	st.global.u32 	[%rd59+3880], %r1066;
	st.global.u32 	[%rd59+3884], %r1067;
	st.global.u32 	[%rd59+3888], %r1068;
	st.global.u32 	[%rd59+3892], %r1069;
	st.global.u32 	[%rd59+3896], %r1070;
	st.global.u32 	[%rd59+3900], %r1071;
	st.global.u32 	[%rd59+3904], %r1072;
	st.global.u32 	[%rd59+3908], %r1073;
	st.global.u32 	[%rd59+3912], %r1074;
	st.global.u32 	[%rd59+3916], %r1075;
	st.global.u32 	[%rd59+3920], %r1076;
	st.global.u32 	[%rd59+3924], %r1077;
	st.global.u32 	[%rd59+3928], %r1078;
	st.global.u32 	[%rd59+3932], %r1079;
	st.global.u32 	[%rd59+3936], %r1080;
	st.global.u32 	[%rd59+3940], %r1081;
	st.global.u32 	[%rd59+3944], %r1082;
	st.global.u32 	[%rd59+3948], %r1083;
	st.global.u32 	[%rd59+3952], %r1084;
	st.global.u32 	[%rd59+3956], %r1085;
	st.global.u32 	[%rd59+3960], %r1086;
	st.global.u32 	[%rd59+3964], %r1087;
	st.global.u32 	[%rd59+3968], %r1088;
	st.global.u32 	[%rd59+3972], %r1089;
	st.global.u32 	[%rd59+3976], %r1090;
	st.global.u32 	[%rd59+3980], %r1091;
	st.global.u32 	[%rd59+3984], %r1092;
	st.global.u32 	[%rd59+3988], %r1093;
	st.global.u32 	[%rd59+3992], %r1094;
	st.global.u32 	[%rd59+3996], %r1095;
	st.global.u32 	[%rd59+4000], %r1096;
	st.global.u32 	[%rd59+4004], %r1097;
	st.global.u32 	[%rd59+4008], %r1098;
	st.global.u32 	[%rd59+4012], %r1099;
	st.global.u32 	[%rd59+4016], %r1100;
	st.global.u32 	[%rd59+4020], %r1101;
	st.global.u32 	[%rd59+4024], %r1102;
	st.global.u32 	[%rd59+4028], %r1103;
	st.global.u32 	[%rd59+4032], %r1104;
	st.global.u32 	[%rd59+4036], %r1105;
	st.global.u32 	[%rd59+4040], %r1106;
	st.global.u32 	[%rd59+4044], %r1107;
	st.global.u32 	[%rd59+4048], %r1108;
	st.global.u32 	[%rd59+4052], %r1109;
	st.global.u32 	[%rd59+4056], %r1110;
	st.global.u32 	[%rd59+4060], %r1111;
	st.global.u32 	[%rd59+4064], %r1112;
	st.global.u32 	[%rd59+4068], %r1113;
	st.global.u32 	[%rd59+4072], %r1114;
	st.global.u32 	[%rd59+4076], %r1115;
	st.global.u32 	[%rd59+4080], %r1116;
	st.global.u32 	[%rd59+4084], %r1117;
	st.global.u32 	[%rd59+4088], %r1118;
	st.global.u32 	[%rd59+4092], %r1119;
	st.global.u32 	[%rd59+4096], %r1120;
	st.global.u32 	[%rd59+4100], %r1121;
	st.global.u32 	[%rd59+4104], %r1122;
	st.global.u32 	[%rd59+4108], %r95;
	st.global.u32 	[%rd59+4112], %r96;
	st.global.u32 	[%rd59+4116], %r1153;
	cvta.to.global.u64 	%rd60, %rd67;
	atom.global.add.u32 	%r1124, [%rd60], 1;
	cvta.to.global.u64 	%rd61, %rd68;
	mul.wide.s32 	%rd62, %r1124, 4120;
	add.s64 	%rd63, %rd61, %rd62;
	st.global.u32 	[%rd63], %r97;
	st.global.u32 	[%rd63+4], %r98;
	st.global.u32 	[%rd63+8], %r99;
	st.global.u32 	[%rd63+12], %r94;
	st.global.u32 	[%rd63+16], %r100;
	st.global.u32 	[%rd63+20], %r101;
	st.global.u32 	[%rd63+24], %r102;
	st.global.u32 	[%rd63+28], %r103;
	st.global.u32 	[%rd63+32], %r104;
	st.global.u32 	[%rd63+36], %r105;
	st.global.u32 	[%rd63+40], %r106;
	st.global.u32 	[%rd63+44], %r107;
	st.global.u32 	[%rd63+48], %r108;
	st.global.u32 	[%rd63+52], %r109;
	st.global.u32 	[%rd63+56], %r110;
	st.global.u32 	[%rd63+60], %r111;
	st.global.u32 	[%rd63+64], %r112;
	st.global.u32 	[%rd63+68], %r113;
	st.global.u32 	[%rd63+72], %r114;
	st.global.u32 	[%rd63+76], %r115;
	st.global.u32 	[%rd63+80], %r116;
	st.global.u32 	[%rd63+84], %r117;
	st.global.u32 	[%rd63+88], %r118;
	st.global.u32 	[%rd63+92], %r119;
	st.global.u32 	[%rd63+96], %r120;
	st.global.u32 	[%rd63+100], %r121;
	st.global.u32 	[%rd63+104], %r122;
	st.global.u32 	[%rd63+108], %r123;
	st.global.u32 	[%rd63+112], %r124;
	st.global.u32 	[%rd63+116], %r125;
	st.global.u32 	[%rd63+120], %r126;
	st.global.u32 	[%rd63+124], %r127;
	st.global.u32 	[%rd63+128], %r128;
	st.global.u32 	[%rd63+132], %r129;
	st.global.u32 	[%rd63+136], %r130;
	st.global.u32 	[%rd63+140], %r131;
	st.global.u32 	[%rd63+144], %r132;
	st.global.u32 	[%rd63+148], %r133;
	st.global.u32 	[%rd63+152], %r134;
	st.global.u32 	[%rd63+156], %r135;
	st.global.u32 	[%rd63+160], %r136;
	st.global.u32 	[%rd63+164], %r137;
	st.global.u32 	[%rd63+168], %r138;
	st.global.u32 	[%rd63+172], %r139;
	st.global.u32 	[%rd63+176], %r140;
	st.global.u32 	[%rd63+180], %r141;
	st.global.u32 	[%rd63+184], %r142;
	st.global.u32 	[%rd63+188], %r143;
	st.global.u32 	[%rd63+192], %r144;
	st.global.u32 	[%rd63+196], %r145;
	st.global.u32 	[%rd63+200], %r146;
	st.global.u32 	[%rd63+204], %r147;
	st.global.u32 	[%rd63+208], %r148;
	st.global.u32 	[%rd63+212], %r149;
	st.global.u32 	[%rd63+216], %r150;
	st.global.u32 	[%rd63+220], %r151;
	st.global.u32 	[%rd63+224], %r152;
	st.global.u32 	[%rd63+228], %r153;
	st.global.u32 	[%rd63+232], %r154;
	st.global.u32 	[%rd63+236], %r155;
	st.global.u32 	[%rd63+240], %r156;
	st.global.u32 	[%rd63+244], %r157;
	st.global.u32 	[%rd63+248], %r158;
	st.global.u32 	[%rd63+252], %r159;
	st.global.u32 	[%rd63+256], %r160;
	st.global.u32 	[%rd63+260], %r161;
	st.global.u32 	[%rd63+264], %r162;
	st.global.u32 	[%rd63+268], %r163;
	st.global.u32 	[%rd63+272], %r164;
	st.global.u32 	[%rd63+276], %r165;
	st.global.u32 	[%rd63+280], %r166;
	st.global.u32 	[%rd63+284], %r167;
	st.global.u32 	[%rd63+288], %r168;
	st.global.u32 	[%rd63+292], %r169;
	st.global.u32 	[%rd63+296], %r170;
	st.global.u32 	[%rd63+300], %r171;
	st.global.u32 	[%rd63+304], %r172;
	st.global.u32 	[%rd63+308], %r173;
	st.global.u32 	[%rd63+312], %r174;
	st.global.u32 	[%rd63+316], %r175;
	st.global.u32 	[%rd63+320], %r176;
	st.global.u32 	[%rd63+324], %r177;
	st.global.u32 	[%rd63+328], %r178;
	st.global.u32 	[%rd63+332], %r179;
	st.global.u32 	[%rd63+336], %r180;
	st.global.u32 	[%rd63+340], %r181;
	st.global.u32 	[%rd63+344], %r182;
	st.global.u32 	[%rd63+348], %r183;
	st.global.u32 	[%rd63+352], %r184;
	st.global.u32 	[%rd63+356], %r185;
	st.global.u32 	[%rd63+360], %r186;
	st.global.u32 	[%rd63+364], %r187;
	st.global.u32 	[%rd63+368], %r188;
	st.global.u32 	[%rd63+372], %r189;
	st.global.u32 	[%rd63+376], %r190;
	st.global.u32 	[%rd63+380], %r191;
	st.global.u32 	[%rd63+384], %r192;
	st.global.u32 	[%rd63+388], %r193;
	st.global.u32 	[%rd63+392], %r194;
	st.global.u32 	[%rd63+396], %r195;
	st.global.u32 	[%rd63+400], %r196;
	st.global.u32 	[%rd63+404], %r197;
	st.global.u32 	[%rd63+408], %r198;
	st.global.u32 	[%rd63+412], %r199;
	st.global.u32 	[%rd63+416], %r200;
	st.global.u32 	[%rd63+420], %r201;
	st.global.u32 	[%rd63+424], %r202;
	st.global.u32 	[%rd63+428], %r203;
	st.global.u32 	[%rd63+432], %r204;
	st.global.u32 	[%rd63+436], %r205;
	st.global.u32 	[%rd63+440], %r206;
	st.global.u32 	[%rd63+444], %r207;
	st.global.u32 	[%rd63+448], %r208;
	st.global.u32 	[%rd63+452], %r209;
	st.global.u32 	[%rd63+456], %r210;
	st.global.u32 	[%rd63+460], %r211;
	st.global.u32 	[%rd63+464], %r212;
	st.global.u32 	[%rd63+468], %r213;
	st.global.u32 	[%rd63+472], %r214;
	st.global.u32 	[%rd63+476], %r215;
	st.global.u32 	[%rd63+480], %r216;
	st.global.u32 	[%rd63+484], %r217;
	st.global.u32 	[%rd63+488], %r218;
	st.global.u32 	[%rd63+492], %r219;
	st.global.u32 	[%rd63+496], %r220;
	st.global.u32 	[%rd63+500], %r221;
	st.global.u32 	[%rd63+504], %r222;
	st.global.u32 	[%rd63+508], %r223;
	st.global.u32 	[%rd63+512], %r224;
	st.global.u32 	[%rd63+516], %r225;
	st.global.u32 	[%rd63+520], %r226;
	st.global.u32 	[%rd63+524], %r227;
	st.global.u32 	[%rd63+528], %r228;
	st.global.u32 	[%rd63+532], %r229;
	st.global.u32 	[%rd63+536], %r230;
	st.global.u32 	[%rd63+540], %r231;
	st.global.u32 	[%rd63+544], %r232;
	st.global.u32 	[%rd63+548], %r233;
	st.global.u32 	[%rd63+552], %r234;
	st.global.u32 	[%rd63+556], %r235;
	st.global.u32 	[%rd63+560], %r236;
	st.global.u32 	[%rd63+564], %r237;
	st.global.u32 	[%rd63+568], %r238;
	st.global.u32 	[%rd63+572], %r239;
	st.global.u32 	[%rd63+576], %r240;
	st.global.u32 	[%rd63+580], %r241;
	st.global.u32 	[%rd63+584], %r242;
	st.global.u32 	[%rd63+588], %r243;
	st.global.u32 	[%rd63+592], %r244;
	st.global.u32 	[%rd63+596], %r245;
	st.global.u32 	[%rd63+600], %r246;
	st.global.u32 	[%rd63+604], %r247;
	st.global.u32 	[%rd63+608], %r248;
	st.global.u32 	[%rd63+612], %r249;
	st.global.u32 	[%rd63+616], %r250;
	st.global.u32 	[%rd63+620], %r251;
	st.global.u32 	[%rd63+624], %r252;
	st.global.u32 	[%rd63+628], %r253;
	st.global.u32 	[%rd63+632], %r254;
	st.global.u32 	[%rd63+636], %r255;
	st.global.u32 	[%rd63+640], %r256;
	st.global.u32 	[%rd63+644], %r257;
	st.global.u32 	[%rd63+648], %r258;
	st.global.u32 	[%rd63+652], %r259;
	st.global.u32 	[%rd63+656], %r260;
	st.global.u32 	[%rd63+660], %r261;
	st.global.u32 	[%rd63+664], %r262;
	st.global.u32 	[%rd63+668], %r263;
	st.global.u32 	[%rd63+672], %r264;
	st.global.u32 	[%rd63+676], %r265;
	st.global.u32 	[%rd63+680], %r266;
	st.global.u32 	[%rd63+684], %r267;
	st.global.u32 	[%rd63+688], %r268;
	st.global.u32 	[%rd63+692], %r269;
	st.global.u32 	[%rd63+696], %r270;
	st.global.u32 	[%rd63+700], %r271;
	st.global.u32 	[%rd63+704], %r272;
	st.global.u32 	[%rd63+708], %r273;
	st.global.u32 	[%rd63+712], %r274;
	st.global.u32 	[%rd63+716], %r275;
	st.global.u32 	[%rd63+720], %r276;
	st.global.u32 	[%rd63+724], %r277;
	st.global.u32 	[%rd63+728], %r278;
	st.global.u32 	[%rd63+732], %r279;
	st.global.u32 	[%rd63+736], %r280;
	st.global.u32 	[%rd63+740], %r281;
	st.global.u32 	[%rd63+744], %r282;
	st.global.u32 	[%rd63+748], %r283;
	st.global.u32 	[%rd63+752], %r284;
	st.global.u32 	[%rd63+756], %r285;
	st.global.u32 	[%rd63+760], %r286;
	st.global.u32 	[%rd63+764], %r287;
	st.global.u32 	[%rd63+768], %r288;
	st.global.u32 	[%rd63+772], %r289;
	st.global.u32 	[%rd63+776], %r290;
	st.global.u32 	[%rd63+780], %r291;
	st.global.u32 	[%rd63+784], %r292;
	st.global.u32 	[%rd63+788], %r293;
	st.global.u32 	[%rd63+792], %r294;
	st.global.u32 	[%rd63+796], %r295;
	st.global.u32 	[%rd63+800], %r296;
	st.global.u32 	[%rd63+804], %r297;
	st.global.u32 	[%rd63+808], %r298;
	st.global.u32 	[%rd63+812], %r299;
	st.global.u32 	[%rd63+816], %r300;
	st.global.u32 	[%rd63+820], %r301;
	st.global.u32 	[%rd63+824], %r302;
	st.global.u32 	[%rd63+828], %r303;
	st.global.u32 	[%rd63+832], %r304;
	st.global.u32 	[%rd63+836], %r305;
	st.global.u32 	[%rd63+840], %r306;
	st.global.u32 	[%rd63+844], %r307;
	st.global.u32 	[%rd63+848], %r308;
	st.global.u32 	[%rd63+852], %r309;
	st.global.u32 	[%rd63+856], %r310;
	st.global.u32 	[%rd63+860], %r311;
	st.global.u32 	[%rd63+864], %r312;
	st.global.u32 	[%rd63+868], %r313;
	st.global.u32 	[%rd63+872], %r314;
	st.global.u32 	[%rd63+876], %r315;
	st.global.u32 	[%rd63+880], %r316;
	st.global.u32 	[%rd63+884], %r317;
	st.global.u32 	[%rd63+888], %r318;
	st.global.u32 	[%rd63+892], %r319;
	st.global.u32 	[%rd63+896], %r320;
	st.global.u32 	[%rd63+900], %r321;
	st.global.u32 	[%rd63+904], %r322;
	st.global.u32 	[%rd63+908], %r323;
	st.global.u32 	[%rd63+912], %r324;
	st.global.u32 	[%rd63+916], %r325;
	st.global.u32 	[%rd63+920], %r326;
	st.global.u32 	[%rd63+924], %r327;
	st.global.u32 	[%rd63+928], %r328;
	st.global.u32 	[%rd63+932], %r329;
	st.global.u32 	[%rd63+936], %r330;
	st.global.u32 	[%rd63+940], %r331;
	st.global.u32 	[%rd63+944], %r332;
	st.global.u32 	[%rd63+948], %r333;
	st.global.u32 	[%rd63+952], %r334;
	st.global.u32 	[%rd63+956], %r335;
	st.global.u32 	[%rd63+960], %r336;
	st.global.u32 	[%rd63+964], %r337;
	st.global.u32 	[%rd63+968], %r338;
	st.global.u32 	[%rd63+972], %r339;
	st.global.u32 	[%rd63+976], %r340;
	st.global.u32 	[%rd63+980], %r341;
	st.global.u32 	[%rd63+984], %r342;
	st.global.u32 	[%rd63+988], %r343;
	st.global.u32 	[%rd63+992], %r344;
	st.global.u32 	[%rd63+996], %r345;
	st.global.u32 	[%rd63+1000], %r346;
	st.global.u32 	[%rd63+1004], %r347;
	st.global.u32 	[%rd63+1008], %r348;
	st.global.u32 	[%rd63+1012], %r349;
	st.global.u32 	[%rd63+1016], %r350;
	st.global.u32 	[%rd63+1020], %r351;
	st.global.u32 	[%rd63+1024], %r352;
	st.global.u32 	[%rd63+1028], %r353;
	st.global.u32 	[%rd63+1032], %r354;
	st.global.u32 	[%rd63+1036], %r355;
	st.global.u32 	[%rd63+1040], %r356;
	st.global.u32 	[%rd63+1044], %r357;
	st.global.u32 	[%rd63+1048], %r358;
	st.global.u32 	[%rd63+1052], %r359;
	st.global.u32 	[%rd63+1056], %r360;
	st.global.u32 	[%rd63+1060], %r361;
	st.global.u32 	[%rd63+1064], %r362;
	st.global.u32 	[%rd63+1068], %r363;
	st.global.u32 	[%rd63+1072], %r364;
	st.global.u32 	[%rd63+1076], %r365;
	st.global.u32 	[%rd63+1080], %r366;
	st.global.u32 	[%rd63+1084], %r367;
	st.global.u32 	[%rd63+1088], %r368;
	st.global.u32 	[%rd63+1092], %r369;
	st.global.u32 	[%rd63+1096], %r370;
	st.global.u32 	[%rd63+1100], %r371;
	st.global.u32 	[%rd63+1104], %r372;
	st.global.u32 	[%rd63+1108], %r373;
	st.global.u32 	[%rd63+1112], %r374;
	st.global.u32 	[%rd63+1116], %r375;
	st.global.u32 	[%rd63+1120], %r376;
	st.global.u32 	[%rd63+1124], %r377;
	st.global.u32 	[%rd63+1128], %r378;
	st.global.u32 	[%rd63+1132], %r379;
	st.global.u32 	[%rd63+1136], %r380;
	st.global.u32 	[%rd63+1140], %r381;
	st.global.u32 	[%rd63+1144], %r382;
	st.global.u32 	[%rd63+1148], %r383;
	st.global.u32 	[%rd63+1152], %r384;
	st.global.u32 	[%rd63+1156], %r385;
	st.global.u32 	[%rd63+1160], %r386;
	st.global.u32 	[%rd63+1164], %r387;
	st.global.u32 	[%rd63+1168], %r388;
	st.global.u32 	[%rd63+1172], %r389;
	st.global.u32 	[%rd63+1176], %r390;
	st.global.u32 	[%rd63+1180], %r391;
	st.global.u32 	[%rd63+1184], %r392;
	st.global.u32 	[%rd63+1188], %r393;
	st.global.u32 	[%rd63+1192], %r394;
	st.global.u32 	[%rd63+1196], %r395;
	st.global.u32 	[%rd63+1200], %r396;
	st.global.u32 	[%rd63+1204], %r397;
	st.global.u32 	[%rd63+1208], %r398;
	st.global.u32 	[%rd63+1212], %r399;
	st.global.u32 	[%rd63+1216], %r400;
	st.global.u32 	[%rd63+1220], %r401;
	st.global.u32 	[%rd63+1224], %r402;
	st.global.u32 	[%rd63+1228], %r403;
	st.global.u32 	[%rd63+1232], %r404;
	st.global.u32 	[%rd63+1236], %r405;
	st.global.u32 	[%rd63+1240], %r406;
	st.global.u32 	[%rd63+1244], %r407;
	st.global.u32 	[%rd63+1248], %r408;
	st.global.u32 	[%rd63+1252], %r409;
	st.global.u32 	[%rd63+1256], %r410;
	st.global.u32 	[%rd63+1260], %r411;
	st.global.u32 	[%rd63+1264], %r412;
	st.global.u32 	[%rd63+1268], %r413;
	st.global.u32 	[%rd63+1272], %r414;
	st.global.u32 	[%rd63+1276], %r415;
	st.global.u32 	[%rd63+1280], %r416;
	st.global.u32 	[%rd63+1284], %r417;
	st.global.u32 	[%rd63+1288], %r418;
	st.global.u32 	[%rd63+1292], %r419;
	st.global.u32 	[%rd63+1296], %r420;
	st.global.u32 	[%rd63+1300], %r421;
	st.global.u32 	[%rd63+1304], %r422;
	st.global.u32 	[%rd63+1308], %r423;
	st.global.u32 	[%rd63+1312], %r424;
	st.global.u32 	[%rd63+1316], %r425;
	st.global.u32 	[%rd63+1320], %r426;
	st.global.u32 	[%rd63+1324], %r427;
	st.global.u32 	[%rd63+1328], %r428;
	st.global.u32 	[%rd63+1332], %r429;
	st.global.u32 	[%rd63+1336], %r430;
	st.global.u32 	[%rd63+1340], %r431;
	st.global.u32 	[%rd63+1344], %r432;
	st.global.u32 	[%rd63+1348], %r433;
	st.global.u32 	[%rd63+1352], %r434;
	st.global.u32 	[%rd63+1356], %r435;
	st.global.u32 	[%rd63+1360], %r436;
	st.global.u32 	[%rd63+1364], %r437;
	st.global.u32 	[%rd63+1368], %r438;
	st.global.u32 	[%rd63+1372], %r439;
	st.global.u32 	[%rd63+1376], %r440;
	st.global.u32 	[%rd63+1380], %r441;
	st.global.u32 	[%rd63+1384], %r442;
	st.global.u32 	[%rd63+1388], %r443;
	st.global.u32 	[%rd63+1392], %r444;
	st.global.u32 	[%rd63+1396], %r445;
	st.global.u32 	[%rd63+1400], %r446;
	st.global.u32 	[%rd63+1404], %r447;
	st.global.u32 	[%rd63+1408], %r448;
	st.global.u32 	[%rd63+1412], %r449;
	st.global.u32 	[%rd63+1416], %r450;
	st.global.u32 	[%rd63+1420], %r451;
	st.global.u32 	[%rd63+1424], %r452;
	st.global.u32 	[%rd63+1428], %r453;
	st.global.u32 	[%rd63+1432], %r454;
	st.global.u32 	[%rd63+1436], %r455;
	st.global.u32 	[%rd63+1440], %r456;
	st.global.u32 	[%rd63+1444], %r457;
	st.global.u32 	[%rd63+1448], %r458;
	st.global.u32 	[%rd63+1452], %r459;
	st.global.u32 	[%rd63+1456], %r460;
	st.global.u32 	[%rd63+1460], %r461;
	st.global.u32 	[%rd63+1464], %r462;
	st.global.u32 	[%rd63+1468], %r463;
	st.global.u32 	[%rd63+1472], %r464;
	st.global.u32 	[%rd63+1476], %r465;
	st.global.u32 	[%rd63+1480], %r466;
	st.global.u32 	[%rd63+1484], %r467;
	st.global.u32 	[%rd63+1488], %r468;
	st.global.u32 	[%rd63+1492], %r469;
	st.global.u32 	[%rd63+1496], %r470;
	st.global.u32 	[%rd63+1500], %r471;
	st.global.u32 	[%rd63+1504], %r472;
	st.global.u32 	[%rd63+1508], %r473;
	st.global.u32 	[%rd63+1512], %r474;
	st.global.u32 	[%rd63+1516], %r475;
	st.global.u32 	[%rd63+1520], %r476;
	st.global.u32 	[%rd63+1524], %r477;
	st.global.u32 	[%rd63+1528], %r478;
	st.global.u32 	[%rd63+1532], %r479;
	st.global.u32 	[%rd63+1536], %r480;
	st.global.u32 	[%rd63+1540], %r481;
	st.global.u32 	[%rd63+1544], %r482;
	st.global.u32 	[%rd63+1548], %r483;
	st.global.u32 	[%rd63+1552], %r484;
	st.global.u32 	[%rd63+1556], %r485;
	st.global.u32 	[%rd63+1560], %r486;
	st.global.u32 	[%rd63+1564], %r487;
	st.global.u32 	[%rd63+1568], %r488;
	st.global.u32 	[%rd63+1572], %r489;
	st.global.u32 	[%rd63+1576], %r490;
	st.global.u32 	[%rd63+1580], %r491;
	st.global.u32 	[%rd63+1584], %r492;
	st.global.u32 	[%rd63+1588], %r493;
	st.global.u32 	[%rd63+1592], %r494;
	st.global.u32 	[%rd63+1596], %r495;
	st.global.u32 	[%rd63+1600], %r496;
	st.global.u32 	[%rd63+1604], %r497;
	st.global.u32 	[%rd63+1608], %r498;
	st.global.u32 	[%rd63+1612], %r499;
	st.global.u32 	[%rd63+1616], %r500;
	st.global.u32 	[%rd63+1620], %r501;
	st.global.u32 	[%rd63+1624], %r502;
	st.global.u32 	[%rd63+1628], %r503;
	st.global.u32 	[%rd63+1632], %r504;
	st.global.u32 	[%rd63+1636], %r505;
	st.global.u32 	[%rd63+1640], %r506;
	st.global.u32 	[%rd63+1644], %r507;
	st.global.u32 	[%rd63+1648], %r508;
	st.global.u32 	[%rd63+1652], %r509;
	st.global.u32 	[%rd63+1656], %r510;
	st.global.u32 	[%rd63+1660], %r511;
	st.global.u32 	[%rd63+1664], %r512;
	st.global.u32 	[%rd63+1668], %r513;
	st.global.u32 	[%rd63+1672], %r514;
	st.global.u32 	[%rd63+1676], %r515;
	st.global.u32 	[%rd63+1680], %r516;
	st.global.u32 	[%rd63+1684], %r517;
	st.global.u32 	[%rd63+1688], %r518;
	st.global.u32 	[%rd63+1692], %r519;
	st.global.u32 	[%rd63+1696], %r520;
	st.global.u32 	[%rd63+1700], %r521;
	st.global.u32 	[%rd63+1704], %r522;
	st.global.u32 	[%rd63+1708], %r523;
	st.global.u32 	[%rd63+1712], %r524;
	st.global.u32 	[%rd63+1716], %r525;
	st.global.u32 	[%rd63+1720], %r526;
	st.global.u32 	[%rd63+1724], %r527;
	st.global.u32 	[%rd63+1728], %r528;
	st.global.u32 	[%rd63+1732], %r529;
	st.global.u32 	[%rd63+1736], %r530;
	st.global.u32 	[%rd63+1740], %r531;
	st.global.u32 	[%rd63+1744], %r532;
	st.global.u32 	[%rd63+1748], %r533;
	st.global.u32 	[%rd63+1752], %r534;
	st.global.u32 	[%rd63+1756], %r535;
	st.global.u32 	[%rd63+1760], %r536;
	st.global.u32 	[%rd63+1764], %r537;
	st.global.u32 	[%rd63+1768], %r538;
	st.global.u32 	[%rd63+1772], %r539;
	st.global.u32 	[%rd63+1776], %r540;
	st.global.u32 	[%rd63+1780], %r541;
	st.global.u32 	[%rd63+1784], %r542;
	st.global.u32 	[%rd63+1788], %r543;
	st.global.u32 	[%rd63+1792], %r544;
	st.global.u32 	[%rd63+1796], %r545;
	st.global.u32 	[%rd63+1800], %r546;
	st.global.u32 	[%rd63+1804], %r547;
	st.global.u32 	[%rd63+1808], %r548;
	st.global.u32 	[%rd63+1812], %r549;
	st.global.u32 	[%rd63+1816], %r550;
	st.global.u32 	[%rd63+1820], %r551;
	st.global.u32 	[%rd63+1824], %r552;
	st.global.u32 	[%rd63+1828], %r553;
	st.global.u32 	[%rd63+1832], %r554;
	st.global.u32 	[%rd63+1836], %r555;
	st.global.u32 	[%rd63+1840], %r556;
	st.global.u32 	[%rd63+1844], %r557;
	st.global.u32 	[%rd63+1848], %r558;
	st.global.u32 	[%rd63+1852], %r559;
	st.global.u32 	[%rd63+1856], %r560;
	st.global.u32 	[%rd63+1860], %r561;
	st.global.u32 	[%rd63+1864], %r562;
	st.global.u32 	[%rd63+1868], %r563;
	st.global.u32 	[%rd63+1872], %r564;
	st.global.u32 	[%rd63+1876], %r565;
	st.global.u32 	[%rd63+1880], %r566;
	st.global.u32 	[%rd63+1884], %r567;
	st.global.u32 	[%rd63+1888], %r568;
	st.global.u32 	[%rd63+1892], %r569;
	st.global.u32 	[%rd63+1896], %r570;
	st.global.u32 	[%rd63+1900], %r571;
	st.global.u32 	[%rd63+1904], %r572;
	st.global.u32 	[%rd63+1908], %r573;
	st.global.u32 	[%rd63+1912], %r574;
	st.global.u32 	[%rd63+1916], %r575;
	st.global.u32 	[%rd63+1920], %r576;
	st.global.u32 	[%rd63+1924], %r577;
	st.global.u32 	[%rd63+1928], %r578;
	st.global.u32 	[%rd63+1932], %r579;
	st.global.u32 	[%rd63+1936], %r580;
	st.global.u32 	[%rd63+1940], %r581;
	st.global.u32 	[%rd63+1944], %r582;
	st.global.u32 	[%rd63+1948], %r583;
	st.global.u32 	[%rd63+1952], %r584;
	st.global.u32 	[%rd63+1956], %r585;
	st.global.u32 	[%rd63+1960], %r586;
	st.global.u32 	[%rd63+1964], %r587;
	st.global.u32 	[%rd63+1968], %r588;
	st.global.u32 	[%rd63+1972], %r589;
	st.global.u32 	[%rd63+1976], %r590;
	st.global.u32 	[%rd63+1980], %r591;
	st.global.u32 	[%rd63+1984], %r592;
	st.global.u32 	[%rd63+1988], %r593;
	st.global.u32 	[%rd63+1992], %r594;
	st.global.u32 	[%rd63+1996], %r595;
	st.global.u32 	[%rd63+2000], %r596;
	st.global.u32 	[%rd63+2004], %r597;
	st.global.u32 	[%rd63+2008], %r598;
	st.global.u32 	[%rd63+2012], %r599;
	st.global.u32 	[%rd63+2016], %r600;
	st.global.u32 	[%rd63+2020], %r601;
	st.global.u32 	[%rd63+2024], %r602;
	st.global.u32 	[%rd63+2028], %r603;
	st.global.u32 	[%rd63+2032], %r604;
	st.global.u32 	[%rd63+2036], %r605;
	st.global.u32 	[%rd63+2040], %r606;
	st.global.u32 	[%rd63+2044], %r607;
	st.global.u32 	[%rd63+2048], %r608;
	st.global.u32 	[%rd63+2052], %r609;
	st.global.u32 	[%rd63+2056], %r610;
	st.global.u32 	[%rd63+2060], %r611;
	st.global.u32 	[%rd63+2064], %r612;
	st.global.u32 	[%rd63+2068], %r613;
	st.global.u32 	[%rd63+2072], %r614;
	st.global.u32 	[%rd63+2076], %r615;
	st.global.u32 	[%rd63+2080], %r616;
	st.global.u32 	[%rd63+2084], %r617;
	st.global.u32 	[%rd63+2088], %r618;
	st.global.u32 	[%rd63+2092], %r619;
	st.global.u32 	[%rd63+2096], %r620;
	st.global.u32 	[%rd63+2100], %r621;
	st.global.u32 	[%rd63+2104], %r622;
	st.global.u32 	[%rd63+2108], %r623;
	st.global.u32 	[%rd63+2112], %r624;
	st.global.u32 	[%rd63+2116], %r625;
	st.global.u32 	[%rd63+2120], %r626;
	st.global.u32 	[%rd63+2124], %r627;
	st.global.u32 	[%rd63+2128], %r628;
	st.global.u32 	[%rd63+2132], %r629;
	st.global.u32 	[%rd63+2136], %r630;
	st.global.u32 	[%rd63+2140], %r631;
	st.global.u32 	[%rd63+2144], %r632;
	st.global.u32 	[%rd63+2148], %r633;
	st.global.u32 	[%rd63+2152], %r634;
	st.global.u32 	[%rd63+2156], %r635;
	st.global.u32 	[%rd63+2160], %r636;
	st.global.u32 	[%rd63+2164], %r637;
	st.global.u32 	[%rd63+2168], %r638;
	st.global.u32 	[%rd63+2172], %r639;
	st.global.u32 	[%rd63+2176], %r640;
	st.global.u32 	[%rd63+2180], %r641;
	st.global.u32 	[%rd63+2184], %r642;
	st.global.u32 	[%rd63+2188], %r643;
	st.global.u32 	[%rd63+2192], %r644;
	st.global.u32 	[%rd63+2196], %r645;
	st.global.u32 	[%rd63+2200], %r646;
	st.global.u32 	[%rd63+2204], %r647;
	st.global.u32 	[%rd63+2208], %r648;
	st.global.u32 	[%rd63+2212], %r649;
	st.global.u32 	[%rd63+2216], %r650;
	st.global.u32 	[%rd63+2220], %r651;
	st.global.u32 	[%rd63+2224], %r652;
	st.global.u32 	[%rd63+2228], %r653;
	st.global.u32 	[%rd63+2232], %r654;
	st.global.u32 	[%rd63+2236], %r655;
	st.global.u32 	[%rd63+2240], %r656;
	st.global.u32 	[%rd63+2244], %r657;
	st.global.u32 	[%rd63+2248], %r658;
	st.global.u32 	[%rd63+2252], %r659;
	st.global.u32 	[%rd63+2256], %r660;
	st.global.u32 	[%rd63+2260], %r661;
	st.global.u32 	[%rd63+2264], %r662;
	st.global.u32 	[%rd63+2268], %r663;
	st.global.u32 	[%rd63+2272], %r664;
	st.global.u32 	[%rd63+2276], %r665;
	st.global.u32 	[%rd63+2280], %r666;
	st.global.u32 	[%rd63+2284], %r667;
	st.global.u32 	[%rd63+2288], %r668;
	st.global.u32 	[%rd63+2292], %r669;
	st.global.u32 	[%rd63+2296], %r670;
	st.global.u32 	[%rd63+2300], %r671;
	st.global.u32 	[%rd63+2304], %r672;
	st.global.u32 	[%rd63+2308], %r673;
	st.global.u32 	[%rd63+2312], %r674;
	st.global.u32 	[%rd63+2316], %r675;
	st.global.u32 	[%rd63+2320], %r676;
	st.global.u32 	[%rd63+2324], %r677;
	st.global.u32 	[%rd63+2328], %r678;
	st.global.u32 	[%rd63+2332], %r679;
	st.global.u32 	[%rd63+2336], %r680;
	st.global.u32 	[%rd63+2340], %r681;
	st.global.u32 	[%rd63+2344], %r682;
	st.global.u32 	[%rd63+2348], %r683;
	st.global.u32 	[%rd63+2352], %r684;
	st.global.u32 	[%rd63+2356], %r685;
	st.global.u32 	[%rd63+2360], %r686;
	st.global.u32 	[%rd63+2364], %r687;
	st.global.u32 	[%rd63+2368], %r688;
	st.global.u32 	[%rd63+2372], %r689;
	st.global.u32 	[%rd63+2376], %r690;
	st.global.u32 	[%rd63+2380], %r691;
	st.global.u32 	[%rd63+2384], %r692;
	st.global.u32 	[%rd63+2388], %r693;
	st.global.u32 	[%rd63+2392], %r694;
	st.global.u32 	[%rd63+2396], %r695;
	st.global.u32 	[%rd63+2400], %r696;
	st.global.u32 	[%rd63+2404], %r697;
	st.global.u32 	[%rd63+2408], %r698;
	st.global.u32 	[%rd63+2412], %r699;
	st.global.u32 	[%rd63+2416], %r700;
	st.global.u32 	[%rd63+2420], %r701;
	st.global.u32 	[%rd63+2424], %r702;
	st.global.u32 	[%rd63+2428], %r703;
	st.global.u32 	[%rd63+2432], %r704;
	st.global.u32 	[%rd63+2436], %r705;
	st.global.u32 	[%rd63+2440], %r706;
	st.global.u32 	[%rd63+2444], %r707;
	st.global.u32 	[%rd63+2448], %r708;
	st.global.u32 	[%rd63+2452], %r709;
	st.global.u32 	[%rd63+2456], %r710;
	st.global.u32 	[%rd63+2460], %r711;
	st.global.u32 	[%rd63+2464], %r712;
	st.global.u32 	[%rd63+2468], %r713;
	st.global.u32 	[%rd63+2472], %r714;
	st.global.u32 	[%rd63+2476], %r715;
	st.global.u32 	[%rd63+2480], %r716;
	st.global.u32 	[%rd63+2484], %r717;
	st.global.u32 	[%rd63+2488], %r718;
	st.global.u32 	[%rd63+2492], %r719;
	st.global.u32 	[%rd63+2496], %r720;
	st.global.u32 	[%rd63+2500], %r721;
	st.global.u32 	[%rd63+2504], %r722;
	st.global.u32 	[%rd63+2508], %r723;
	st.global.u32 	[%rd63+2512], %r724;
	st.global.u32 	[%rd63+2516], %r725;
	st.global.u32 	[%rd63+2520], %r726;
	st.global.u32 	[%rd63+2524], %r727;
	st.global.u32 	[%rd63+2528], %r728;
	st.global.u32 	[%rd63+2532], %r729;
	st.global.u32 	[%rd63+2536], %r730;
	st.global.u32 	[%rd63+2540], %r731;
	st.global.u32 	[%rd63+2544], %r732;
	st.global.u32 	[%rd63+2548], %r733;
	st.global.u32 	[%rd63+2552], %r734;
	st.global.u32 	[%rd63+2556], %r735;
	st.global.u32 	[%rd63+2560], %r736;
	st.global.u32 	[%rd63+2564], %r737;
	st.global.u32 	[%rd63+2568], %r738;
	st.global.u32 	[%rd63+2572], %r739;
	st.global.u32 	[%rd63+2576], %r740;
	st.global.u32 	[%rd63+2580], %r741;
	st.global.u32 	[%rd63+2584], %r742;
	st.global.u32 	[%rd63+2588], %r743;
	st.global.u32 	[%rd63+2592], %r744;
	st.global.u32 	[%rd63+2596], %r745;
	st.global.u32 	[%rd63+2600], %r746;
	st.global.u32 	[%rd63+2604], %r747;
	st.global.u32 	[%rd63+2608], %r748;
	st.global.u32 	[%rd63+2612], %r749;
	st.global.u32 	[%rd63+2616], %r750;
	st.global.u32 	[%rd63+2620], %r751;
	st.global.u32 	[%rd63+2624], %r752;
	st.global.u32 	[%rd63+2628], %r753;
	st.global.u32 	[%rd63+2632], %r754;
	st.global.u32 	[%rd63+2636], %r755;
	st.global.u32 	[%rd63+2640], %r756;
	st.global.u32 	[%rd63+2644], %r757;
	st.global.u32 	[%rd63+2648], %r758;
	st.global.u32 	[%rd63+2652], %r759;
	st.global.u32 	[%rd63+2656], %r760;
	st.global.u32 	[%rd63+2660], %r761;
	st.global.u32 	[%rd63+2664], %r762;
	st.global.u32 	[%rd63+2668], %r763;
	st.global.u32 	[%rd63+2672], %r764;
	st.global.u32 	[%rd63+2676], %r765;
	st.global.u32 	[%rd63+2680], %r766;
	st.global.u32 	[%rd63+2684], %r767;
	st.global.u32 	[%rd63+2688], %r768;
	st.global.u32 	[%rd63+2692], %r769;
	st.global.u32 	[%rd63+2696], %r770;
	st.global.u32 	[%rd63+2700], %r771;
	st.global.u32 	[%rd63+2704], %r772;
	st.global.u32 	[%rd63+2708], %r773;
	st.global.u32 	[%rd63+2712], %r774;
	st.global.u32 	[%rd63+2716], %r775;
	st.global.u32 	[%rd63+2720], %r776;
	st.global.u32 	[%rd63+2724], %r777;
	st.global.u32 	[%rd63+2728], %r778;
	st.global.u32 	[%rd63+2732], %r779;
	st.global.u32 	[%rd63+2736], %r780;
	st.global.u32 	[%rd63+2740], %r781;
	st.global.u32 	[%rd63+2744], %r782;
	st.global.u32 	[%rd63+2748], %r783;
	st.global.u32 	[%rd63+2752], %r784;
	st.global.u32 	[%rd63+2756], %r785;
	st.global.u32 	[%rd63+2760], %r786;
	st.global.u32 	[%rd63+2764], %r787;
	st.global.u32 	[%rd63+2768], %r788;
	st.global.u32 	[%rd63+2772], %r789;
	st.global.u32 	[%rd63+2776], %r790;
	st.global.u32 	[%rd63+2780], %r791;
	st.global.u32 	[%rd63+2784], %r792;
	st.global.u32 	[%rd63+2788], %r793;
	st.global.u32 	[%rd63+2792], %r794;
	st.global.u32 	[%rd63+2796], %r795;
	st.global.u32 	[%rd63+2800], %r796;
	st.global.u32 	[%rd63+2804], %r797;
	st.global.u32 	[%rd63+2808], %r798;
	st.global.u32 	[%rd63+2812], %r799;
	st.global.u32 	[%rd63+2816], %r800;
	st.global.u32 	[%rd63+2820], %r801;
	st.global.u32 	[%rd63+2824], %r802;
	st.global.u32 	[%rd63+2828], %r803;
	st.global.u32 	[%rd63+2832], %r804;
	st.global.u32 	[%rd63+2836], %r805;
	st.global.u32 	[%rd63+2840], %r806;
	st.global.u32 	[%rd63+2844], %r807;
	st.global.u32 	[%rd63+2848], %r808;
	st.global.u32 	[%rd63+2852], %r809;
	st.global.u32 	[%rd63+2856], %r810;
	st.global.u32 	[%rd63+2860], %r811;
	st.global.u32 	[%rd63+2864], %r812;
	st.global.u32 	[%rd63+2868], %r813;
	st.global.u32 	[%rd63+2872], %r814;
	st.global.u32 	[%rd63+2876], %r815;
	st.global.u32 	[%rd63+2880], %r816;
	st.global.u32 	[%rd63+2884], %r817;
	st.global.u32 	[%rd63+2888], %r818;
	st.global.u32 	[%rd63+2892], %r819;
	st.global.u32 	[%rd63+2896], %r820;
	st.global.u32 	[%rd63+2900], %r821;
	st.global.u32 	[%rd63+2904], %r822;
	st.global.u32 	[%rd63+2908], %r823;
	st.global.u32 	[%rd63+2912], %r824;
	st.global.u32 	[%rd63+2916], %r825;
	st.global.u32 	[%rd63+2920], %r826;
	st.global.u32 	[%rd63+2924], %r827;
	st.global.u32 	[%rd63+2928], %r828;
	st.global.u32 	[%rd63+2932], %r829;
	st.global.u32 	[%rd63+2936], %r830;
	st.global.u32 	[%rd63+2940], %r831;
	st.global.u32 	[%rd63+2944], %r832;
	st.global.u32 	[%rd63+2948], %r833;
	st.global.u32 	[%rd63+2952], %r834;
	st.global.u32 	[%rd63+2956], %r835;
	st.global.u32 	[%rd63+2960], %r836;
	st.global.u32 	[%rd63+2964], %r837;
	st.global.u32 	[%rd63+2968], %r838;
	st.global.u32 	[%rd63+2972], %r839;
	st.global.u32 	[%rd63+2976], %r840;
	st.global.u32 	[%rd63+2980], %r841;
	st.global.u32 	[%rd63+2984], %r842;
	st.global.u32 	[%rd63+2988], %r843;
	st.global.u32 	[%rd63+2992], %r844;
	st.global.u32 	[%rd63+2996], %r845;
	st.global.u32 	[%rd63+3000], %r846;
	st.global.u32 	[%rd63+3004], %r847;
	st.global.u32 	[%rd63+3008], %r848;
	st.global.u32 	[%rd63+3012], %r849;
	st.global.u32 	[%rd63+3016], %r850;
	st.global.u32 	[%rd63+3020], %r851;
	st.global.u32 	[%rd63+3024], %r852;
	st.global.u32 	[%rd63+3028], %r853;
	st.global.u32 	[%rd63+3032], %r854;
	st.global.u32 	[%rd63+3036], %r855;
	st.global.u32 	[%rd63+3040], %r856;
	st.global.u32 	[%rd63+3044], %r857;
	st.global.u32 	[%rd63+3048], %r858;
	st.global.u32 	[%rd63+3052], %r859;
	st.global.u32 	[%rd63+3056], %r860;
	st.global.u32 	[%rd63+3060], %r861;
	st.global.u32 	[%rd63+3064], %r862;
	st.global.u32 	[%rd63+3068], %r863;
	st.global.u32 	[%rd63+3072], %r864;
	st.global.u32 	[%rd63+3076], %r865;
	st.global.u32 	[%rd63+3080], %r866;
	st.global.u32 	[%rd63+3084], %r867;
	st.global.u32 	[%rd63+3088], %r868;
	st.global.u32 	[%rd63+3092], %r869;
	st.global.u32 	[%rd63+3096], %r870;
	st.global.u32 	[%rd63+3100], %r871;
	st.global.u32 	[%rd63+3104], %r872;
	st.global.u32 	[%rd63+3108], %r873;
	st.global.u32 	[%rd63+3112], %r874;
	st.global.u32 	[%rd63+3116], %r875;
	st.global.u32 	[%rd63+3120], %r876;
	st.global.u32 	[%rd63+3124], %r877;
	st.global.u32 	[%rd63+3128], %r878;
	st.global.u32 	[%rd63+3132], %r879;
	st.global.u32 	[%rd63+3136], %r880;
	st.global.u32 	[%rd63+3140], %r881;
	st.global.u32 	[%rd63+3144], %r882;
	st.global.u32 	[%rd63+3148], %r883;
	st.global.u32 	[%rd63+3152], %r884;
	st.global.u32 	[%rd63+3156], %r885;
	st.global.u32 	[%rd63+3160], %r886;
	st.global.u32 	[%rd63+3164], %r887;
	st.global.u32 	[%rd63+3168], %r888;
	st.global.u32 	[%rd63+3172], %r889;
	st.global.u32 	[%rd63+3176], %r890;
	st.global.u32 	[%rd63+3180], %r891;
	st.global.u32 	[%rd63+3184], %r892;
	st.global.u32 	[%rd63+3188], %r893;
	st.global.u32 	[%rd63+3192], %r894;
	st.global.u32 	[%rd63+3196], %r895;
	st.global.u32 	[%rd63+3200], %r896;
	st.global.u32 	[%rd63+3204], %r897;
	st.global.u32 	[%rd63+3208], %r898;
	st.global.u32 	[%rd63+3212], %r899;
	st.global.u32 	[%rd63+3216], %r900;
	st.global.u32 	[%rd63+3220], %r901;
	st.global.u32 	[%rd63+3224], %r902;
	st.global.u32 	[%rd63+3228], %r903;
	st.global.u32 	[%rd63+3232], %r904;
	st.global.u32 	[%rd63+3236], %r905;
	st.global.u32 	[%rd63+3240], %r906;
	st.global.u32 	[%rd63+3244], %r907;
	st.global.u32 	[%rd63+3248], %r908;
	st.global.u32 	[%rd63+3252], %r909;
	st.global.u32 	[%rd63+3256], %r910;
	st.global.u32 	[%rd63+3260], %r911;
	st.global.u32 	[%rd63+3264], %r912;
	st.global.u32 	[%rd63+3268], %r913;
	st.global.u32 	[%rd63+3272], %r914;
	st.global.u32 	[%rd63+3276], %r915;
	st.global.u32 	[%rd63+3280], %r916;
	st.global.u32 	[%rd63+3284], %r917;
	st.global.u32 	[%rd63+3288], %r918;
	st.global.u32 	[%rd63+3292], %r919;
	st.global.u32 	[%rd63+3296], %r920;
	st.global.u32 	[%rd63+3300], %r921;
	st.global.u32 	[%rd63+3304], %r922;
	st.global.u32 	[%rd63+3308], %r923;
	st.global.u32 	[%rd63+3312], %r924;
	st.global.u32 	[%rd63+3316], %r925;
	st.global.u32 	[%rd63+3320], %r926;
	st.global.u32 	[%rd63+3324], %r927;
	st.global.u32 	[%rd63+3328], %r928;
	st.global.u32 	[%rd63+3332], %r929;
	st.global.u32 	[%rd63+3336], %r930;
	st.global.u32 	[%rd63+3340], %r931;
	st.global.u32 	[%rd63+3344], %r932;
	st.global.u32 	[%rd63+3348], %r933;
	st.global.u32 	[%rd63+3352], %r934;
	st.global.u32 	[%rd63+3356], %r935;
	st.global.u32 	[%rd63+3360], %r936;
	st.global.u32 	[%rd63+3364], %r937;
	st.global.u32 	[%rd63+3368], %r938;
	st.global.u32 	[%rd63+3372], %r939;
	st.global.u32 	[%rd63+3376], %r940;
	st.global.u32 	[%rd63+3380], %r941;
	st.global.u32 	[%rd63+3384], %r942;
	st.global.u32 	[%rd63+3388], %r943;
	st.global.u32 	[%rd63+3392], %r944;
	st.global.u32 	[%rd63+3396], %r945;
	st.global.u32 	[%rd63+3400], %r946;
	st.global.u32 	[%rd63+3404], %r947;
	st.global.u32 	[%rd63+3408], %r948;
	st.global.u32 	[%rd63+3412], %r949;
	st.global.u32 	[%rd63+3416], %r950;
	st.global.u32 	[%rd63+3420], %r951;
	st.global.u32 	[%rd63+3424], %r952;
	st.global.u32 	[%rd63+3428], %r953;
	st.global.u32 	[%rd63+3432], %r954;
	st.global.u32 	[%rd63+3436], %r955;
	st.global.u32 	[%rd63+3440], %r956;
	st.global.u32 	[%rd63+3444], %r957;
	st.global.u32 	[%rd63+3448], %r958;
	st.global.u32 	[%rd63+3452], %r959;
	st.global.u32 	[%rd63+3456], %r960;
	st.global.u32 	[%rd63+3460], %r961;
	st.global.u32 	[%rd63+3464], %r962;
	st.global.u32 	[%rd63+3468], %r963;
	st.global.u32 	[%rd63+3472], %r964;
	st.global.u32 	[%rd63+3476], %r965;
	st.global.u32 	[%rd63+3480], %r966;
	st.global.u32 	[%rd63+3484], %r967;
	st.global.u32 	[%rd63+3488], %r968;
	st.global.u32 	[%rd63+3492], %r969;
	st.global.u32 	[%rd63+3496], %r970;
	st.global.u32 	[%rd63+3500], %r971;
	st.global.u32 	[%rd63+3504], %r972;
	st.global.u32 	[%rd63+3508], %r973;
	st.global.u32 	[%rd63+3512], %r974;
	st.global.u32 	[%rd63+3516], %r975;
	st.global.u32 	[%rd63+3520], %r976;
	st.global.u32 	[%rd63+3524], %r977;
	st.global.u32 	[%rd63+3528], %r978;
	st.global.u32 	[%rd63+3532], %r979;
	st.global.u32 	[%rd63+3536], %r980;
	st.global.u32 	[%rd63+3540], %r981;
	st.global.u32 	[%rd63+3544], %r982;
	st.global.u32 	[%rd63+3548], %r983;
	st.global.u32 	[%rd63+3552], %r984;
	st.global.u32 	[%rd63+3556], %r985;
	st.global.u32 	[%rd63+3560], %r986;
	st.global.u32 	[%rd63+3564], %r987;
	st.global.u32 	[%rd63+3568], %r988;
	st.global.u32 	[%rd63+3572], %r989;
	st.global.u32 	[%rd63+3576], %r990;
	st.global.u32 	[%rd63+3580], %r991;
	st.global.u32 	[%rd63+3584], %r992;
	st.global.u32 	[%rd63+3588], %r993;
	st.global.u32 	[%rd63+3592], %r994;
	st.global.u32 	[%rd63+3596], %r995;
	st.global.u32 	[%rd63+3600], %r996;
	st.global.u32 	[%rd63+3604], %r997;
	st.global.u32 	[%rd63+3608], %r998;
	st.global.u32 	[%rd63+3612], %r999;
	st.global.u32 	[%rd63+3616], %r1000;
	st.global.u32 	[%rd63+3620], %r1001;
	st.global.u32 	[%rd63+3624], %r1002;
	st.global.u32 	[%rd63+3628], %r1003;
	st.global.u32 	[%rd63+3632], %r1004;
	st.global.u32 	[%rd63+3636], %r1005;
	st.global.u32 	[%rd63+3640], %r1006;
	st.global.u32 	[%rd63+3644], %r1007;
	st.global.u32 	[%rd63+3648], %r1008;
	st.global.u32 	[%rd63+3652], %r1009;
	st.global.u32 	[%rd63+3656], %r1010;
	st.global.u32 	[%rd63+3660], %r1011;
	st.global.u32 	[%rd63+3664], %r1012;
	st.global.u32 	[%rd63+3668], %r1013;
	st.global.u32 	[%rd63+3672], %r1014;
	st.global.u32 	[%rd63+3676], %r1015;
	st.global.u32 	[%rd63+3680], %r1016;
	st.global.u32 	[%rd63+3684], %r1017;
	st.global.u32 	[%rd63+3688], %r1018;
	st.global.u32 	[%rd63+3692], %r1019;
	st.global.u32 	[%rd63+3696], %r1020;
	st.global.u32 	[%rd63+3700], %r1021;
	st.global.u32 	[%rd63+3704], %r1022;
	st.global.u32 	[%rd63+3708], %r1023;
	st.global.u32 	[%rd63+3712], %r1024;
	st.global.u32 	[%rd63+3716], %r1025;
	st.global.u32 	[%rd63+3720], %r1026;
	st.global.u32 	[%rd63+3724], %r1027;
	st.global.u32 	[%rd63+3728], %r1028;
	st.global.u32 	[%rd63+3732], %r1029;
	st.global.u32 	[%rd63+3736], %r1030;
	st.global.u32 	[%rd63+3740], %r1031;
	st.global.u32 	[%rd63+3744], %r1032;
	st.global.u32 	[%rd63+3748], %r1033;
	st.global.u32 	[%rd63+3752], %r1034;
	st.global.u32 	[%rd63+3756], %r1035;
	st.global.u32 	[%rd63+3760], %r1036;
	st.global.u32 	[%rd63+3764], %r1037;
	st.global.u32 	[%rd63+3768], %r1038;
	st.global.u32 	[%rd63+3772], %r1039;
	st.global.u32 	[%rd63+3776], %r1040;
	st.global.u32 	[%rd63+3780], %r1041;
	st.global.u32 	[%rd63+3784], %r1042;
	st.global.u32 	[%rd63+3788], %r1043;
	st.global.u32 	[%rd63+3792], %r1044;
	st.global.u32 	[%rd63+3796], %r1045;
	st.global.u32 	[%rd63+3800], %r1046;
	st.global.u32 	[%rd63+3804], %r1047;
	st.global.u32 	[%rd63+3808], %r1048;
	st.global.u32 	[%rd63+3812], %r1049;
	st.global.u32 	[%rd63+3816], %r1050;
	st.global.u32 	[%rd63+3820], %r1051;
	st.global.u32 	[%rd63+3824], %r1052;
	st.global.u32 	[%rd63+3828], %r1053;
	st.global.u32 	[%rd63+3832], %r1054;
	st.global.u32 	[%rd63+3836], %r1055;
	st.global.u32 	[%rd63+3840], %r1056;
	st.global.u32 	[%rd63+3844], %r1057;
	st.global.u32 	[%rd63+3848], %r1058;
	st.global.u32 	[%rd63+3852], %r1059;
	st.global.u32 	[%rd63+3856], %r1060;
	st.global.u32 	[%rd63+3860], %r1061;
	st.global.u32 	[%rd63+3864], %r1062;
	st.global.u32 	[%rd63+3868], %r1063;
	st.global.u32 	[%rd63+3872], %r1064;
	st.global.u32 	[%rd63+3876], %r1065;
	st.global.u32 	[%rd63+3880], %r1066;
	st.global.u32 	[%rd63+3884], %r1067;
	st.global.u32 	[%rd63+3888], %r1068;
	st.global.u32 	[%rd63+3892], %r1069;
	st.global.u32 	[%rd63+3896], %r1070;
	st.global.u32 	[%rd63+3900], %r1071;
	st.global.u32 	[%rd63+3904], %r1072;
	st.global.u32 	[%rd63+3908], %r1073;
	st.global.u32 	[%rd63+3912], %r1074;
	st.global.u32 	[%rd63+3916], %r1075;
	st.global.u32 	[%rd63+3920], %r1076;
	st.global.u32 	[%rd63+3924], %r1077;
	st.global.u32 	[%rd63+3928], %r1078;
	st.global.u32 	[%rd63+3932], %r1079;
	st.global.u32 	[%rd63+3936], %r1080;
	st.global.u32 	[%rd63+3940], %r1081;
	st.global.u32 	[%rd63+3944], %r1082;
	st.global.u32 	[%rd63+3948], %r1083;
	st.global.u32 	[%rd63+3952], %r1084;
	st.global.u32 	[%rd63+3956], %r1085;
	st.global.u32 	[%rd63+3960], %r1086;
	st.global.u32 	[%rd63+3964], %r1087;
	st.global.u32 	[%rd63+3968], %r1088;
	st.global.u32 	[%rd63+3972], %r1089;
	st.global.u32 	[%rd63+3976], %r1090;
	st.global.u32 	[%rd63+3980], %r1091;
	st.global.u32 	[%rd63+3984], %r1092;
	st.global.u32 	[%rd63+3988], %r1093;
	st.global.u32 	[%rd63+3992], %r1094;
	st.global.u32 	[%rd63+3996], %r1095;
	st.global.u32 	[%rd63+4000], %r1096;
	st.global.u32 	[%rd63+4004], %r1097;
	st.global.u32 	[%rd63+4008], %r1098;
	st.global.u32 	[%rd63+4012], %r1099;
	st.global.u32 	[%rd63+4016], %r1100;
	st.global.u32 	[%rd63+4020], %r1101;
	st.global.u32 	[%rd63+4024], %r1102;
	st.global.u32 	[%rd63+4028], %r1103;
	st.global.u32 	[%rd63+4032], %r1104;
	st.global.u32 	[%rd63+4036], %r1105;
	st.global.u32 	[%rd63+4040], %r1106;
	st.global.u32 	[%rd63+4044], %r1107;
	st.global.u32 	[%rd63+4048], %r1108;
	st.global.u32 	[%rd63+4052], %r1109;
	st.global.u32 	[%rd63+4056], %r1110;
	st.global.u32 	[%rd63+4060], %r1111;
	st.global.u32 	[%rd63+4064], %r1112;
	st.global.u32 	[%rd63+4068], %r1113;
	st.global.u32 	[%rd63+4072], %r1114;
	st.global.u32 	[%rd63+4076], %r1115;
	st.global.u32 	[%rd63+4080], %r1116;
	st.global.u32 	[%rd63+4084], %r1117;
	st.global.u32 	[%rd63+4088], %r1118;
	st.global.u32 	[%rd63+4092], %r1119;
	st.global.u32 	[%rd63+4096], %r1120;
	st.global.u32 	[%rd63+4100], %r1121;
	st.global.u32 	[%rd63+4104], %r1122;
	st.global.u32 	[%rd63+4108], %r95;
	st.global.u32 	[%rd63+4112], %r96;
	st.global.u32 	[%rd63+4116], %r1153;
	add.s32 	%r1138, %r1138, 1024;
	setp.lt.s32 	%p30, %r1138, %r1137;
	@%p30 bra 	$L__BB0_2;
$L__BB0_37:
	ret;
$L__BB0_38:
	cvt.u64.u32 	%rd16, %r29;
	add.s64 	%rd17, %rd2, %rd16;
	mov.b16 	%rs2, 48;
	st.local.u8 	[%rd17], %rs2;
$L__BB0_39:
	add.s32 	%r32, %r1151, -2;
	and.b32  	%r68, %r1147, 2;
	setp.eq.s32 	%p7, %r68, 0;
	@%p7 bra 	$L__BB0_41;
	cvt.u64.u32 	%rd18, %r1151;
	add.s64 	%rd19, %rd2, %rd18;
	mov.b16 	%rs3, 49;
	st.local.u8 	[%rd19], %rs3;
	add.s32 	%r1153, %r1153, 1;
	bra.uni 	$L__BB0_42;
$L__BB0_41:
	cvt.u64.u32 	%rd20, %r1151;
	add.s64 	%rd21, %rd2, %rd20;
	mov.b16 	%rs4, 48;
	st.local.u8 	[%rd21], %rs4;
$L__BB0_42:
	add.s32 	%r35, %r1151, -1;
	and.b32  	%r69, %r1147, 4;
	setp.eq.s32 	%p8, %r69, 0;
	@%p8 bra 	$L__BB0_44;
	cvt.u64.u32 	%rd22, %r35;
	add.s64 	%rd23, %rd2, %rd22;
	mov.b16 	%rs5, 49;
	st.local.u8 	[%rd23], %rs5;
	add.s32 	%r1153, %r1153, 1;
	bra.uni 	$L__BB0_45;
$L__BB0_44:
	cvt.u64.u32 	%rd24, %r35;
	add.s64 	%rd25, %rd2, %rd24;
	mov.b16 	%rs6, 48;
	st.local.u8 	[%rd25], %rs6;
$L__BB0_45:
	and.b32  	%r70, %r1147, 8;
	setp.eq.s32 	%p9, %r70, 0;
	@%p9 bra 	$L__BB0_47;
	cvt.u64.u32 	%rd26, %r32;
	add.s64 	%rd27, %rd2, %rd26;
	mov.b16 	%rs7, 49;
	st.local.u8 	[%rd27], %rs7;
	add.s32 	%r1153, %r1153, 1;
	bra.uni 	$L__BB0_48;
$L__BB0_47:
	cvt.u64.u32 	%rd28, %r32;
	add.s64 	%rd29, %rd2, %rd28;
	mov.b16 	%rs8, 48;
	st.local.u8 	[%rd29], %rs8;
$L__BB0_48:
	shr.s32 	%r1147, %r1147, 4;
	add.s32 	%r1151, %r1151, -4;
	add.s32 	%r1150, %r1150, 4;
	setp.eq.s32 	%p10, %r1150, 0;
	@%p10 bra 	$L__BB0_8;
	bra.uni 	$L__BB0_6;

}
	// .globl	_Z19findPrimeImplicantsiP5groupP4termS2_S0_S2_S2_S2_S2_PA12_cPiS5_S5_S5_S5_S5_i
.visible .entry _Z19findPrimeImplicantsiP5groupP4termS2_S0_S2_S2_S2_S2_PA12_cPiS5_S5_S5_S5_S5_i(
	.param .u32 _Z19findPrimeImplicantsiP5groupP4termS2_S0_S2_S2_S2_S2_PA12_cPiS5_S5_S5_S5_S5_i_param_0,
	.param .u64 .ptr .align 1 _Z19findPrimeImplicantsiP5groupP4termS2_S0_S2_S2_S2_S2_PA12_cPiS5_S5_S5_S5_S5_i_param_1,
	.param .u64 .ptr .align 1 _Z19findPrimeImplicantsiP5groupP4termS2_S0_S2_S2_S2_S2_PA12_cPiS5_S5_S5_S5_S5_i_param_2,
	.param .u64 .ptr .align 1 _Z19findPrimeImplicantsiP5groupP4termS2_S0_S2_S2_S2_S2_PA12_cPiS5_S5_S5_S5_S5_i_param_3,
	.param .u64 .ptr .align 1 _Z19findPrimeImplicantsiP5groupP4termS2_S0_S2_S2_S2_S2_PA12_cPiS5_S5_S5_S5_S5_i_param_4,
	.param .u64 .ptr .align 1 _Z19findPrimeImplicantsiP5groupP4termS2_S0_S2_S2_S2_S2_PA12_cPiS5_S5_S5_S5_S5_i_param_5,
	.param .u64 .ptr .align 1 _Z19findPrimeImplicantsiP5groupP4termS2_S0_S2_S2_S2_S2_PA12_cPiS5_S5_S5_S5_S5_i_param_6,
	.param .u64 .ptr .align 1 _Z19findPrimeImplicantsiP5groupP4termS2_S0_S2_S2_S2_S2_PA12_cPiS5_S5_S5_S5_S5_i_param_7,
	.param .u64 .ptr .align 1 _Z19findPrimeImplicantsiP5groupP4termS2_S0_S2_S2_S2_S2_PA12_cPiS5_S5_S5_S5_S5_i_param_8,
	.param .u64 .ptr .align 1 _Z19findPrimeImplicantsiP5groupP4termS2_S0_S2_S2_S2_S2_PA12_cPiS5_S5_S5_S5_S5_i_param_9,
	.param .u64 .ptr .align 1 _Z19findPrimeImplicantsiP5groupP4termS2_S0_S2_S2_S2_S2_PA12_cPiS5_S5_S5_S5_S5_i_param_10,
	.param .u64 .ptr .align 1 _Z19findPrimeImplicantsiP5groupP4termS2_S0_S2_S2_S2_S2_PA12_cPiS5_S5_S5_S5_S5_i_param_11,
	.param .u64 .ptr .align 1 _Z19findPrimeImplicantsiP5groupP4termS2_S0_S2_S2_S2_S2_PA12_cPiS5_S5_S5_S5_S5_i_param_12,
	.param .u64 .ptr .align 1 _Z19findPrimeImplicantsiP5groupP4termS2_S0_S2_S2_S2_S2_PA12_cPiS5_S5_S5_S5_S5_i_param_13,
	.param .u64 .ptr .align 1 _Z19findPrimeImplicantsiP5groupP4termS2_S0_S2_S2_S2_S2_PA12_cPiS5_S5_S5_S5_S5_i_param_14,
	.param .u64 .ptr .align 1 _Z19findPrimeImplicantsiP5groupP4termS2_S0_S2_S2_S2_S2_PA12_cPiS5_S5_S5_S5_S5_i_param_15,
	.param .u32 _Z19findPrimeImplicantsiP5groupP4termS2_S0_S2_S2_S2_S2_PA12_cPiS5_S5_S5_S5_S5_i_param_16
)
{
	.local .align 4 .b8 	__local_depot1[12360];
	.reg .b64 	%SP;
	.reg .b64 	%SPL;
	.reg .pred 	%p<82>;
	.reg .b16 	%rs<59>;
	.reg .b32 	%r<4496>;
	.reg .b64 	%rd<256>;

	mov.u64 	%SPL, __local_depot1;
	ld.param.u32 	%r3223, [_Z19findPrimeImplicantsiP5groupP4termS2_S0_S2_S2_S2_S2_PA12_cPiS5_S5_S5_S5_S5_i_param_16];
	add.u64 	%rd1, %SPL, 0;
	add.u64 	%rd2, %SPL, 4120;
	add.u64 	%rd3, %SPL, 8240;
	setp.lt.s32 	%p3, %r3223, 1;
	@%p3 bra 	$L__BB1_118;
	mov.b32 	%r4425, 0;
	mov.u32 	%r3225, %ctaid.x;
	mov.u32 	%r3226, %ntid.x;
	mov.u32 	%r3227, %tid.x;
	mad.lo.s32 	%r3228, %r3225, %r3226, %r3227;
	and.b32  	%r3233, %r3228, 1023;
$L__BB1_2:
	ld.param.u32 	%r4423, [_Z19findPrimeImplicantsiP5groupP4termS2_S0_S2_S2_S2_S2_PA12_cPiS5_S5_S5_S5_S5_i_param_16];
	add.s32 	%r2, %r4425, %r3228;
	setp.ge.s32 	%p4, %r2, %r4423;
	@%p4 bra 	$L__BB1_118;
	ld.param.u64 	%rd237, [_Z19findPrimeImplicantsiP5groupP4termS2_S0_S2_S2_S2_S2_PA12_cPiS5_S5_S5_S5_S5_i_param_7];
	ld.param.u64 	%rd236, [_Z19findPrimeImplicantsiP5groupP4termS2_S0_S2_S2_S2_S2_PA12_cPiS5_S5_S5_S5_S5_i_param_6];
	ld.param.u64 	%rd231, [_Z19findPrimeImplicantsiP5groupP4termS2_S0_S2_S2_S2_S2_PA12_cPiS5_S5_S5_S5_S5_i_param_4];
	ld.param.u64 	%rd230, [_Z19findPrimeImplicantsiP5groupP4termS2_S0_S2_S2_S2_S2_PA12_cPiS5_S5_S5_S5_S5_i_param_3];
	ld.param.u64 	%rd228, [_Z19findPrimeImplicantsiP5groupP4termS2_S0_S2_S2_S2_S2_PA12_cPiS5_S5_S5_S5_S5_i_param_2];
	ld.param.u64 	%rd221, [_Z19findPrimeImplicantsiP5groupP4termS2_S0_S2_S2_S2_S2_PA12_cPiS5_S5_S5_S5_S5_i_param_1];
	cvta.to.global.u64 	%rd42, %rd236;
	mul.wide.s32 	%rd43, %r2, 4120;
	add.s64 	%rd4, %rd42, %rd43;
	cvta.to.global.u64 	%rd44, %rd230;
	add.s64 	%rd5, %rd44, %rd43;
	cvta.to.global.u64 	%rd45, %rd228;
	add.s64 	%rd6, %rd45, %rd43;
	cvta.to.global.u64 	%rd46, %rd221;
	mul.wide.s32 	%rd47, %r2, 4218884;
	add.s64 	%rd7, %rd46, %rd47;
	cvta.to.global.u64 	%rd48, %rd231;
	add.s64 	%rd8, %rd48, %rd47;
	cvta.to.global.u64 	%rd49, %rd237;
	add.s64 	%rd9, %rd49, %rd43;
$L__BB1_4:
	setp.ne.s32 	%p5, %r3233, 0;
	bar.sync 	0;
	@%p5 bra 	$L__BB1_6;
	ld.param.u64 	%rd250, [_Z19findPrimeImplicantsiP5groupP4termS2_S0_S2_S2_S2_S2_PA12_cPiS5_S5_S5_S5_S5_i_param_15];
	cvta.to.global.u64 	%rd50, %rd250;
	mov.b32 	%r3234, 0;
	st.global.u32 	[%rd50], %r3234;
$L__BB1_6:
	ld.param.u64 	%rd240, [_Z19findPrimeImplicantsiP5groupP4termS2_S0_S2_S2_S2_S2_PA12_cPiS5_S5_S5_S5_S5_i_param_10];
	bar.sync 	0;
	cvta.to.global.u64 	%rd51, %rd240;
	ld.global.u32 	%r3235, [%rd51];
	setp.ge.s32 	%p6, %r2, %r3235;
	@%p6 bra 	$L__BB1_94;
	ld.param.u32 	%r4411, [_Z19findPrimeImplicantsiP5groupP4termS2_S0_S2_S2_S2_S2_PA12_cPiS5_S5_S5_S5_S5_i_param_0];
	ld.global.u32 	%r3, [%rd4+4108];
	ld.global.u32 	%r4, [%rd4+4116];
	ld.global.u32 	%r4488, [%rd4+4112];
	ld.global.u32 	%r6, [%rd4+12];
	ld.global.u32 	%r7, [%rd4+16];
	ld.global.u32 	%r8, [%rd4+20];
	ld.global.u32 	%r9, [%rd4+24];
	ld.global.u32 	%r10, [%rd4+28];
	ld.global.u32 	%r11, [%rd4+32];
	ld.global.u32 	%r12, [%rd4+36];
	ld.global.u32 	%r13, [%rd4+40];
	ld.global.u32 	%r14, [%rd4+44];
	ld.global.u32 	%r15, [%rd4+48];
	ld.global.u32 	%r16, [%rd4+52];
	ld.global.u32 	%r17, [%rd4+56];
	ld.global.u32 	%r18, [%rd4+60];
	ld.global.u32 	%r19, [%rd4+64];
	ld.global.u32 	%r20, [%rd4+68];
	ld.global.u32 	%r21, [%rd4+72];
	ld.global.u32 	%r22, [%rd4+76];
	ld.global.u32 	%r23, [%rd4+80];
	ld.global.u32 	%r24, [%rd4+84];
	ld.global.u32 	%r25, [%rd4+88];
	ld.global.u32 	%r26, [%rd4+92];
	ld.global.u32 	%r27, [%rd4+96];
	ld.global.u32 	%r28, [%rd4+100];
	ld.global.u32 	%r29, [%rd4+104];
	ld.global.u32 	%r30, [%rd4+108];
	ld.global.u32 	%r31, [%rd4+112];
	ld.global.u32 	%r32, [%rd4+116];
	ld.global.u32 	%r33, [%rd4+120];
	ld.global.u32 	%r34, [%rd4+124];
	ld.global.u32 	%r35, [%rd4+128];
	ld.global.u32 	%r36, [%rd4+132];
	ld.global.u32 	%r37, [%rd4+136];
	ld.global.u32 	%r38, [%rd4+140];
	ld.global.u32 	%r39, [%rd4+144];
	ld.global.u32 	%r40, [%rd4+148];
	ld.global.u32 	%r41, [%rd4+152];
	ld.global.u32 	%r42, [%rd4+156];
	ld.global.u32 	%r43, [%rd4+160];
	ld.global.u32 	%r44, [%rd4+164];
	ld.global.u32 	%r45, [%rd4+168];
	ld.global.u32 	%r46, [%rd4+172];
	ld.global.u32 	%r47, [%rd4+176];
	ld.global.u32 	%r48, [%rd4+180];
	ld.global.u32 	%r49, [%rd4+184];
	ld.global.u32 	%r50, [%rd4+188];
	ld.global.u32 	%r51, [%rd4+192];
	ld.global.u32 	%r52, [%rd4+196];
	ld.global.u32 	%r53, [%rd4+200];
	ld.global.u32 	%r54, [%rd4+204];
	ld.global.u32 	%r55, [%rd4+208];
	ld.global.u32 	%r56, [%rd4+212];
	ld.global.u32 	%r57, [%rd4+216];
	ld.global.u8 	%rs12, [%rd4+11];
	ld.global.u8 	%rs11, [%rd4+10];
	ld.global.u8 	%rs10, [%rd4+9];
	ld.global.u8 	%rs9, [%rd4+8];
	ld.global.u8 	%rs8, [%rd4+7];
	ld.global.u8 	%rs7, [%rd4+6];
	ld.global.u8 	%rs6, [%rd4+5];
	ld.global.u8 	%rs5, [%rd4+4];
	ld.global.u8 	%rs4, [%rd4+3];
	ld.global.u8 	%rs3, [%rd4+2];
	ld.global.u8 	%rs2, [%rd4+1];
	ld.global.u8 	%rs1, [%rd4];
	ld.global.u32 	%r121, [%rd4+472];
	ld.global.u32 	%r120, [%rd4+468];
	ld.global.u32 	%r119, [%rd4+464];
	ld.global.u32 	%r118, [%rd4+460];
	ld.global.u32 	%r117, [%rd4+456];
	ld.global.u32 	%r116, [%rd4+452];
	ld.global.u32 	%r115, [%rd4+448];
	ld.global.u32 	%r114, [%rd4+444];
	ld.global.u32 	%r113, [%rd4+440];
	ld.global.u32 	%r112, [%rd4+436];
	ld.global.u32 	%r111, [%rd4+432];
	ld.global.u32 	%r110, [%rd4+428];
	ld.global.u32 	%r109, [%rd4+424];
	ld.global.u32 	%r108, [%rd4+420];
	ld.global.u32 	%r107, [%rd4+416];
	ld.global.u32 	%r106, [%rd4+412];
	ld.global.u32 	%r105, [%rd4+408];
	ld.global.u32 	%r104, [%rd4+404];
	ld.global.u32 	%r103, [%rd4+400];
	ld.global.u32 	%r102, [%rd4+396];
	ld.global.u32 	%r101, [%rd4+392];
	ld.global.u32 	%r100, [%rd4+388];
	ld.global.u32 	%r99, [%rd4+384];
	ld.global.u32 	%r98, [%rd4+380];
	ld.global.u32 	%r97, [%rd4+376];
	ld.global.u32 	%r96, [%rd4+372];
	ld.global.u32 	%r95, [%rd4+368];
	ld.global.u32 	%r94, [%rd4+364];
	ld.global.u32 	%r93, [%rd4+360];
	ld.global.u32 	%r92, [%rd4+356];
	ld.global.u32 	%r91, [%rd4+352];
	ld.global.u32 	%r90, [%rd4+348];
	ld.global.u32 	%r89, [%rd4+344];
	ld.global.u32 	%r88, [%rd4+340];
	ld.global.u32 	%r87, [%rd4+336];
	ld.global.u32 	%r86, [%rd4+332];
	ld.global.u32 	%r85, [%rd4+328];
	ld.global.u32 	%r84, [%rd4+324];
	ld.global.u32 	%r83, [%rd4+320];
	ld.global.u32 	%r82, [%rd4+316];
	ld.global.u32 	%r81, [%rd4+312];
	ld.global.u32 	%r80, [%rd4+308];
	ld.global.u32 	%r79, [%rd4+304];
	ld.global.u32 	%r78, [%rd4+300];
	ld.global.u32 	%r77, [%rd4+296];
	ld.global.u32 	%r76, [%rd4+292];
	ld.global.u32 	%r75, [%rd4+288];
	ld.global.u32 	%r74, [%rd4+284];
	ld.global.u32 	%r73, [%rd4+280];
	ld.global.u32 	%r72, [%rd4+276];
	ld.global.u32 	%r71, [%rd4+272];
	ld.global.u32 	%r70, [%rd4+268];
	ld.global.u32 	%r69, [%rd4+264];
	ld.global.u32 	%r68, [%rd4+260];
	ld.global.u32 	%r67, [%rd4+256];
	ld.global.u32 	%r66, [%rd4+252];
	ld.global.u32 	%r65, [%rd4+248];
	ld.global.u32 	%r64, [%rd4+244];
	ld.global.u32 	%r63, [%rd4+240];
	ld.global.u32 	%r62, [%rd4+236];
	ld.global.u32 	%r61, [%rd4+232];
	ld.global.u32 	%r60, [%rd4+228];
	ld.global.u32 	%r59, [%rd4+224];
	ld.global.u32 	%r58, [%rd4+220];
	ld.global.u32 	%r185, [%rd4+728];
	ld.global.u32 	%r184, [%rd4+724];
	ld.global.u32 	%r183, [%rd4+720];
	ld.global.u32 	%r182, [%rd4+716];
	ld.global.u32 	%r181, [%rd4+712];
	ld.global.u32 	%r180, [%rd4+708];
	ld.global.u32 	%r179, [%rd4+704];
	ld.global.u32 	%r178, [%rd4+700];
	ld.global.u32 	%r177, [%rd4+696];
	ld.global.u32 	%r176, [%rd4+692];
	ld.global.u32 	%r175, [%rd4+688];
	ld.global.u32 	%r174, [%rd4+684];
	ld.global.u32 	%r173, [%rd4+680];
	ld.global.u32 	%r172, [%rd4+676];
	ld.global.u32 	%r171, [%rd4+672];
	ld.global.u32 	%r170, [%rd4+668];
	ld.global.u32 	%r169, [%rd4+664];
	ld.global.u32 	%r168, [%rd4+660];
	ld.global.u32 	%r167, [%rd4+656];
	ld.global.u32 	%r166, [%rd4+652];
	ld.global.u32 	%r165, [%rd4+648];
	ld.global.u32 	%r164, [%rd4+644];
	ld.global.u32 	%r163, [%rd4+640];
	ld.global.u32 	%r162, [%rd4+636];
	ld.global.u32 	%r161, [%rd4+632];
	ld.global.u32 	%r160, [%rd4+628];
	ld.global.u32 	%r159, [%rd4+624];
	ld.global.u32 	%r158, [%rd4+620];
	ld.global.u32 	%r157, [%rd4+616];
	ld.global.u32 	%r156, [%rd4+612];
	ld.global.u32 	%r155, [%rd4+608];
	ld.global.u32 	%r154, [%rd4+604];
	ld.global.u32 	%r153, [%rd4+600];
	ld.global.u32 	%r152, [%rd4+596];
	ld.global.u32 	%r151, [%rd4+592];
	ld.global.u32 	%r150, [%rd4+588];
	ld.global.u32 	%r149, [%rd4+584];
	ld.global.u32 	%r148, [%rd4+580];
	ld.global.u32 	%r147, [%rd4+576];
	ld.global.u32 	%r146, [%rd4+572];
	ld.global.u32 	%r145, [%rd4+568];
	ld.global.u32 	%r144, [%rd4+564];
	ld.global.u32 	%r143, [%rd4+560];
	ld.global.u32 	%r142, [%rd4+556];
	ld.global.u32 	%r141, [%rd4+552];
	ld.global.u32 	%r140, [%rd4+548];
	ld.global.u32 	%r139, [%rd4+544];
	ld.global.u32 	%r138, [%rd4+540];
	ld.global.u32 	%r137, [%rd4+536];
	ld.global.u32 	%r136, [%rd4+532];
	ld.global.u32 	%r135, [%rd4+528];
	ld.global.u32 	%r134, [%rd4+524];
	ld.global.u32 	%r133, [%rd4+520];
	ld.global.u32 	%r132, [%rd4+516];
	ld.global.u32 	%r131, [%rd4+512];
	ld.global.u32 	%r130, [%rd4+508];
	ld.global.u32 	%r129, [%rd4+504];
	ld.global.u32 	%r128, [%rd4+500];
	ld.global.u32 	%r127, [%rd4+496];
	ld.global.u32 	%r126, [%rd4+492];
	ld.global.u32 	%r125, [%rd4+488];
	ld.global.u32 	%r124, [%rd4+484];
	ld.global.u32 	%r123, [%rd4+480];
	ld.global.u32 	%r122, [%rd4+476];
	ld.global.u32 	%r249, [%rd4+984];
	ld.global.u32 	%r248, [%rd4+980];
	ld.global.u32 	%r247, [%rd4+976];
	ld.global.u32 	%r246, [%rd4+972];
	ld.global.u32 	%r245, [%rd4+968];
	ld.global.u32 	%r244, [%rd4+964];
	ld.global.u32 	%r243, [%rd4+960];
	ld.global.u32 	%r242, [%rd4+956];
	ld.global.u32 	%r241, [%rd4+952];
	ld.global.u32 	%r240, [%rd4+948];
	ld.global.u32 	%r239, [%rd4+944];
	ld.global.u32 	%r238, [%rd4+940];
	ld.global.u32 	%r237, [%rd4+936];
	ld.global.u32 	%r236, [%rd4+932];
	ld.global.u32 	%r235, [%rd4+928];
	ld.global.u32 	%r234, [%rd4+924];
	ld.global.u32 	%r233, [%rd4+920];
	ld.global.u32 	%r232, [%rd4+916];
	ld.global.u32 	%r231, [%rd4+912];
	ld.global.u32 	%r230, [%rd4+908];
	ld.global.u32 	%r229, [%rd4+904];
	ld.global.u32 	%r228, [%rd4+900];
	ld.global.u32 	%r227, [%rd4+896];
	ld.global.u32 	%r226, [%rd4+892];
	ld.global.u32 	%r225, [%rd4+888];
	ld.global.u32 	%r224, [%rd4+884];
	ld.global.u32 	%r223, [%rd4+880];
	ld.global.u32 	%r222, [%rd4+876];
	ld.global.u32 	%r221, [%rd4+872];
	ld.global.u32 	%r220, [%rd4+868];
	ld.global.u32 	%r219, [%rd4+864];
	ld.global.u32 	%r218, [%rd4+860];
	ld.global.u32 	%r217, [%rd4+856];
	ld.global.u32 	%r216, [%rd4+852];
	ld.global.u32 	%r215, [%rd4+848];
	ld.global.u32 	%r214, [%rd4+844];
	ld.global.u32 	%r213, [%rd4+840];
	ld.global.u32 	%r212, [%rd4+836];
	ld.global.u32 	%r211, [%rd4+832];
	ld.global.u32 	%r210, [%rd4+828];
	ld.global.u32 	%r209, [%rd4+824];
	ld.global.u32 	%r208, [%rd4+820];
	ld.global.u32 	%r207, [%rd4+816];
	ld.global.u32 	%r206, [%rd4+812];
	ld.global.u32 	%r205, [%rd4+808];
	ld.global.u32 	%r204, [%rd4+804];
	ld.global.u32 	%r203, [%rd4+800];
	ld.global.u32 	%r202, [%rd4+796];
	ld.global.u32 	%r201, [%rd4+792];
	ld.global.u32 	%r200, [%rd4+788];
	ld.global.u32 	%r199, [%rd4+784];
	ld.global.u32 	%r198, [%rd4+780];
	ld.global.u32 	%r197, [%rd4+776];
	ld.global.u32 	%r196, [%rd4+772];
	ld.global.u32 	%r195, [%rd4+768];
	ld.global.u32 	%r194, [%rd4+764];
	ld.global.u32 	%r193, [%rd4+760];
	ld.global.u32 	%r192, [%rd4+756];
	ld.global.u32 	%r191, [%rd4+752];
	ld.global.u32 	%r190, [%rd4+748];
	ld.global.u32 	%r189, [%rd4+744];
	ld.global.u32 	%r188, [%rd4+740];
	ld.global.u32 	%r187, [%rd4+736];
	ld.global.u32 	%r186, [%rd4+732];
	ld.global.u32 	%r313, [%rd4+1240];
	ld.global.u32 	%r312, [%rd4+1236];
	ld.global.u32 	%r311, [%rd4+1232];
	ld.global.u32 	%r310, [%rd4+1228];
	ld.global.u32 	%r309, [%rd4+1224];
	ld.global.u32 	%r308, [%rd4+1220];
	ld.global.u32 	%r307, [%rd4+1216];
	ld.global.u32 	%r306, [%rd4+1212];
	ld.global.u32 	%r305, [%rd4+1208];
	ld.global.u32 	%r304, [%rd4+1204];
	ld.global.u32 	%r303, [%rd4+1200];
	ld.global.u32 	%r302, [%rd4+1196];
	ld.global.u32 	%r301, [%rd4+1192];
	ld.global.u32 	%r300, [%rd4+1188];
	ld.global.u32 	%r299, [%rd4+1184];
	ld.global.u32 	%r298, [%rd4+1180];
	ld.global.u32 	%r297, [%rd4+1176];
	ld.global.u32 	%r296, [%rd4+1172];
	ld.global.u32 	%r295, [%rd4+1168];
	ld.global.u32 	%r294, [%rd4+1164];
	ld.global.u32 	%r293, [%rd4+1160];
	ld.global.u32 	%r292, [%rd4+1156];
	ld.global.u32 	%r291, [%rd4+1152];
	ld.global.u32 	%r290, [%rd4+1148];
	ld.global.u32 	%r289, [%rd4+1144];
	ld.global.u32 	%r288, [%rd4+1140];
	ld.global.u32 	%r287, [%rd4+1136];
	ld.global.u32 	%r286, [%rd4+1132];
	ld.global.u32 	%r285, [%rd4+1128];
	ld.global.u32 	%r284, [%rd4+1124];
	ld.global.u32 	%r283, [%rd4+1120];
	ld.global.u32 	%r282, [%rd4+1116];
	ld.global.u32 	%r281, [%rd4+1112];
	ld.global.u32 	%r280, [%rd4+1108];
	ld.global.u32 	%r279, [%rd4+1104];
	ld.global.u32 	%r278, [%rd4+1100];
	ld.global.u32 	%r277, [%rd4+1096];
	ld.global.u32 	%r276, [%rd4+1092];
	ld.global.u32 	%r275, [%rd4+1088];
	ld.global.u32 	%r274, [%rd4+1084];
	ld.global.u32 	%r273, [%rd4+1080];
	ld.global.u32 	%r272, [%rd4+1076];
	ld.global.u32 	%r271, [%rd4+1072];
	ld.global.u32 	%r270, [%rd4+1068];
	ld.global.u32 	%r269, [%rd4+1064];
	ld.global.u32 	%r268, [%rd4+1060];
	ld.global.u32 	%r267, [%rd4+1056];
	ld.global.u32 	%r266, [%rd4+1052];
	ld.global.u32 	%r265, [%rd4+1048];
	ld.global.u32 	%r264, [%rd4+1044];
	ld.global.u32 	%r263, [%rd4+1040];
	ld.global.u32 	%r262, [%rd4+1036];
	ld.global.u32 	%r261, [%rd4+1032];
	ld.global.u32 	%r260, [%rd4+1028];
	ld.global.u32 	%r259, [%rd4+1024];
	ld.global.u32 	%r258, [%rd4+1020];
	ld.global.u32 	%r257, [%rd4+1016];
	ld.global.u32 	%r256, [%rd4+1012];
	ld.global.u32 	%r255, [%rd4+1008];
	ld.global.u32 	%r254, [%rd4+1004];
	ld.global.u32 	%r253, [%rd4+1000];
	ld.global.u32 	%r252, [%rd4+996];
	ld.global.u32 	%r251, [%rd4+992];
	ld.global.u32 	%r250, [%rd4+988];
	ld.global.u32 	%r377, [%rd4+1496];
	ld.global.u32 	%r376, [%rd4+1492];
	ld.global.u32 	%r375, [%rd4+1488];
	ld.global.u32 	%r374, [%rd4+1484];
	ld.global.u32 	%r373, [%rd4+1480];
	ld.global.u32 	%r372, [%rd4+1476];
	ld.global.u32 	%r371, [%rd4+1472];
	ld.global.u32 	%r370, [%rd4+1468];
	ld.global.u32 	%r369, [%rd4+1464];
	ld.global.u32 	%r368, [%rd4+1460];
	ld.global.u32 	%r367, [%rd4+1456];
	ld.global.u32 	%r366, [%rd4+1452];
	ld.global.u32 	%r365, [%rd4+1448];
	ld.global.u32 	%r364, [%rd4+1444];
	ld.global.u32 	%r363, [%rd4+1440];
	ld.global.u32 	%r362, [%rd4+1436];
	ld.global.u32 	%r361, [%rd4+1432];
	ld.global.u32 	%r360, [%rd4+1428];
	ld.global.u32 	%r359, [%rd4+1424];
	ld.global.u32 	%r358, [%rd4+1420];
	ld.global.u32 	%r357, [%rd4+1416];
	ld.global.u32 	%r356, [%rd4+1412];
	ld.global.u32 	%r355, [%rd4+1408];
	ld.global.u32 	%r354, [%rd4+1404];
	ld.global.u32 	%r353, [%rd4+1400];
	ld.global.u32 	%r352, [%rd4+1396];
	ld.global.u32 	%r351, [%rd4+1392];
	ld.global.u32 	%r350, [%rd4+1388];
	ld.global.u32 	%r349, [%rd4+1384];
	ld.global.u32 	%r348, [%rd4+1380];
	ld.global.u32 	%r347, [%rd4+1376];
	ld.global.u32 	%r346, [%rd4+1372];
	ld.global.u32 	%r345, [%rd4+1368];
	ld.global.u32 	%r344, [%rd4+1364];
	ld.global.u32 	%r343, [%rd4+1360];
	ld.global.u32 	%r342, [%rd4+1356];
	ld.global.u32 	%r341, [%rd4+1352];
	ld.global.u32 	%r340, [%rd4+1348];
	ld.global.u32 	%r339, [%rd4+1344];
	ld.global.u32 	%r338, [%rd4+1340];
	ld.global.u32 	%r337, [%rd4+1336];
	ld.global.u32 	%r336, [%rd4+1332];
	ld.global.u32 	%r335, [%rd4+1328];
	ld.global.u32 	%r334, [%rd4+1324];
	ld.global.u32 	%r333, [%rd4+1320];
	ld.global.u32 	%r332, [%rd4+1316];
	ld.global.u32 	%r331, [%rd4+1312];
	ld.global.u32 	%r330, [%rd4+1308];
	ld.global.u32 	%r329, [%rd4+1304];
	ld.global.u32 	%r328, [%rd4+1300];
	ld.global.u32 	%r327, [%rd4+1296];
	ld.global.u32 	%r326, [%rd4+1292];
	ld.global.u32 	%r325, [%rd4+1288];
	ld.global.u32 	%r324, [%rd4+1284];
	ld.global.u32 	%r323, [%rd4+1280];
	ld.global.u32 	%r322, [%rd4+1276];
	ld.global.u32 	%r321, [%rd4+1272];
	ld.global.u32 	%r320, [%rd4+1268];
	ld.global.u32 	%r319, [%rd4+1264];
	ld.global.u32 	%r318, [%rd4+1260];
	ld.global.u32 	%r317, [%rd4+1256];
	ld.global.u32 	%r316, [%rd4+1252];
	ld.global.u32 	%r315, [%rd4+1248];
	ld.global.u32 	%r314, [%rd4+1244];
	ld.global.u32 	%r441, [%rd4+1752];
	ld.global.u32 	%r440, [%rd4+1748];
	ld.global.u32 	%r439, [%rd4+1744];
	ld.global.u32 	%r438, [%rd4+1740];
	ld.global.u32 	%r437, [%rd4+1736];
	ld.global.u32 	%r436, [%rd4+1732];
	ld.global.u32 	%r435, [%rd4+1728];
	ld.global.u32 	%r434, [%rd4+1724];
	ld.global.u32 	%r433, [%rd4+1720];
	ld.global.u32 	%r432, [%rd4+1716];
	ld.global.u32 	%r431, [%rd4+1712];
	ld.global.u32 	%r430, [%rd4+1708];
	ld.global.u32 	%r429, [%rd4+1704];
	ld.global.u32 	%r428, [%rd4+1700];
	ld.global.u32 	%r427, [%rd4+1696];
	ld.global.u32 	%r426, [%rd4+1692];
	ld.global.u32 	%r425, [%rd4+1688];
	ld.global.u32 	%r424, [%rd4+1684];
	ld.global.u32 	%r423, [%rd4+1680];
	ld.global.u32 	%r422, [%rd4+1676];
	ld.global.u32 	%r421, [%rd4+1672];
	ld.global.u32 	%r420, [%rd4+1668];
	ld.global.u32 	%r419, [%rd4+1664];
	ld.global.u32 	%r418, [%rd4+1660];
	ld.global.u32 	%r417, [%rd4+1656];
	ld.global.u32 	%r416, [%rd4+1652];
	ld.global.u32 	%r415, [%rd4+1648];
	ld.global.u32 	%r414, [%rd4+1644];
	ld.global.u32 	%r413, [%rd4+1640];
	ld.global.u32 	%r412, [%rd4+1636];
	ld.global.u32 	%r411, [%rd4+1632];
	ld.global.u32 	%r410, [%rd4+1628];
	ld.global.u32 	%r409, [%rd4+1624];
	ld.global.u32 	%r408, [%rd4+1620];
	ld.global.u32 	%r407, [%rd4+1616];
	ld.global.u32 	%r406, [%rd4+1612];
	ld.global.u32 	%r405, [%rd4+1608];
	ld.global.u32 	%r404, [%rd4+1604];
	ld.global.u32 	%r403, [%rd4+1600];
	ld.global.u32 	%r402, [%rd4+1596];
	ld.global.u32 	%r401, [%rd4+1592];
	ld.global.u32 	%r400, [%rd4+1588];
	ld.global.u32 	%r399, [%rd4+1584];
	ld.global.u32 	%r398, [%rd4+1580];
	ld.global.u32 	%r397, [%rd4+1576];
	ld.global.u32 	%r396, [%rd4+1572];
	ld.global.u32 	%r395, [%rd4+1568];
	ld.global.u32 	%r394, [%rd4+1564];
	ld.global.u32 	%r393, [%rd4+1560];
	ld.global.u32 	%r392, [%rd4+1556];
	ld.global.u32 	%r391, [%rd4+1552];
	ld.global.u32 	%r390, [%rd4+1548];
	ld.global.u32 	%r389, [%rd4+1544];
	ld.global.u32 	%r388, [%rd4+1540];
	ld.global.u32 	%r387, [%rd4+1536];
	ld.global.u32 	%r386, [%rd4+1532];
	ld.global.u32 	%r385, [%rd4+1528];
	ld.global.u32 	%r384, [%rd4+1524];
	ld.global.u32 	%r383, [%rd4+1520];
	ld.global.u32 	%r382, [%rd4+1516];
	ld.global.u32 	%r381, [%rd4+1512];
	ld.global.u32 	%r380, [%rd4+1508];
	ld.global.u32 	%r379, [%rd4+1504];
	ld.global.u32 	%r378, [%rd4+1500];
	ld.global.u32 	%r505, [%rd4+2008];
	ld.global.u32 	%r504, [%rd4+2004];
	ld.global.u32 	%r503, [%rd4+2000];
	ld.global.u32 	%r502, [%rd4+1996];
	ld.global.u32 	%r501, [%rd4+1992];
	ld.global.u32 	%r500, [%rd4+1988];
	ld.global.u32 	%r499, [%rd4+1984];
	ld.global.u32 	%r498, [%rd4+1980];
	ld.global.u32 	%r497, [%rd4+1976];
	ld.global.u32 	%r496, [%rd4+1972];
	ld.global.u32 	%r495, [%rd4+1968];
	ld.global.u32 	%r494, [%rd4+1964];
	ld.global.u32 	%r493, [%rd4+1960];
	ld.global.u32 	%r492, [%rd4+1956];
	ld.global.u32 	%r491, [%rd4+1952];
	ld.global.u32 	%r490, [%rd4+1948];
	ld.global.u32 	%r489, [%rd4+1944];
	ld.global.u32 	%r488, [%rd4+1940];
	ld.global.u32 	%r487, [%rd4+1936];
	ld.global.u32 	%r486, [%rd4+1932];
	ld.global.u32 	%r485, [%rd4+1928];
	ld.global.u32 	%r484, [%rd4+1924];
	ld.global.u32 	%r483, [%rd4+1920];
	ld.global.u32 	%r482, [%rd4+1916];
	ld.global.u32 	%r481, [%rd4+1912];
	ld.global.u32 	%r480, [%rd4+1908];
	ld.global.u32 	%r479, [%rd4+1904];
	ld.global.u32 	%r478, [%rd4+1900];
	ld.global.u32 	%r477, [%rd4+1896];
	ld.global.u32 	%r476, [%rd4+1892];
	ld.global.u32 	%r475, [%rd4+1888];
	ld.global.u32 	%r474, [%rd4+1884];
	ld.global.u32 	%r473, [%rd4+1880];
	ld.global.u32 	%r472, [%rd4+1876];
	ld.global.u32 	%r471, [%rd4+1872];
	ld.global.u32 	%r470, [%rd4+1868];
	ld.global.u32 	%r469, [%rd4+1864];
	ld.global.u32 	%r468, [%rd4+1860];
	ld.global.u32 	%r467, [%rd4+1856];
	ld.global.u32 	%r466, [%rd4+1852];
	ld.global.u32 	%r465, [%rd4+1848];
	ld.global.u32 	%r464, [%rd4+1844];
	ld.global.u32 	%r463, [%rd4+1840];
	ld.global.u32 	%r462, [%rd4+1836];
	ld.global.u32 	%r461, [%rd4+1832];
	ld.global.u32 	%r460, [%rd4+1828];
	ld.global.u32 	%r459, [%rd4+1824];
	ld.global.u32 	%r458, [%rd4+1820];
	ld.global.u32 	%r457, [%rd4+1816];
	ld.global.u32 	%r456, [%rd4+1812];
	ld.global.u32 	%r455, [%rd4+1808];
	ld.global.u32 	%r454, [%rd4+1804];
	ld.global.u32 	%r453, [%rd4+1800];
	ld.global.u32 	%r452, [%rd4+1796];
	ld.global.u32 	%r451, [%rd4+1792];
	ld.global.u32 	%r450, [%rd4+1788];
	ld.global.u32 	%r449, [%rd4+1784];
	ld.global.u32 	%r448, [%rd4+1780];
	ld.global.u32 	%r447, [%rd4+1776];
	ld.global.u32 	%r446, [%rd4+1772];
	ld.global.u32 	%r445, [%rd4+1768];
	ld.global.u32 	%r444, [%rd4+1764];
	ld.global.u32 	%r443, [%rd4+1760];
	ld.global.u32 	%r442, [%rd4+1756];
	ld.global.u32 	%r569, [%rd4+2264];
	ld.global.u32 	%r568, [%rd4+2260];
	ld.global.u32 	%r567, [%rd4+2256];
	ld.global.u32 	%r566, [%rd4+2252];
	ld.global.u32 	%r565, [%rd4+2248];
	ld.global.u32 	%r564, [%rd4+2244];
	ld.global.u32 	%r563, [%rd4+2240];
	ld.global.u32 	%r562, [%rd4+2236];
	ld.global.u32 	%r561, [%rd4+2232];
	ld.global.u32 	%r560, [%rd4+2228];
	ld.global.u32 	%r559, [%rd4+2224];
	ld.global.u32 	%r558, [%rd4+2220];
	ld.global.u32 	%r557, [%rd4+2216];
	ld.global.u32 	%r556, [%rd4+2212];
	ld.global.u32 	%r555, [%rd4+2208];
	ld.global.u32 	%r554, [%rd4+2204];
	ld.global.u32 	%r553, [%rd4+2200];
	ld.global.u32 	%r552, [%rd4+2196];
	ld.global.u32 	%r551, [%rd4+2192];
	ld.global.u32 	%r550, [%rd4+2188];
	ld.global.u32 	%r549, [%rd4+2184];
	ld.global.u32 	%r548, [%rd4+2180];
	ld.global.u32 	%r547, [%rd4+2176];
	ld.global.u32 	%r546, [%rd4+2172];
	ld.global.u32 	%r545, [%rd4+2168];
	ld.global.u32 	%r544, [%rd4+2164];
	ld.global.u32 	%r543, [%rd4+2160];
	ld.global.u32 	%r542, [%rd4+2156];
	ld.global.u32 	%r541, [%rd4+2152];
	ld.global.u32 	%r540, [%rd4+2148];
	ld.global.u32 	%r539, [%rd4+2144];
	ld.global.u32 	%r538, [%rd4+2140];
	ld.global.u32 	%r537, [%rd4+2136];
	ld.global.u32 	%r536, [%rd4+2132];
	ld.global.u32 	%r535, [%rd4+2128];
	ld.global.u32 	%r534, [%rd4+2124];
	ld.global.u32 	%r533, [%rd4+2120];
	ld.global.u32 	%r532, [%rd4+2116];
	ld.global.u32 	%r531, [%rd4+2112];
	ld.global.u32 	%r530, [%rd4+2108];
	ld.global.u32 	%r529, [%rd4+2104];
	ld.global.u32 	%r528, [%rd4+2100];
	ld.global.u32 	%r527, [%rd4+2096];
	ld.global.u32 	%r526, [%rd4+2092];
	ld.global.u32 	%r525, [%rd4+2088];
	ld.global.u32 	%r524, [%rd4+2084];
	ld.global.u32 	%r523, [%rd4+2080];
	ld.global.u32 	%r522, [%rd4+2076];
	ld.global.u32 	%r521, [%rd4+2072];
	ld.global.u32 	%r520, [%rd4+2068];
	ld.global.u32 	%r519, [%rd4+2064];
	ld.global.u32 	%r518, [%rd4+2060];
	ld.global.u32 	%r517, [%rd4+2056];
	ld.global.u32 	%r516, [%rd4+2052];
	ld.global.u32 	%r515, [%rd4+2048];
	ld.global.u32 	%r514, [%rd4+2044];
	ld.global.u32 	%r513, [%rd4+2040];
	ld.global.u32 	%r512, [%rd4+2036];
	ld.global.u32 	%r511, [%rd4+2032];
	ld.global.u32 	%r510, [%rd4+2028];
	ld.global.u32 	%r509, [%rd4+2024];
	ld.global.u32 	%r508, [%rd4+2020];
	ld.global.u32 	%r507, [%rd4+2016];
	ld.global.u32 	%r506, [%rd4+2012];
	ld.global.u32 	%r633, [%rd4+2520];
	ld.global.u32 	%r632, [%rd4+2516];
	ld.global.u32 	%r631, [%rd4+2512];
	ld.global.u32 	%r630, [%rd4+2508];
	ld.global.u32 	%r629, [%rd4+2504];
	ld.global.u32 	%r628, [%rd4+2500];
	ld.global.u32 	%r627, [%rd4+2496];
	ld.global.u32 	%r626, [%rd4+2492];
	ld.global.u32 	%r625, [%rd4+2488];
	ld.global.u32 	%r624, [%rd4+2484];
	ld.global.u32 	%r623, [%rd4+2480];
	ld.global.u32 	%r622, [%rd4+2476];
	ld.global.u32 	%r621, [%rd4+2472];
	ld.global.u32 	%r620, [%rd4+2468];
	ld.global.u32 	%r619, [%rd4+2464];
	ld.global.u32 	%r618, [%rd4+2460];
	ld.global.u32 	%r617, [%rd4+2456];
	ld.global.u32 	%r616, [%rd4+2452];
	ld.global.u32 	%r615, [%rd4+2448];
	ld.global.u32 	%r614, [%rd4+2444];
	ld.global.u32 	%r613, [%rd4+2440];
	ld.global.u32 	%r612, [%rd4+2436];
	ld.global.u32 	%r611, [%rd4+2432];
	ld.global.u32 	%r610, [%rd4+2428];
	ld.global.u32 	%r609, [%rd4+2424];
	ld.global.u32 	%r608, [%rd4+2420];
	ld.global.u32 	%r607, [%rd4+2416];
	ld.global.u32 	%r606, [%rd4+2412];
	ld.global.u32 	%r605, [%rd4+2408];
	ld.global.u32 	%r604, [%rd4+2404];
	ld.global.u32 	%r603, [%rd4+2400];
	ld.global.u32 	%r602, [%rd4+2396];
	ld.global.u32 	%r601, [%rd4+2392];
	ld.global.u32 	%r600, [%rd4+2388];
	ld.global.u32 	%r599, [%rd4+2384];
	ld.global.u32 	%r598, [%rd4+2380];
	ld.global.u32 	%r597, [%rd4+2376];
	ld.global.u32 	%r596, [%rd4+2372];
	ld.global.u32 	%r595, [%rd4+2368];
	ld.global.u32 	%r594, [%rd4+2364];
	ld.global.u32 	%r593, [%rd4+2360];
	ld.global.u32 	%r592, [%rd4+2356];
	ld.global.u32 	%r591, [%rd4+2352];
	ld.global.u32 	%r590, [%rd4+2348];
	ld.global.u32 	%r589, [%rd4+2344];
	ld.global.u32 	%r588, [%rd4+2340];
	ld.global.u32 	%r587, [%rd4+2336];
	ld.global.u32 	%r586, [%rd4+2332];
	ld.global.u32 	%r585, [%rd4+2328];
	ld.global.u32 	%r584, [%rd4+2324];
	ld.global.u32 	%r583, [%rd4+2320];
	ld.global.u32 	%r582, [%rd4+2316];
	ld.global.u32 	%r581, [%rd4+2312];
	ld.global.u32 	%r580, [%rd4+2308];
	ld.global.u32 	%r579, [%rd4+2304];
	ld.global.u32 	%r578, [%rd4+2300];
	ld.global.u32 	%r577, [%rd4+2296];
	ld.global.u32 	%r576, [%rd4+2292];
	ld.global.u32 	%r575, [%rd4+2288];
	ld.global.u32 	%r574, [%rd4+2284];
	ld.global.u32 	%r573, [%rd4+2280];
	ld.global.u32 	%r572, [%rd4+2276];
	ld.global.u32 	%r571, [%rd4+2272];
	ld.global.u32 	%r570, [%rd4+2268];
	ld.global.u32 	%r697, [%rd4+2776];
	ld.global.u32 	%r696, [%rd4+2772];
	ld.global.u32 	%r695, [%rd4+2768];
	ld.global.u32 	%r694, [%rd4+2764];
	ld.global.u32 	%r693, [%rd4+2760];
	ld.global.u32 	%r692, [%rd4+2756];
	ld.global.u32 	%r691, [%rd4+2752];
	ld.global.u32 	%r690, [%rd4+2748];
	ld.global.u32 	%r689, [%rd4+2744];
	ld.global.u32 	%r688, [%rd4+2740];
	ld.global.u32 	%r687, [%rd4+2736];
	ld.global.u32 	%r686, [%rd4+2732];
	ld.global.u32 	%r685, [%rd4+2728];
	ld.global.u32 	%r684, [%rd4+2724];
	ld.global.u32 	%r683, [%rd4+2720];
	ld.global.u32 	%r682, [%rd4+2716];
	ld.global.u32 	%r681, [%rd4+2712];
	ld.global.u32 	%r680, [%rd4+2708];
	ld.global.u32 	%r679, [%rd4+2704];
	ld.global.u32 	%r678, [%rd4+2700];
	ld.global.u32 	%r677, [%rd4+2696];
	ld.global.u32 	%r676, [%rd4+2692];
	ld.global.u32 	%r675, [%rd4+2688];
	ld.global.u32 	%r674, [%rd4+2684];
	ld.global.u32 	%r673, [%rd4+2680];
	ld.global.u32 	%r672, [%rd4+2676];
	ld.global.u32 	%r671, [%rd4+2672];
	ld.global.u32 	%r670, [%rd4+2668];
	ld.global.u32 	%r669, [%rd4+2664];
	ld.global.u32 	%r668, [%rd4+2660];
	ld.global.u32 	%r667, [%rd4+2656];
	ld.global.u32 	%r666, [%rd4+2652];
	ld.global.u32 	%r665, [%rd4+2648];
	ld.global.u32 	%r664, [%rd4+2644];
	ld.global.u32 	%r663, [%rd4+2640];
	ld.global.u32 	%r662, [%rd4+2636];
	ld.global.u32 	%r661, [%rd4+2632];
	ld.global.u32 	%r660, [%rd4+2628];
	ld.global.u32 	%r659, [%rd4+2624];
	ld.global.u32 	%r658, [%rd4+2620];
	ld.global.u32 	%r657, [%rd4+2616];
	ld.global.u32 	%r656, [%rd4+2612];
	ld.global.u32 	%r655, [%rd4+2608];
	ld.global.u32 	%r654, [%rd4+2604];
	ld.global.u32 	%r653, [%rd4+2600];
	ld.global.u32 	%r652, [%rd4+2596];
	ld.global.u32 	%r651, [%rd4+2592];
	ld.global.u32 	%r650, [%rd4+2588];
	ld.global.u32 	%r649, [%rd4+2584];
	ld.global.u32 	%r648, [%rd4+2580];
	ld.global.u32 	%r647, [%rd4+2576];
	ld.global.u32 	%r646, [%rd4+2572];
	ld.global.u32 	%r645, [%rd4+2568];
	ld.global.u32 	%r644, [%rd4+2564];
	ld.global.u32 	%r643, [%rd4+2560];
	ld.global.u32 	%r642, [%rd4+2556];
	ld.global.u32 	%r641, [%rd4+2552];
	ld.global.u32 	%r640, [%rd4+2548];
	ld.global.u32 	%r639, [%rd4+2544];
	ld.global.u32 	%r638, [%rd4+2540];
	ld.global.u32 	%r637, [%rd4+2536];
	ld.global.u32 	%r636, [%rd4+2532];
	ld.global.u32 	%r635, [%rd4+2528];
	ld.global.u32 	%r634, [%rd4+2524];
	ld.global.u32 	%r761, [%rd4+3032];
	ld.global.u32 	%r760, [%rd4+3028];
	ld.global.u32 	%r759, [%rd4+3024];
	ld.global.u32 	%r758, [%rd4+3020];
	ld.global.u32 	%r757, [%rd4+3016];
	ld.global.u32 	%r756, [%rd4+3012];
	ld.global.u32 	%r755, [%rd4+3008];
	ld.global.u32 	%r754, [%rd4+3004];
	ld.global.u32 	%r753, [%rd4+3000];
	ld.global.u32 	%r752, [%rd4+2996];
	ld.global.u32 	%r751, [%rd4+2992];
	ld.global.u32 	%r750, [%rd4+2988];
	ld.global.u32 	%r749, [%rd4+2984];
	ld.global.u32 	%r748, [%rd4+2980];
	ld.global.u32 	%r747, [%rd4+2976];
	ld.global.u32 	%r746, [%rd4+2972];
	ld.global.u32 	%r745, [%rd4+2968];
	ld.global.u32 	%r744, [%rd4+2964];
	ld.global.u32 	%r743, [%rd4+2960];
	ld.global.u32 	%r742, [%rd4+2956];
	ld.global.u32 	%r741, [%rd4+2952];
	ld.global.u32 	%r740, [%rd4+2948];
	ld.global.u32 	%r739, [%rd4+2944];
	ld.global.u32 	%r738, [%rd4+2940];
	ld.global.u32 	%r737, [%rd4+2936];
	ld.global.u32 	%r736, [%rd4+2932];
	ld.global.u32 	%r735, [%rd4+2928];
	ld.global.u32 	%r734, [%rd4+2924];
	ld.global.u32 	%r733, [%rd4+2920];
	ld.global.u32 	%r732, [%rd4+2916];
	ld.global.u32 	%r731, [%rd4+2912];
	ld.global.u32 	%r730, [%rd4+2908];
	ld.global.u32 	%r729, [%rd4+2904];
	ld.global.u32 	%r728, [%rd4+2900];
	ld.global.u32 	%r727, [%rd4+2896];
	ld.global.u32 	%r726, [%rd4+2892];
	ld.global.u32 	%r725, [%rd4+2888];
	ld.global.u32 	%r724, [%rd4+2884];
	ld.global.u32 	%r723, [%rd4+2880];
	ld.global.u32 	%r722, [%rd4+2876];
	ld.global.u32 	%r721, [%rd4+2872];
	ld.global.u32 	%r720, [%rd4+2868];
	ld.global.u32 	%r719, [%rd4+2864];
	ld.global.u32 	%r718, [%rd4+2860];
	ld.global.u32 	%r717, [%rd4+2856];
	ld.global.u32 	%r716, [%rd4+2852];
	ld.global.u32 	%r715, [%rd4+2848];
	ld.global.u32 	%r714, [%rd4+2844];
	ld.global.u32 	%r713, [%rd4+2840];
	ld.global.u32 	%r712, [%rd4+2836];
	ld.global.u32 	%r711, [%rd4+2832];
	ld.global.u32 	%r710, [%rd4+2828];
	ld.global.u32 	%r709, [%rd4+2824];
	ld.global.u32 	%r708, [%rd4+2820];
	ld.global.u32 	%r707, [%rd4+2816];
	ld.global.u32 	%r706, [%rd4+2812];
	ld.global.u32 	%r705, [%rd4+2808];
	ld.global.u32 	%r704, [%rd4+2804];
	ld.global.u32 	%r703, [%rd4+2800];
	ld.global.u32 	%r702, [%rd4+2796];
	ld.global.u32 	%r701, [%rd4+2792];
	ld.global.u32 	%r700, [%rd4+2788];
	ld.global.u32 	%r699, [%rd4+2784];
	ld.global.u32 	%r698, [%rd4+2780];
	ld.global.u32 	%r825, [%rd4+3288];
	ld.global.u32 	%r824, [%rd4+3284];
	ld.global.u32 	%r823, [%rd4+3280];
	ld.global.u32 	%r822, [%rd4+3276];
	ld.global.u32 	%r821, [%rd4+3272];
	ld.global.u32 	%r820, [%rd4+3268];
	ld.global.u32 	%r819, [%rd4+3264];
	ld.global.u32 	%r818, [%rd4+3260];
	ld.global.u32 	%r817, [%rd4+3256];
	ld.global.u32 	%r816, [%rd4+3252];
	ld.global.u32 	%r815, [%rd4+3248];
	ld.global.u32 	%r814, [%rd4+3244];
	ld.global.u32 	%r813, [%rd4+3240];
	ld.global.u32 	%r812, [%rd4+3236];
	ld.global.u32 	%r811, [%rd4+3232];
	ld.global.u32 	%r810, [%rd4+3228];
	ld.global.u32 	%r809, [%rd4+3224];
	ld.global.u32 	%r808, [%rd4+3220];
	ld.global.u32 	%r807, [%rd4+3216];
	ld.global.u32 	%r806, [%rd4+3212];
	ld.global.u32 	%r805, [%rd4+3208];
	ld.global.u32 	%r804, [%rd4+3204];
	ld.global.u32 	%r803, [%rd4+3200];
	ld.global.u32 	%r802, [%rd4+3196];
	ld.global.u32 	%r801, [%rd4+3192];
	ld.global.u32 	%r800, [%rd4+3188];
	ld.global.u32 	%r799, [%rd4+3184];
	ld.global.u32 	%r798, [%rd4+3180];
	ld.global.u32 	%r797, [%rd4+3176];
	ld.global.u32 	%r796, [%rd4+3172];
	ld.global.u32 	%r795, [%rd4+3168];
	ld.global.u32 	%r794, [%rd4+3164];
	ld.global.u32 	%r793, [%rd4+3160];
	ld.global.u32 	%r792, [%rd4+3156];
	ld.global.u32 	%r791, [%rd4+3152];
	ld.global.u32 	%r790, [%rd4+3148];
	ld.global.u32 	%r789, [%rd4+3144];
	ld.global.u32 	%r788, [%rd4+3140];
	ld.global.u32 	%r787, [%rd4+3136];
	ld.global.u32 	%r786, [%rd4+3132];
	ld.global.u32 	%r785, [%rd4+3128];
	ld.global.u32 	%r784, [%rd4+3124];
	ld.global.u32 	%r783, [%rd4+3120];
	ld.global.u32 	%r782, [%rd4+3116];
	ld.global.u32 	%r781, [%rd4+3112];
	ld.global.u32 	%r780, [%rd4+3108];
	ld.global.u32 	%r779, [%rd4+3104];
	ld.global.u32 	%r778, [%rd4+3100];
	ld.global.u32 	%r777, [%rd4+3096];
	ld.global.u32 	%r776, [%rd4+3092];
	ld.global.u32 	%r775, [%rd4+3088];
	ld.global.u32 	%r774, [%rd4+3084];
	ld.global.u32 	%r773, [%rd4+3080];
	ld.global.u32 	%r772, [%rd4+3076];
	ld.global.u32 	%r771, [%rd4+3072];
	ld.global.u32 	%r770, [%rd4+3068];
	ld.global.u32 	%r769, [%rd4+3064];
	ld.global.u32 	%r768, [%rd4+3060];
	ld.global.u32 	%r767, [%rd4+3056];
	ld.global.u32 	%r766, [%rd4+3052];
	ld.global.u32 	%r765, [%rd4+3048];
	ld.global.u32 	%r764, [%rd4+3044];
	ld.global.u32 	%r763, [%rd4+3040];
	ld.global.u32 	%r762, [%rd4+3036];
	ld.global.u32 	%r889, [%rd4+3544];
	ld.global.u32 	%r888, [%rd4+3540];
	ld.global.u32 	%r887, [%rd4+3536];
	ld.global.u32 	%r886, [%rd4+3532];
	ld.global.u32 	%r885, [%rd4+3528];
	ld.global.u32 	%r884, [%rd4+3524];
	ld.global.u32 	%r883, [%rd4+3520];
	ld.global.u32 	%r882, [%rd4+3516];
	ld.global.u32 	%r881, [%rd4+3512];
	ld.global.u32 	%r880, [%rd4+3508];
	ld.global.u32 	%r879, [%rd4+3504];
	ld.global.u32 	%r878, [%rd4+3500];
	ld.global.u32 	%r877, [%rd4+3496];
	ld.global.u32 	%r876, [%rd4+3492];
	ld.global.u32 	%r875, [%rd4+3488];
	ld.global.u32 	%r874, [%rd4+3484];
	ld.global.u32 	%r873, [%rd4+3480];
	ld.global.u32 	%r872, [%rd4+3476];
	ld.global.u32 	%r871, [%rd4+3472];
	ld.global.u32 	%r870, [%rd4+3468];
	ld.global.u32 	%r869, [%rd4+3464];
	ld.global.u32 	%r868, [%rd4+3460];
	ld.global.u32 	%r867, [%rd4+3456];
	ld.global.u32 	%r866, [%rd4+3452];
	ld.global.u32 	%r865, [%rd4+3448];
	ld.global.u32 	%r864, [%rd4+3444];
	ld.global.u32 	%r863, [%rd4+3440];
	ld.global.u32 	%r862, [%rd4+3436];
	ld.global.u32 	%r861, [%rd4+3432];
	ld.global.u32 	%r860, [%rd4+3428];
	ld.global.u32 	%r859, [%rd4+3424];
	ld.global.u32 	%r858, [%rd4+3420];
	ld.global.u32 	%r857, [%rd4+3416];
	ld.global.u32 	%r856, [%rd4+3412];
	ld.global.u32 	%r855, [%rd4+3408];
	ld.global.u32 	%r854, [%rd4+3404];
	ld.global.u32 	%r853, [%rd4+3400];
	ld.global.u32 	%r852, [%rd4+3396];
	ld.global.u32 	%r851, [%rd4+3392];
	ld.global.u32 	%r850, [%rd4+3388];
	ld.global.u32 	%r849, [%rd4+3384];
	ld.global.u32 	%r848, [%rd4+3380];
	ld.global.u32 	%r847, [%rd4+3376];
	ld.global.u32 	%r846, [%rd4+3372];
	ld.global.u32 	%r845, [%rd4+3368];
	ld.global.u32 	%r844, [%rd4+3364];
	ld.global.u32 	%r843, [%rd4+3360];
	ld.global.u32 	%r842, [%rd4+3356];
	ld.global.u32 	%r841, [%rd4+3352];
	ld.global.u32 	%r840, [%rd4+3348];
	ld.global.u32 	%r839, [%rd4+3344];
	ld.global.u32 	%r838, [%rd4+3340];
	ld.global.u32 	%r837, [%rd4+3336];
	ld.global.u32 	%r836, [%rd4+3332];
	ld.global.u32 	%r835, [%rd4+3328];
	ld.global.u32 	%r834, [%rd4+3324];
	ld.global.u32 	%r833, [%rd4+3320];
	ld.global.u32 	%r832, [%rd4+3316];
	ld.global.u32 	%r831, [%rd4+3312];
	ld.global.u32 	%r830, [%rd4+3308];
	ld.global.u32 	%r829, [%rd4+3304];
	ld.global.u32 	%r828, [%rd4+3300];
	ld.global.u32 	%r827, [%rd4+3296];
	ld.global.u32 	%r826, [%rd4+3292];
	ld.global.u32 	%r953, [%rd4+3800];
	ld.global.u32 	%r952, [%rd4+3796];
	ld.global.u32 	%r951, [%rd4+3792];
	ld.global.u32 	%r950, [%rd4+3788];
	ld.global.u32 	%r949, [%rd4+3784];
	ld.global.u32 	%r948, [%rd4+3780];
	ld.global.u32 	%r947, [%rd4+3776];
	ld.global.u32 	%r946, [%rd4+3772];
	ld.global.u32 	%r945, [%rd4+3768];
	ld.global.u32 	%r944, [%rd4+3764];
	ld.global.u32 	%r943, [%rd4+3760];
	ld.global.u32 	%r942, [%rd4+3756];
	ld.global.u32 	%r941, [%rd4+3752];
	ld.global.u32 	%r940, [%rd4+3748];
	ld.global.u32 	%r939, [%rd4+3744];
	ld.global.u32 	%r938, [%rd4+3740];
	ld.global.u32 	%r937, [%rd4+3736];
	ld.global.u32 	%r936, [%rd4+3732];
	ld.global.u32 	%r935, [%rd4+3728];
	ld.global.u32 	%r934, [%rd4+3724];
	ld.global.u32 	%r933, [%rd4+3720];
	ld.global.u32 	%r932, [%rd4+3716];
	ld.global.u32 	%r931, [%rd4+3712];
	ld.global.u32 	%r930, [%rd4+3708];
	ld.global.u32 	%r929, [%rd4+3704];
	ld.global.u32 	%r928, [%rd4+3700];
	ld.global.u32 	%r927, [%rd4+3696];
	ld.global.u32 	%r926, [%rd4+3692];
	ld.global.u32 	%r925, [%rd4+3688];
	ld.global.u32 	%r924, [%rd4+3684];
	ld.global.u32 	%r923, [%rd4+3680];
	ld.global.u32 	%r922, [%rd4+3676];
	ld.global.u32 	%r921, [%rd4+3672];
	ld.global.u32 	%r920, [%rd4+3668];
	ld.global.u32 	%r919, [%rd4+3664];
	ld.global.u32 	%r918, [%rd4+3660];
	ld.global.u32 	%r917, [%rd4+3656];
	ld.global.u32 	%r916, [%rd4+3652];
	ld.global.u32 	%r915, [%rd4+3648];
	ld.global.u32 	%r914, [%rd4+3644];
	ld.global.u32 	%r913, [%rd4+3640];
	ld.global.u32 	%r912, [%rd4+3636];
	ld.global.u32 	%r911, [%rd4+3632];
	ld.global.u32 	%r910, [%rd4+3628];
	ld.global.u32 	%r909, [%rd4+3624];
	ld.global.u32 	%r908, [%rd4+3620];
	ld.global.u32 	%r907, [%rd4+3616];
	ld.global.u32 	%r906, [%rd4+3612];
	ld.global.u32 	%r905, [%rd4+3608];
	ld.global.u32 	%r904, [%rd4+3604];
	ld.global.u32 	%r903, [%rd4+3600];
	ld.global.u32 	%r902, [%rd4+3596];
	ld.global.u32 	%r901, [%rd4+3592];
	ld.global.u32 	%r900, [%rd4+3588];
	ld.global.u32 	%r899, [%rd4+3584];
	ld.global.u32 	%r898, [%rd4+3580];
	ld.global.u32 	%r897, [%rd4+3576];
	ld.global.u32 	%r896, [%rd4+3572];
	ld.global.u32 	%r895, [%rd4+3568];
	ld.global.u32 	%r894, [%rd4+3564];
	ld.global.u32 	%r893, [%rd4+3560];
	ld.global.u32 	%r892, [%rd4+3556];
	ld.global.u32 	%r891, [%rd4+3552];
	ld.global.u32 	%r890, [%rd4+3548];
	ld.global.u32 	%r1017, [%rd4+4056];
	ld.global.u32 	%r1016, [%rd4+4052];
	ld.global.u32 	%r1015, [%rd4+4048];
	ld.global.u32 	%r1014, [%rd4+4044];
	ld.global.u32 	%r1013, [%rd4+4040];
	ld.global.u32 	%r1012, [%rd4+4036];
	ld.global.u32 	%r1011, [%rd4+4032];
	ld.global.u32 	%r1010, [%rd4+4028];
	ld.global.u32 	%r1009, [%rd4+4024];
	ld.global.u32 	%r1008, [%rd4+4020];
	ld.global.u32 	%r1007, [%rd4+4016];
	ld.global.u32 	%r1006, [%rd4+4012];
	ld.global.u32 	%r1005, [%rd4+4008];
	ld.global.u32 	%r1004, [%rd4+4004];
	ld.global.u32 	%r1003, [%rd4+4000];
	ld.global.u32 	%r1002, [%rd4+3996];
	ld.global.u32 	%r1001, [%rd4+3992];
	ld.global.u32 	%r1000, [%rd4+3988];
	ld.global.u32 	%r999, [%rd4+3984];
	ld.global.u32 	%r998, [%rd4+3980];
	ld.global.u32 	%r997, [%rd4+3976];
	ld.global.u32 	%r996, [%rd4+3972];
	ld.global.u32 	%r995, [%rd4+3968];
	ld.global.u32 	%r994, [%rd4+3964];
	ld.global.u32 	%r993, [%rd4+3960];
	ld.global.u32 	%r992, [%rd4+3956];
	ld.global.u32 	%r991, [%rd4+3952];
	ld.global.u32 	%r990, [%rd4+3948];
	ld.global.u32 	%r989, [%rd4+3944];
	ld.global.u32 	%r988, [%rd4+3940];
	ld.global.u32 	%r987, [%rd4+3936];
	ld.global.u32 	%r986, [%rd4+3932];
	ld.global.u32 	%r985, [%rd4+3928];
	ld.global.u32 	%r984, [%rd4+3924];
	ld.global.u32 	%r983, [%rd4+3920];
	ld.global.u32 	%r982, [%rd4+3916];
	ld.global.u32 	%r981, [%rd4+3912];
	ld.global.u32 	%r980, [%rd4+3908];
	ld.global.u32 	%r979, [%rd4+3904];
	ld.global.u32 	%r978, [%rd4+3900];
	ld.global.u32 	%r977, [%rd4+3896];
	ld.global.u32 	%r976, [%rd4+3892];
	ld.global.u32 	%r975, [%rd4+3888];
	ld.global.u32 	%r974, [%rd4+3884];
	ld.global.u32 	%r973, [%rd4+3880];
	ld.global.u32 	%r972, [%rd4+3876];
	ld.global.u32 	%r971, [%rd4+3872];
	ld.global.u32 	%r970, [%rd4+3868];
	ld.global.u32 	%r969, [%rd4+3864];
	ld.global.u32 	%r968, [%rd4+3860];
	ld.global.u32 	%r967, [%rd4+3856];
	ld.global.u32 	%r966, [%rd4+3852];
	ld.global.u32 	%r965, [%rd4+3848];
	ld.global.u32 	%r964, [%rd4+3844];
	ld.global.u32 	%r963, [%rd4+3840];
	ld.global.u32 	%r962, [%rd4+3836];
	ld.global.u32 	%r961, [%rd4+3832];
	ld.global.u32 	%r960, [%rd4+3828];
	ld.global.u32 	%r959, [%rd4+3824];
	ld.global.u32 	%r958, [%rd4+3820];
	ld.global.u32 	%r957, [%rd4+3816];
	ld.global.u32 	%r956, [%rd4+3812];
	ld.global.u32 	%r955, [%rd4+3808];
	ld.global.u32 	%r954, [%rd4+3804];
	ld.global.u32 	%r1018, [%rd4+4060];
	ld.global.u32 	%r1019, [%rd4+4064];
	ld.global.u32 	%r1020, [%rd4+4068];
	ld.global.u32 	%r1021, [%rd4+4072];
	ld.global.u32 	%r1022, [%rd4+4076];
	ld.global.u32 	%r1023, [%rd4+4080];
	ld.global.u32 	%r1024, [%rd4+4084];
	ld.global.u32 	%r1025, [%rd4+4088];
	ld.global.u32 	%r1026, [%rd4+4092];
	ld.global.u32 	%r1027, [%rd4+4096];
	ld.global.u32 	%r1028, [%rd4+4100];
	ld.global.u32 	%r1029, [%rd4+4104];
	ld.global.u32 	%r1030, [%rd4+4108];
	setp.ge.s32 	%p7, %r4, %r4411;
	@%p7 bra 	$L__BB1_92;
	ld.param.u64 	%rd222, [_Z19findPrimeImplicantsiP5groupP4termS2_S0_S2_S2_S2_S2_PA12_cPiS5_S5_S5_S5_S5_i_param_1];
	cvta.to.global.u64 	%rd52, %rd222;
	mul.wide.s32 	%rd53, %r4, 4218884;
	add.s64 	%rd54, %rd52, %rd53;
	ld.global.u32 	%r3241, [%rd54+8437764];
	setp.lt.s32 	%p8, %r3241, 1;
	@%p8 bra 	$L__BB1_92;
	ld.global.u32 	%r1033, [%rd4+4104];
	ld.global.u32 	%r1034, [%rd4+4100];
	ld.global.u32 	%r1035, [%rd4+4096];
	ld.global.u32 	%r1036, [%rd4+4092];
	ld.global.u32 	%r1037, [%rd4+4088];
	ld.global.u32 	%r1038, [%rd4+4084];
	ld.global.u32 	%r1039, [%rd4+4080];
	ld.global.u32 	%r1040, [%rd4+4076];
	ld.global.u32 	%r1041, [%rd4+4072];
	ld.global.u32 	%r1042, [%rd4+4068];
	ld.global.u32 	%r1043, [%rd4+4064];
	ld.global.u32 	%r1044, [%rd4+4060];
	ld.global.u32 	%r1045, [%rd4+4056];
	ld.global.u32 	%r1046, [%rd4+4052];
	ld.global.u32 	%r1047, [%rd4+4048];
	ld.global.u32 	%r1048, [%rd4+4044];
	ld.global.u32 	%r1049, [%rd4+4040];
	ld.global.u32 	%r1050, [%rd4+4036];
	ld.global.u32 	%r1051, [%rd4+4032];
	ld.global.u32 	%r1052, [%rd4+4028];
	ld.global.u32 	%r1053, [%rd4+4024];
	ld.global.u32 	%r1054, [%rd4+4020];
	ld.global.u32 	%r1055, [%rd4+4016];
	ld.global.u32 	%r1056, [%rd4+4012];
	ld.global.u32 	%r1057, [%rd4+4008];
	ld.global.u32 	%r1058, [%rd4+4004];
	ld.global.u32 	%r1059, [%rd4+4000];
	ld.global.u32 	%r1060, [%rd4+3996];
	ld.global.u32 	%r1061, [%rd4+3992];
	ld.global.u32 	%r1062, [%rd4+3988];
	ld.global.u32 	%r1063, [%rd4+3984];
	ld.global.u32 	%r1064, [%rd4+3980];
	ld.global.u32 	%r1065, [%rd4+3976];
	ld.global.u32 	%r1066, [%rd4+3972];
	ld.global.u32 	%r1067, [%rd4+3968];
	ld.global.u32 	%r1068, [%rd4+3964];
	ld.global.u32 	%r1069, [%rd4+3960];
	ld.global.u32 	%r1070, [%rd4+3956];
	ld.global.u32 	%r1071, [%rd4+3952];
	ld.global.u32 	%r1072, [%rd4+3948];
	ld.global.u32 	%r1073, [%rd4+3944];
	ld.global.u32 	%r1074, [%rd4+3940];
	ld.global.u32 	%r1075, [%rd4+3936];
	ld.global.u32 	%r1076, [%rd4+3932];
	ld.global.u32 	%r1077, [%rd4+3928];
	ld.global.u32 	%r1078, [%rd4+3924];
	ld.global.u32 	%r1079, [%rd4+3920];
	ld.global.u32 	%r1080, [%rd4+3916];
	ld.global.u32 	%r1081, [%rd4+3912];
	ld.global.u32 	%r1082, [%rd4+3908];
	ld.global.u32 	%r1083, [%rd4+3904];
	ld.global.u32 	%r1084, [%rd4+3900];
	ld.global.u32 	%r1085, [%rd4+3896];
	ld.global.u32 	%r1086, [%rd4+3892];
	ld.global.u32 	%r1087, [%rd4+3888];
	ld.global.u32 	%r1088, [%rd4+3884];
	ld.global.u32 	%r1089, [%rd4+3880];
	ld.global.u32 	%r1090, [%rd4+3876];
	ld.global.u32 	%r1091, [%rd4+3872];
	ld.global.u32 	%r1092, [%rd4+3868];
	ld.global.u32 	%r1093, [%rd4+3864];
	ld.global.u32 	%r1094, [%rd4+3860];
	ld.global.u32 	%r1095, [%rd4+3856];
	ld.global.u32 	%r1096, [%rd4+3852];
	ld.global.u32 	%r1097, [%rd4+3848];
	ld.global.u32 	%r1098, [%rd4+3844];
	ld.global.u32 	%r1099, [%rd4+3840];
	ld.global.u32 	%r1100, [%rd4+3836];
	ld.global.u32 	%r1101, [%rd4+3832];
	ld.global.u32 	%r1102, [%rd4+3828];
	ld.global.u32 	%r1103, [%rd4+3824];
	ld.global.u32 	%r1104, [%rd4+3820];
	ld.global.u32 	%r1105, [%rd4+3816];
	ld.global.u32 	%r1106, [%rd4+3812];
	ld.global.u32 	%r1107, [%rd4+3808];
	ld.global.u32 	%r1108, [%rd4+3804];
	ld.global.u32 	%r1109, [%rd4+3800];
	ld.global.u32 	%r1110, [%rd4+3796];
	ld.global.u32 	%r1111, [%rd4+3792];
	ld.global.u32 	%r1112, [%rd4+3788];
	ld.global.u32 	%r1113, [%rd4+3784];
	ld.global.u32 	%r1114, [%rd4+3780];
	ld.global.u32 	%r1115, [%rd4+3776];
	ld.global.u32 	%r1116, [%rd4+3772];
	ld.global.u32 	%r1117, [%rd4+3768];
	ld.global.u32 	%r1118, [%rd4+3764];
	ld.global.u32 	%r1119, [%rd4+3760];
	ld.global.u32 	%r1120, [%rd4+3756];
	ld.global.u32 	%r1121, [%rd4+3752];
	ld.global.u32 	%r1122, [%rd4+3748];
	ld.global.u32 	%r1123, [%rd4+3744];
	ld.global.u32 	%r1124, [%rd4+3740];
	ld.global.u32 	%r1125, [%rd4+3736];
	ld.global.u32 	%r1126, [%rd4+3732];
	ld.global.u32 	%r1127, [%rd4+3728];
	ld.global.u32 	%r1128, [%rd4+3724];
	ld.global.u32 	%r1129, [%rd4+3720];
	ld.global.u32 	%r1130, [%rd4+3716];
	ld.global.u32 	%r1131, [%rd4+3712];
	ld.global.u32 	%r1132, [%rd4+3708];
	ld.global.u32 	%r1133, [%rd4+3704];
	ld.global.u32 	%r1134, [%rd4+3700];
	ld.global.u32 	%r1135, [%rd4+3696];
	ld.global.u32 	%r1136, [%rd4+3692];
	ld.global.u32 	%r1137, [%rd4+3688];
	ld.global.u32 	%r1138, [%rd4+3684];
	ld.global.u32 	%r1139, [%rd4+3680];
	ld.global.u32 	%r1140, [%rd4+3676];
	ld.global.u32 	%r1141, [%rd4+3672];
	ld.global.u32 	%r1142, [%rd4+3668];
	ld.global.u32 	%r1143, [%rd4+3664];
	ld.global.u32 	%r1144, [%rd4+3660];
	ld.global.u32 	%r1145, [%rd4+3656];
	ld.global.u32 	%r1146, [%rd4+3652];
	ld.global.u32 	%r1147, [%rd4+3648];
	ld.global.u32 	%r1148, [%rd4+3644];
	ld.global.u32 	%r1149, [%rd4+3640];
	ld.global.u32 	%r1150, [%rd4+3636];
	ld.global.u32 	%r1151, [%rd4+3632];
	ld.global.u32 	%r1152, [%rd4+3628];
	ld.global.u32 	%r1153, [%rd4+3624];
	ld.global.u32 	%r1154, [%rd4+3620];
	ld.global.u32 	%r1155, [%rd4+3616];
	ld.global.u32 	%r1156, [%rd4+3612];
	ld.global.u32 	%r1157, [%rd4+3608];
	ld.global.u32 	%r1158, [%rd4+3604];
	ld.global.u32 	%r1159, [%rd4+3600];
	ld.global.u32 	%r1160, [%rd4+3596];
	ld.global.u32 	%r1161, [%rd4+3592];
	ld.global.u32 	%r1162, [%rd4+3588];
	ld.global.u32 	%r1163, [%rd4+3584];
	ld.global.u32 	%r1164, [%rd4+3580];
	ld.global.u32 	%r1165, [%rd4+3576];
	ld.global.u32 	%r1166, [%rd4+3572];
	ld.global.u32 	%r1167, [%rd4+3568];
	ld.global.u32 	%r1168, [%rd4+3564];
	ld.global.u32 	%r1169, [%rd4+3560];
	ld.global.u32 	%r1170, [%rd4+3556];
	ld.global.u32 	%r1171, [%rd4+3552];
	ld.global.u32 	%r1172, [%rd4+3548];
	ld.global.u32 	%r1173, [%rd4+3544];
	ld.global.u32 	%r1174, [%rd4+3540];
	ld.global.u32 	%r1175, [%rd4+3536];
	ld.global.u32 	%r1176, [%rd4+3532];
	ld.global.u32 	%r1177, [%rd4+3528];
	ld.global.u32 	%r1178, [%rd4+3524];
	ld.global.u32 	%r1179, [%rd4+3520];
	ld.global.u32 	%r1180, [%rd4+3516];
	ld.global.u32 	%r1181, [%rd4+3512];
	ld.global.u32 	%r1182, [%rd4+3508];
	ld.global.u32 	%r1183, [%rd4+3504];
	ld.global.u32 	%r1184, [%rd4+3500];
	ld.global.u32 	%r1185, [%rd4+3496];
	ld.global.u32 	%r1186, [%rd4+3492];
	ld.global.u32 	%r1187, [%rd4+3488];
	ld.global.u32 	%r1188, [%rd4+3484];
	ld.global.u32 	%r1189, [%rd4+3480];
	ld.global.u32 	%r1190, [%rd4+3476];
	ld.global.u32 	%r1191, [%rd4+3472];
	ld.global.u32 	%r1192, [%rd4+3468];
	ld.global.u32 	%r1193, [%rd4+3464];
	ld.global.u32 	%r1194, [%rd4+3460];
	ld.global.u32 	%r1195, [%rd4+3456];
	ld.global.u32 	%r1196, [%rd4+3452];
	ld.global.u32 	%r1197, [%rd4+3448];
	ld.global.u32 	%r1198, [%rd4+3444];
	ld.global.u32 	%r1199, [%rd4+3440];
	ld.global.u32 	%r1200, [%rd4+3436];
	ld.global.u32 	%r1201, [%rd4+3432];
	ld.global.u32 	%r1202, [%rd4+3428];
	ld.global.u32 	%r1203, [%rd4+3424];
	ld.global.u32 	%r1204, [%rd4+3420];
	ld.global.u32 	%r1205, [%rd4+3416];
	ld.global.u32 	%r1206, [%rd4+3412];
	ld.global.u32 	%r1207, [%rd4+3408];
	ld.global.u32 	%r1208, [%rd4+3404];
	ld.global.u32 	%r1209, [%rd4+3400];
	ld.global.u32 	%r1210, [%rd4+3396];
	ld.global.u32 	%r1211, [%rd4+3392];
	ld.global.u32 	%r1212, [%rd4+3388];
	ld.global.u32 	%r1213, [%rd4+3384];
	ld.global.u32 	%r1214, [%rd4+3380];
	ld.global.u32 	%r1215, [%rd4+3376];
	ld.global.u32 	%r1216, [%rd4+3372];
	ld.global.u32 	%r1217, [%rd4+3368];
	ld.global.u32 	%r1218, [%rd4+3364];
	ld.global.u32 	%r1219, [%rd4+3360];
	ld.global.u32 	%r1220, [%rd4+3356];
	ld.global.u32 	%r1221, [%rd4+3352];
	ld.global.u32 	%r1222, [%rd4+3348];
	ld.global.u32 	%r1223, [%rd4+3344];
	ld.global.u32 	%r1224, [%rd4+3340];
	ld.global.u32 	%r1225, [%rd4+3336];
	ld.global.u32 	%r1226, [%rd4+3332];
	ld.global.u32 	%r1227, [%rd4+3328];
	ld.global.u32 	%r1228, [%rd4+3324];
	ld.global.u32 	%r1229, [%rd4+3320];
	ld.global.u32 	%r1230, [%rd4+3316];
	ld.global.u32 	%r1231, [%rd4+3312];
	ld.global.u32 	%r1232, [%rd4+3308];
	ld.global.u32 	%r1233, [%rd4+3304];
	ld.global.u32 	%r1234, [%rd4+3300];
	ld.global.u32 	%r1235, [%rd4+3296];
	ld.global.u32 	%r1236, [%rd4+3292];
	ld.global.u32 	%r1237, [%rd4+3288];
	ld.global.u32 	%r1238, [%rd4+3284];
	ld.global.u32 	%r1239, [%rd4+3280];
	ld.global.u32 	%r1240, [%rd4+3276];
	ld.global.u32 	%r1241, [%rd4+3272];
	ld.global.u32 	%r1242, [%rd4+3268];
	ld.global.u32 	%r1243, [%rd4+3264];
	ld.global.u32 	%r1244, [%rd4+3260];
	ld.global.u32 	%r1245, [%rd4+3256];
	ld.global.u32 	%r1246, [%rd4+3252];
	ld.global.u32 	%r1247, [%rd4+3248];
	ld.global.u32 	%r1248, [%rd4+3244];
	ld.global.u32 	%r1249, [%rd4+3240];
	ld.global.u32 	%r1250, [%rd4+3236];
	ld.global.u32 	%r1251, [%rd4+3232];
	ld.global.u32 	%r1252, [%rd4+3228];
	ld.global.u32 	%r1253, [%rd4+3224];
	ld.global.u32 	%r1254, [%rd4+3220];
	ld.global.u32 	%r1255, [%rd4+3216];
	ld.global.u32 	%r1256, [%rd4+3212];
	ld.global.u32 	%r1257, [%rd4+3208];
	ld.global.u32 	%r1258, [%rd4+3204];
	ld.global.u32 	%r1259, [%rd4+3200];
	ld.global.u32 	%r1260, [%rd4+3196];
	ld.global.u32 	%r1261, [%rd4+3192];
	ld.global.u32 	%r1262, [%rd4+3188];
	ld.global.u32 	%r1263, [%rd4+3184];
	ld.global.u32 	%r1264, [%rd4+3180];
	ld.global.u32 	%r1265, [%rd4+3176];
	ld.global.u32 	%r1266, [%rd4+3172];
	ld.global.u32 	%r1267, [%rd4+3168];
	ld.global.u32 	%r1268, [%rd4+3164];
	ld.global.u32 	%r1269, [%rd4+3160];
	ld.global.u32 	%r1270, [%rd4+3156];
	ld.global.u32 	%r1271, [%rd4+3152];
	ld.global.u32 	%r1272, [%rd4+3148];
	ld.global.u32 	%r1273, [%rd4+3144];
	ld.global.u32 	%r1274, [%rd4+3140];
	ld.global.u32 	%r1275, [%rd4+3136];
	ld.global.u32 	%r1276, [%rd4+3132];
	ld.global.u32 	%r1277, [%rd4+3128];
	ld.global.u32 	%r1278, [%rd4+3124];
	ld.global.u32 	%r1279, [%rd4+3120];
	ld.global.u32 	%r1280, [%rd4+3116];
	ld.global.u32 	%r1281, [%rd4+3112];
	ld.global.u32 	%r1282, [%rd4+3108];
	ld.global.u32 	%r1283, [%rd4+3104];
	ld.global.u32 	%r1284, [%rd4+3100];
	ld.global.u32 	%r1285, [%rd4+3096];
	ld.global.u32 	%r1286, [%rd4+3092];
	ld.global.u32 	%r1287, [%rd4+3088];
	ld.global.u32 	%r1288, [%rd4+3084];
	ld.global.u32 	%r1289, [%rd4+3080];
	ld.global.u32 	%r1290, [%rd4+3076];
	ld.global.u32 	%r1291, [%rd4+3072];
	ld.global.u32 	%r1292, [%rd4+3068];
	ld.global.u32 	%r1293, [%rd4+3064];
	ld.global.u32 	%r1294, [%rd4+3060];
	ld.global.u32 	%r1295, [%rd4+3056];
	ld.global.u32 	%r1296, [%rd4+3052];
	ld.global.u32 	%r1297, [%rd4+3048];
	ld.global.u32 	%r1298, [%rd4+3044];
	ld.global.u32 	%r1299, [%rd4+3040];
	ld.global.u32 	%r1300, [%rd4+3036];
	ld.global.u32 	%r1301, [%rd4+3032];
	ld.global.u32 	%r1302, [%rd4+3028];
	ld.global.u32 	%r1303, [%rd4+3024];
	ld.global.u32 	%r1304, [%rd4+3020];
	ld.global.u32 	%r1305, [%rd4+3016];
	ld.global.u32 	%r1306, [%rd4+3012];
	ld.global.u32 	%r1307, [%rd4+3008];
	ld.global.u32 	%r1308, [%rd4+3004];
	ld.global.u32 	%r1309, [%rd4+3000];
	ld.global.u32 	%r1310, [%rd4+2996];
	ld.global.u32 	%r1311, [%rd4+2992];
	ld.global.u32 	%r1312, [%rd4+2988];
	ld.global.u32 	%r1313, [%rd4+2984];
	ld.global.u32 	%r1314, [%rd4+2980];
	ld.global.u32 	%r1315, [%rd4+2976];
	ld.global.u32 	%r1316, [%rd4+2972];
	ld.global.u32 	%r1317, [%rd4+2968];
	ld.global.u32 	%r1318, [%rd4+2964];
	ld.global.u32 	%r1319, [%rd4+2960];
	ld.global.u32 	%r1320, [%rd4+2956];
	ld.global.u32 	%r1321, [%rd4+2952];
	ld.global.u32 	%r1322, [%rd4+2948];
	ld.global.u32 	%r1323, [%rd4+2944];
	ld.global.u32 	%r1324, [%rd4+2940];
	ld.global.u32 	%r1325, [%rd4+2936];
	ld.global.u32 	%r1326, [%rd4+2932];
	ld.global.u32 	%r1327, [%rd4+2928];
	ld.global.u32 	%r1328, [%rd4+2924];
	ld.global.u32 	%r1329, [%rd4+2920];
	ld.global.u32 	%r1330, [%rd4+2916];
	ld.global.u32 	%r1331, [%rd4+2912];
	ld.global.u32 	%r1332, [%rd4+2908];
	ld.global.u32 	%r1333, [%rd4+2904];
	ld.global.u32 	%r1334, [%rd4+2900];
	ld.global.u32 	%r1335, [%rd4+2896];
	ld.global.u32 	%r1336, [%rd4+2892];
	ld.global.u32 	%r1337, [%rd4+2888];
	ld.global.u32 	%r1338, [%rd4+2884];
	ld.global.u32 	%r1339, [%rd4+2880];
	ld.global.u32 	%r1340, [%rd4+2876];
	ld.global.u32 	%r1341, [%rd4+2872];
	ld.global.u32 	%r1342, [%rd4+2868];
	ld.global.u32 	%r1343, [%rd4+2864];
	ld.global.u32 	%r1344, [%rd4+2860];
	ld.global.u32 	%r1345, [%rd4+2856];
	ld.global.u32 	%r1346, [%rd4+2852];
	ld.global.u32 	%r1347, [%rd4+2848];
	ld.global.u32 	%r1348, [%rd4+2844];
	ld.global.u32 	%r1349, [%rd4+2840];
	ld.global.u32 	%r1350, [%rd4+2836];
	ld.global.u32 	%r1351, [%rd4+2832];
	ld.global.u32 	%r1352, [%rd4+2828];
	ld.global.u32 	%r1353, [%rd4+2824];
	ld.global.u32 	%r1354, [%rd4+2820];
	ld.global.u32 	%r1355, [%rd4+2816];
	ld.global.u32 	%r1356, [%rd4+2812];
	ld.global.u32 	%r1357, [%rd4+2808];
	ld.global.u32 	%r1358, [%rd4+2804];
	ld.global.u32 	%r1359, [%rd4+2800];
	ld.global.u32 	%r1360, [%rd4+2796];
	ld.global.u32 	%r1361, [%rd4+2792];
	ld.global.u32 	%r1362, [%rd4+2788];
	ld.global.u32 	%r1363, [%rd4+2784];
	ld.global.u32 	%r1364, [%rd4+2780];
	ld.global.u32 	%r1365, [%rd4+2776];
	ld.global.u32 	%r1366, [%rd4+2772];
	ld.global.u32 	%r1367, [%rd4+2768];
	ld.global.u32 	%r1368, [%rd4+2764];
	ld.global.u32 	%r1369, [%rd4+2760];
	ld.global.u32 	%r1370, [%rd4+2756];
	ld.global.u32 	%r1371, [%rd4+2752];
	ld.global.u32 	%r1372, [%rd4+2748];
	ld.global.u32 	%r1373, [%rd4+2744];
	ld.global.u32 	%r1374, [%rd4+2740];
	ld.global.u32 	%r1375, [%rd4+2736];
	ld.global.u32 	%r1376, [%rd4+2732];
	ld.global.u32 	%r1377, [%rd4+2728];
	ld.global.u32 	%r1378, [%rd4+2724];
	ld.global.u32 	%r1379, [%rd4+2720];
	ld.global.u32 	%r1380, [%rd4+2716];
	ld.global.u32 	%r1381, [%rd4+2712];
	ld.global.u32 	%r1382, [%rd4+2708];
	ld.global.u32 	%r1383, [%rd4+2704];
	ld.global.u32 	%r1384, [%rd4+2700];
	ld.global.u32 	%r1385, [%rd4+2696];
	ld.global.u32 	%r1386, [%rd4+2692];
	ld.global.u32 	%r1387, [%rd4+2688];
	ld.global.u32 	%r1388, [%rd4+2684];
	ld.global.u32 	%r1389, [%rd4+2680];
	ld.global.u32 	%r1390, [%rd4+2676];
	ld.global.u32 	%r1391, [%rd4+2672];
	ld.global.u32 	%r1392, [%rd4+2668];
	ld.global.u32 	%r1393, [%rd4+2664];
	ld.global.u32 	%r1394, [%rd4+2660];
	ld.global.u32 	%r1395, [%rd4+2656];
	ld.global.u32 	%r1396, [%rd4+2652];
	ld.global.u32 	%r1397, [%rd4+2648];
	ld.global.u32 	%r1398, [%rd4+2644];
	ld.global.u32 	%r1399, [%rd4+2640];
	ld.global.u32 	%r1400, [%rd4+2636];
	ld.global.u32 	%r1401, [%rd4+2632];
	ld.global.u32 	%r1402, [%rd4+2628];
	ld.global.u32 	%r1403, [%rd4+2624];
	ld.global.u32 	%r1404, [%rd4+2620];
	ld.global.u32 	%r1405, [%rd4+2616];
	ld.global.u32 	%r1406, [%rd4+2612];
	ld.global.u32 	%r1407, [%rd4+2608];
	ld.global.u32 	%r1408, [%rd4+2604];
	ld.global.u32 	%r1409, [%rd4+2600];
	ld.global.u32 	%r1410, [%rd4+2596];
	ld.global.u32 	%r1411, [%rd4+2592];
	ld.global.u32 	%r1412, [%rd4+2588];
	ld.global.u32 	%r1413, [%rd4+2584];
	ld.global.u32 	%r1414, [%rd4+2580];
	ld.global.u32 	%r1415, [%rd4+2576];
	ld.global.u32 	%r1416, [%rd4+2572];
	ld.global.u32 	%r1417, [%rd4+2568];
	ld.global.u32 	%r1418, [%rd4+2564];
	ld.global.u32 	%r1419, [%rd4+2560];
	ld.global.u32 	%r1420, [%rd4+2556];
	ld.global.u32 	%r1421, [%rd4+2552];
	ld.global.u32 	%r1422, [%rd4+2548];
	ld.global.u32 	%r1423, [%rd4+2544];
	ld.global.u32 	%r1424, [%rd4+2540];
	ld.global.u32 	%r1425, [%rd4+2536];
	ld.global.u32 	%r1426, [%rd4+2532];
	ld.global.u32 	%r1427, [%rd4+2528];
	ld.global.u32 	%r1428, [%rd4+2524];
	ld.global.u32 	%r1429, [%rd4+2520];
	ld.global.u32 	%r1430, [%rd4+2516];
	ld.global.u32 	%r1431, [%rd4+2512];
	ld.global.u32 	%r1432, [%rd4+2508];
	ld.global.u32 	%r1433, [%rd4+2504];
	ld.global.u32 	%r1434, [%rd4+2500];
	ld.global.u32 	%r1435, [%rd4+2496];
	ld.global.u32 	%r1436, [%rd4+2492];
	ld.global.u32 	%r1437, [%rd4+2488];
	ld.global.u32 	%r1438, [%rd4+2484];
	ld.global.u32 	%r1439, [%rd4+2480];
	ld.global.u32 	%r1440, [%rd4+2476];
	ld.global.u32 	%r1441, [%rd4+2472];
	ld.global.u32 	%r1442, [%rd4+2468];
	ld.global.u32 	%r1443, [%rd4+2464];
	ld.global.u32 	%r1444, [%rd4+2460];
	ld.global.u32 	%r1445, [%rd4+2456];
	ld.global.u32 	%r1446, [%rd4+2452];
	ld.global.u32 	%r1447, [%rd4+2448];
	ld.global.u32 	%r1448, [%rd4+2444];
	ld.global.u32 	%r1449, [%rd4+2440];
	ld.global.u32 	%r1450, [%rd4+2436];
	ld.global.u32 	%r1451, [%rd4+2432];
	ld.global.u32 	%r1452, [%rd4+2428];
	ld.global.u32 	%r1453, [%rd4+2424];
	ld.global.u32 	%r1454, [%rd4+2420];
	ld.global.u32 	%r1455, [%rd4+2416];
	ld.global.u32 	%r1456, [%rd4+2412];
	ld.global.u32 	%r1457, [%rd4+2408];
	ld.global.u32 	%r1458, [%rd4+2404];
	ld.global.u32 	%r1459, [%rd4+2400];
	ld.global.u32 	%r1460, [%rd4+2396];
	ld.global.u32 	%r1461, [%rd4+2392];
	ld.global.u32 	%r1462, [%rd4+2388];
	ld.global.u32 	%r1463, [%rd4+2384];
	ld.global.u32 	%r1464, [%rd4+2380];
	ld.global.u32 	%r1465, [%rd4+2376];
	ld.global.u32 	%r1466, [%rd4+2372];
	ld.global.u32 	%r1467, [%rd4+2368];
	ld.global.u32 	%r1468, [%rd4+2364];
	ld.global.u32 	%r1469, [%rd4+2360];
	ld.global.u32 	%r1470, [%rd4+2356];
	ld.global.u32 	%r1471, [%rd4+2352];
	ld.global.u32 	%r1472, [%rd4+2348];
	ld.global.u32 	%r1473, [%rd4+2344];
	ld.global.u32 	%r1474, [%rd4+2340];
	ld.global.u32 	%r1475, [%rd4+2336];
	ld.global.u32 	%r1476, [%rd4+2332];
	ld.global.u32 	%r1477, [%rd4+2328];
	ld.global.u32 	%r1478, [%rd4+2324];
	ld.global.u32 	%r1479, [%rd4+2320];
	ld.global.u32 	%r1480, [%rd4+2316];
	ld.global.u32 	%r1481, [%rd4+2312];
	ld.global.u32 	%r1482, [%rd4+2308];
	ld.global.u32 	%r1483, [%rd4+2304];
	ld.global.u32 	%r1484, [%rd4+2300];
	ld.global.u32 	%r1485, [%rd4+2296];
	ld.global.u32 	%r1486, [%rd4+2292];
	ld.global.u32 	%r1487, [%rd4+2288];
	ld.global.u32 	%r1488, [%rd4+2284];
	ld.global.u32 	%r1489, [%rd4+2280];
	ld.global.u32 	%r1490, [%rd4+2276];
	ld.global.u32 	%r1491, [%rd4+2272];
	ld.global.u32 	%r1492, [%rd4+2268];
	ld.global.u32 	%r1493, [%rd4+2264];
	ld.global.u32 	%r1494, [%rd4+2260];
	ld.global.u32 	%r1495, [%rd4+2256];
	ld.global.u32 	%r1496, [%rd4+2252];
	ld.global.u32 	%r1497, [%rd4+2248];
	ld.global.u32 	%r1498, [%rd4+2244];
	ld.global.u32 	%r1499, [%rd4+2240];
	ld.global.u32 	%r1500, [%rd4+2236];
	ld.global.u32 	%r1501, [%rd4+2232];
	ld.global.u32 	%r1502, [%rd4+2228];
	ld.global.u32 	%r1503, [%rd4+2224];
	ld.global.u32 	%r1504, [%rd4+2220];
	ld.global.u32 	%r1505, [%rd4+2216];
	ld.global.u32 	%r1506, [%rd4+2212];
	ld.global.u32 	%r1507, [%rd4+2208];
	ld.global.u32 	%r1508, [%rd4+2204];
	ld.global.u32 	%r1509, [%rd4+2200];
	ld.global.u32 	%r1510, [%rd4+2196];
	ld.global.u32 	%r1511, [%rd4+2192];
	ld.global.u32 	%r1512, [%rd4+2188];
	ld.global.u32 	%r1513, [%rd4+2184];
	ld.global.u32 	%r1514, [%rd4+2180];
	ld.global.u32 	%r1515, [%rd4+2176];
	ld.global.u32 	%r1516, [%rd4+2172];
	ld.global.u32 	%r1517, [%rd4+2168];
	ld.global.u32 	%r1518, [%rd4+2164];
	ld.global.u32 	%r1519, [%rd4+2160];
	ld.global.u32 	%r1520, [%rd4+2156];
	ld.global.u32 	%r1521, [%rd4+2152];
	ld.global.u32 	%r1522, [%rd4+2148];
	ld.global.u32 	%r1523, [%rd4+2144];
	ld.global.u32 	%r1524, [%rd4+2140];
	ld.global.u32 	%r1525, [%rd4+2136];
	ld.global.u32 	%r1526, [%rd4+2132];
	ld.global.u32 	%r1527, [%rd4+2128];
	ld.global.u32 	%r1528, [%rd4+2124];
	ld.global.u32 	%r1529, [%rd4+2120];
	ld.global.u32 	%r1530, [%rd4+2116];
	ld.global.u32 	%r1531, [%rd4+2112];
	ld.global.u32 	%r1532, [%rd4+2108];
	ld.global.u32 	%r1533, [%rd4+2104];
	ld.global.u32 	%r1534, [%rd4+2100];
	ld.global.u32 	%r1535, [%rd4+2096];
	ld.global.u32 	%r1536, [%rd4+2092];
	ld.global.u32 	%r1537, [%rd4+2088];
	ld.global.u32 	%r1538, [%rd4+2084];
	ld.global.u32 	%r1539, [%rd4+2080];
	ld.global.u32 	%r1540, [%rd4+2076];
	ld.global.u32 	%r1541, [%rd4+2072];
	ld.global.u32 	%r1542, [%rd4+2068];
	ld.global.u32 	%r1543, [%rd4+2064];
	ld.global.u32 	%r1544, [%rd4+2060];
	ld.global.u32 	%r1545, [%rd4+2056];
	ld.global.u32 	%r1546, [%rd4+2052];
	ld.global.u32 	%r1547, [%rd4+2048];
	ld.global.u32 	%r1548, [%rd4+2044];
	ld.global.u32 	%r1549, [%rd4+2040];
	ld.global.u32 	%r1550, [%rd4+2036];
	ld.global.u32 	%r1551, [%rd4+2032];
	ld.global.u32 	%r1552, [%rd4+2028];
	ld.global.u32 	%r1553, [%rd4+2024];
	ld.global.u32 	%r1554, [%rd4+2020];
	ld.global.u32 	%r1555, [%rd4+2016];
	ld.global.u32 	%r1556, [%rd4+2012];
	ld.global.u32 	%r1557, [%rd4+2008];
	ld.global.u32 	%r1558, [%rd4+2004];
	ld.global.u32 	%r1559, [%rd4+2000];
	ld.global.u32 	%r1560, [%rd4+1996];
	ld.global.u32 	%r1561, [%rd4+1992];
	ld.global.u32 	%r1562, [%rd4+1988];
	ld.global.u32 	%r1563, [%rd4+1984];
	ld.global.u32 	%r1564, [%rd4+1980];
	ld.global.u32 	%r1565, [%rd4+1976];
	ld.global.u32 	%r1566, [%rd4+1972];
	ld.global.u32 	%r1567, [%rd4+1968];
	ld.global.u32 	%r1568, [%rd4+1964];
	ld.global.u32 	%r1569, [%rd4+1960];
	ld.global.u32 	%r1570, [%rd4+1956];
	ld.global.u32 	%r1571, [%rd4+1952];
	ld.global.u32 	%r1572, [%rd4+1948];
	ld.global.u32 	%r1573, [%rd4+1944];
	ld.global.u32 	%r1574, [%rd4+1940];
	ld.global.u32 	%r1575, [%rd4+1936];
	ld.global.u32 	%r1576, [%rd4+1932];
	ld.global.u32 	%r1577, [%rd4+1928];
	ld.global.u32 	%r1578, [%rd4+1924];
	ld.global.u32 	%r1579, [%rd4+1920];
	ld.global.u32 	%r1580, [%rd4+1916];
	ld.global.u32 	%r1581, [%rd4+1912];
	ld.global.u32 	%r1582, [%rd4+1908];
	ld.global.u32 	%r1583, [%rd4+1904];
	ld.global.u32 	%r1584, [%rd4+1900];
	ld.global.u32 	%r1585, [%rd4+1896];
	ld.global.u32 	%r1586, [%rd4+1892];
	ld.global.u32 	%r1587, [%rd4+1888];
	ld.global.u32 	%r1588, [%rd4+1884];
	ld.global.u32 	%r1589, [%rd4+1880];
	ld.global.u32 	%r1590, [%rd4+1876];
	ld.global.u32 	%r1591, [%rd4+1872];
	ld.global.u32 	%r1592, [%rd4+1868];
	ld.global.u32 	%r1593, [%rd4+1864];
	ld.global.u32 	%r1594, [%rd4+1860];
	ld.global.u32 	%r1595, [%rd4+1856];
	ld.global.u32 	%r1596, [%rd4+1852];
	ld.global.u32 	%r1597, [%rd4+1848];
	ld.global.u32 	%r1598, [%rd4+1844];
	ld.global.u32 	%r1599, [%rd4+1840];
	ld.global.u32 	%r1600, [%rd4+1836];
	ld.global.u32 	%r1601, [%rd4+1832];
	ld.global.u32 	%r1602, [%rd4+1828];
	ld.global.u32 	%r1603, [%rd4+1824];
	ld.global.u32 	%r1604, [%rd4+1820];
	ld.global.u32 	%r1605, [%rd4+1816];
	ld.global.u32 	%r1606, [%rd4+1812];
	ld.global.u32 	%r1607, [%rd4+1808];
	ld.global.u32 	%r1608, [%rd4+1804];
	ld.global.u32 	%r1609, [%rd4+1800];
	ld.global.u32 	%r1610, [%rd4+1796];
	ld.global.u32 	%r1611, [%rd4+1792];
	ld.global.u32 	%r1612, [%rd4+1788];
	ld.global.u32 	%r1613, [%rd4+1784];
	ld.global.u32 	%r1614, [%rd4+1780];
	ld.global.u32 	%r1615, [%rd4+1776];
	ld.global.u32 	%r1616, [%rd4+1772];
	ld.global.u32 	%r1617, [%rd4+1768];
	ld.global.u32 	%r1618, [%rd4+1764];
	ld.global.u32 	%r1619, [%rd4+1760];
	ld.global.u32 	%r1620, [%rd4+1756];
	ld.global.u32 	%r1621, [%rd4+1752];
	ld.global.u32 	%r1622, [%rd4+1748];
	ld.global.u32 	%r1623, [%rd4+1744];
	ld.global.u32 	%r1624, [%rd4+1740];
	ld.global.u32 	%r1625, [%rd4+1736];
	ld.global.u32 	%r1626, [%rd4+1732];
	ld.global.u32 	%r1627, [%rd4+1728];
	ld.global.u32 	%r1628, [%rd4+1724];
	ld.global.u32 	%r1629, [%rd4+1720];
	ld.global.u32 	%r1630, [%rd4+1716];
	ld.global.u32 	%r1631, [%rd4+1712];
	ld.global.u32 	%r1632, [%rd4+1708];
	ld.global.u32 	%r1633, [%rd4+1704];
	ld.global.u32 	%r1634, [%rd4+1700];
	ld.global.u32 	%r1635, [%rd4+1696];
	ld.global.u32 	%r1636, [%rd4+1692];
	ld.global.u32 	%r1637, [%rd4+1688];
	ld.global.u32 	%r1638, [%rd4+1684];
	ld.global.u32 	%r1639, [%rd4+1680];
	ld.global.u32 	%r1640, [%rd4+1676];
	ld.global.u32 	%r1641, [%rd4+1672];
	ld.global.u32 	%r1642, [%rd4+1668];
	ld.global.u32 	%r1643, [%rd4+1664];
	ld.global.u32 	%r1644, [%rd4+1660];
	ld.global.u32 	%r1645, [%rd4+1656];
	ld.global.u32 	%r1646, [%rd4+1652];
	ld.global.u32 	%r1647, [%rd4+1648];
	ld.global.u32 	%r1648, [%rd4+1644];
	ld.global.u32 	%r1649, [%rd4+1640];
	ld.global.u32 	%r1650, [%rd4+1636];
	ld.global.u32 	%r1651, [%rd4+1632];
	ld.global.u32 	%r1652, [%rd4+1628];
	ld.global.u32 	%r1653, [%rd4+1624];
	ld.global.u32 	%r1654, [%rd4+1620];
	ld.global.u32 	%r1655, [%rd4+1616];
	ld.global.u32 	%r1656, [%rd4+1612];
	ld.global.u32 	%r1657, [%rd4+1608];
	ld.global.u32 	%r1658, [%rd4+1604];
	ld.global.u32 	%r1659, [%rd4+1600];
	ld.global.u32 	%r1660, [%rd4+1596];
	ld.global.u32 	%r1661, [%rd4+1592];
	ld.global.u32 	%r1662, [%rd4+1588];
	ld.global.u32 	%r1663, [%rd4+1584];
	ld.global.u32 	%r1664, [%rd4+1580];
	ld.global.u32 	%r1665, [%rd4+1576];
	ld.global.u32 	%r1666, [%rd4+1572];
	ld.global.u32 	%r1667, [%rd4+1568];
	ld.global.u32 	%r1668, [%rd4+1564];
	ld.global.u32 	%r1669, [%rd4+1560];
	ld.global.u32 	%r1670, [%rd4+1556];
	ld.global.u32 	%r1671, [%rd4+1552];
	ld.global.u32 	%r1672, [%rd4+1548];
	ld.global.u32 	%r1673, [%rd4+1544];
	ld.global.u32 	%r1674, [%rd4+1540];
	ld.global.u32 	%r1675, [%rd4+1536];
	ld.global.u32 	%r1676, [%rd4+1532];
	ld.global.u32 	%r1677, [%rd4+1528];
	ld.global.u32 	%r1678, [%rd4+1524];
	ld.global.u32 	%r1679, [%rd4+1520];
	ld.global.u32 	%r1680, [%rd4+1516];
	ld.global.u32 	%r1681, [%rd4+1512];
	ld.global.u32 	%r1682, [%rd4+1508];
	ld.global.u32 	%r1683, [%rd4+1504];
	ld.global.u32 	%r1684, [%rd4+1500];
	ld.global.u32 	%r1685, [%rd4+1496];
	ld.global.u32 	%r1686, [%rd4+1492];
	ld.global.u32 	%r1687, [%rd4+1488];
	ld.global.u32 	%r1688, [%rd4+1484];
	ld.global.u32 	%r1689, [%rd4+1480];
	ld.global.u32 	%r1690, [%rd4+1476];
	ld.global.u32 	%r1691, [%rd4+1472];
	ld.global.u32 	%r1692, [%rd4+1468];
	ld.global.u32 	%r1693, [%rd4+1464];
	ld.global.u32 	%r1694, [%rd4+1460];
	ld.global.u32 	%r1695, [%rd4+1456];
	ld.global.u32 	%r1696, [%rd4+1452];
	ld.global.u32 	%r1697, [%rd4+1448];
	ld.global.u32 	%r1698, [%rd4+1444];
	ld.global.u32 	%r1699, [%rd4+1440];
	ld.global.u32 	%r1700, [%rd4+1436];
	ld.global.u32 	%r1701, [%rd4+1432];
	ld.global.u32 	%r1702, [%rd4+1428];
	ld.global.u32 	%r1703, [%rd4+1424];
	ld.global.u32 	%r1704, [%rd4+1420];
	ld.global.u32 	%r1705, [%rd4+1416];
	ld.global.u32 	%r1706, [%rd4+1412];
	ld.global.u32 	%r1707, [%rd4+1408];
	ld.global.u32 	%r1708, [%rd4+1404];
	ld.global.u32 	%r1709, [%rd4+1400];
	ld.global.u32 	%r1710, [%rd4+1396];
	ld.global.u32 	%r1711, [%rd4+1392];
	ld.global.u32 	%r1712, [%rd4+1388];
	ld.global.u32 	%r1713, [%rd4+1384];
	ld.global.u32 	%r1714, [%rd4+1380];
	ld.global.u32 	%r1715, [%rd4+1376];
	ld.global.u32 	%r1716, [%rd4+1372];
	ld.global.u32 	%r1717, [%rd4+1368];
	ld.global.u32 	%r1718, [%rd4+1364];
	ld.global.u32 	%r1719, [%rd4+1360];
	ld.global.u32 	%r1720, [%rd4+1356];
	ld.global.u32 	%r1721, [%rd4+1352];
	ld.global.u32 	%r1722, [%rd4+1348];
	ld.global.u32 	%r1723, [%rd4+1344];
	ld.global.u32 	%r1724, [%rd4+1340];
	ld.global.u32 	%r1725, [%rd4+1336];
	ld.global.u32 	%r1726, [%rd4+1332];
	ld.global.u32 	%r1727, [%rd4+1328];
	ld.global.u32 	%r1728, [%rd4+1324];
	ld.global.u32 	%r1729, [%rd4+1320];
	ld.global.u32 	%r1730, [%rd4+1316];
	ld.global.u32 	%r1731, [%rd4+1312];
	ld.global.u32 	%r1732, [%rd4+1308];
	ld.global.u32 	%r1733, [%rd4+1304];
	ld.global.u32 	%r1734, [%rd4+1300];
	ld.global.u32 	%r1735, [%rd4+1296];
	ld.global.u32 	%r1736, [%rd4+1292];
	ld.global.u32 	%r1737, [%rd4+1288];
	ld.global.u32 	%r1738, [%rd4+1284];
	ld.global.u32 	%r1739, [%rd4+1280];
	ld.global.u32 	%r1740, [%rd4+1276];
	ld.global.u32 	%r1741, [%rd4+1272];
	ld.global.u32 	%r1742, [%rd4+1268];
	ld.global.u32 	%r1743, [%rd4+1264];
	ld.global.u32 	%r1744, [%rd4+1260];
	ld.global.u32 	%r1745, [%rd4+1256];
	ld.global.u32 	%r1746, [%rd4+1252];
	ld.global.u32 	%r1747, [%rd4+1248];
	ld.global.u32 	%r1748, [%rd4+1244];
	ld.global.u32 	%r1749, [%rd4+1240];
	ld.global.u32 	%r1750, [%rd4+1236];
	ld.global.u32 	%r1751, [%rd4+1232];
	ld.global.u32 	%r1752, [%rd4+1228];
	ld.global.u32 	%r1753, [%rd4+1224];
	ld.global.u32 	%r1754, [%rd4+1220];
	ld.global.u32 	%r1755, [%rd4+1216];
	ld.global.u32 	%r1756, [%rd4+1212];
	ld.global.u32 	%r1757, [%rd4+1208];
	ld.global.u32 	%r1758, [%rd4+1204];
	ld.global.u32 	%r1759, [%rd4+1200];
	ld.global.u32 	%r1760, [%rd4+1196];
	ld.global.u32 	%r1761, [%rd4+1192];
	ld.global.u32 	%r1762, [%rd4+1188];
	ld.global.u32 	%r1763, [%rd4+1184];
	ld.global.u32 	%r1764, [%rd4+1180];
	ld.global.u32 	%r1765, [%rd4+1176];
	ld.global.u32 	%r1766, [%rd4+1172];
	ld.global.u32 	%r1767, [%rd4+1168];
	ld.global.u32 	%r1768, [%rd4+1164];
	ld.global.u32 	%r1769, [%rd4+1160];
	ld.global.u32 	%r1770, [%rd4+1156];
	ld.global.u32 	%r1771, [%rd4+1152];
	ld.global.u32 	%r1772, [%rd4+1148];
	ld.global.u32 	%r1773, [%rd4+1144];
	ld.global.u32 	%r1774, [%rd4+1140];
	ld.global.u32 	%r1775, [%rd4+1136];
	ld.global.u32 	%r1776, [%rd4+1132];
	ld.global.u32 	%r1777, [%rd4+1128];
	ld.global.u32 	%r1778, [%rd4+1124];
	ld.global.u32 	%r1779, [%rd4+1120];
	ld.global.u32 	%r1780, [%rd4+1116];
	ld.global.u32 	%r1781, [%rd4+1112];
	ld.global.u32 	%r1782, [%rd4+1108];
	ld.global.u32 	%r1783, [%rd4+1104];
	ld.global.u32 	%r1784, [%rd4+1100];
	ld.global.u32 	%r1785, [%rd4+1096];
	ld.global.u32 	%r1786, [%rd4+1092];
	ld.global.u32 	%r1787, [%rd4+1088];
	ld.global.u32 	%r1788, [%rd4+1084];
	ld.global.u32 	%r1789, [%rd4+1080];
	ld.global.u32 	%r1790, [%rd4+1076];
	ld.global.u32 	%r1791, [%rd4+1072];
	ld.global.u32 	%r1792, [%rd4+1068];
	ld.global.u32 	%r1793, [%rd4+1064];
	ld.global.u32 	%r1794, [%rd4+1060];
	ld.global.u32 	%r1795, [%rd4+1056];
	ld.global.u32 	%r1796, [%rd4+1052];
	ld.global.u32 	%r1797, [%rd4+1048];
	ld.global.u32 	%r1798, [%rd4+1044];
	ld.global.u32 	%r1799, [%rd4+1040];
	ld.global.u32 	%r1800, [%rd4+1036];
	ld.global.u32 	%r1801, [%rd4+1032];
	ld.global.u32 	%r1802, [%rd4+1028];
	ld.global.u32 	%r1803, [%rd4+1024];
	ld.global.u32 	%r1804, [%rd4+1020];
	ld.global.u32 	%r1805, [%rd4+1016];
	ld.global.u32 	%r1806, [%rd4+1012];
	ld.global.u32 	%r1807, [%rd4+1008];
	ld.global.u32 	%r1808, [%rd4+1004];
	ld.global.u32 	%r1809, [%rd4+1000];
	ld.global.u32 	%r1810, [%rd4+996];
	ld.global.u32 	%r1811, [%rd4+992];
	ld.global.u32 	%r1812, [%rd4+988];
	ld.global.u32 	%r1813, [%rd4+984];
	ld.global.u32 	%r1814, [%rd4+980];
	ld.global.u32 	%r1815, [%rd4+976];
	ld.global.u32 	%r1816, [%rd4+972];
	ld.global.u32 	%r1817, [%rd4+968];
	ld.global.u32 	%r1818, [%rd4+964];
	ld.global.u32 	%r1819, [%rd4+960];
	ld.global.u32 	%r1820, [%rd4+956];
	ld.global.u32 	%r1821, [%rd4+952];
	ld.global.u32 	%r1822, [%rd4+948];
	ld.global.u32 	%r1823, [%rd4+944];
	ld.global.u32 	%r1824, [%rd4+940];
	ld.global.u32 	%r1825, [%rd4+936];
	ld.global.u32 	%r1826, [%rd4+932];
	ld.global.u32 	%r1827, [%rd4+928];
	ld.global.u32 	%r1828, [%rd4+924];
	ld.global.u32 	%r1829, [%rd4+920];
	ld.global.u32 	%r1830, [%rd4+916];
	ld.global.u32 	%r1831, [%rd4+912];
	ld.global.u32 	%r1832, [%rd4+908];
	ld.global.u32 	%r1833, [%rd4+904];
	ld.global.u32 	%r1834, [%rd4+900];
	ld.global.u32 	%r1835, [%rd4+896];
	ld.global.u32 	%r1836, [%rd4+892];
	ld.global.u32 	%r1837, [%rd4+888];
	ld.global.u32 	%r1838, [%rd4+884];
	ld.global.u32 	%r1839, [%rd4+880];
	ld.global.u32 	%r1840, [%rd4+876];
	ld.global.u32 	%r1841, [%rd4+872];
	ld.global.u32 	%r1842, [%rd4+868];
	ld.global.u32 	%r1843, [%rd4+864];
	ld.global.u32 	%r1844, [%rd4+860];
	ld.global.u32 	%r1845, [%rd4+856];
	ld.global.u32 	%r1846, [%rd4+852];
	ld.global.u32 	%r1847, [%rd4+848];
	ld.global.u32 	%r1848, [%rd4+844];
	ld.global.u32 	%r1849, [%rd4+840];
	ld.global.u32 	%r1850, [%rd4+836];
	ld.global.u32 	%r1851, [%rd4+832];
	ld.global.u32 	%r1852, [%rd4+828];
	ld.global.u32 	%r1853, [%rd4+824];
	ld.global.u32 	%r1854, [%rd4+820];
	ld.global.u32 	%r1855, [%rd4+816];
	ld.global.u32 	%r1856, [%rd4+812];
	ld.global.u32 	%r1857, [%rd4+808];
	ld.global.u32 	%r1858, [%rd4+804];
	ld.global.u32 	%r1859, [%rd4+800];
	ld.global.u32 	%r1860, [%rd4+796];
	ld.global.u32 	%r1861, [%rd4+792];
	ld.global.u32 	%r1862, [%rd4+788];
	ld.global.u32 	%r1863, [%rd4+784];
	ld.global.u32 	%r1864, [%rd4+780];
	ld.global.u32 	%r1865, [%rd4+776];
	ld.global.u32 	%r1866, [%rd4+772];
	ld.global.u32 	%r1867, [%rd4+768];
	ld.global.u32 	%r1868, [%rd4+764];
	ld.global.u32 	%r1869, [%rd4+760];
	ld.global.u32 	%r1870, [%rd4+756];
	ld.global.u32 	%r1871, [%rd4+752];
	ld.global.u32 	%r1872, [%rd4+748];
	ld.global.u32 	%r1873, [%rd4+744];
	ld.global.u32 	%r1874, [%rd4+740];
	ld.global.u32 	%r1875, [%rd4+736];
	ld.global.u32 	%r1876, [%rd4+732];
	ld.global.u32 	%r1877, [%rd4+728];
	ld.global.u32 	%r1878, [%rd4+724];
	ld.global.u32 	%r1879, [%rd4+720];
	ld.global.u32 	%r1880, [%rd4+716];
	ld.global.u32 	%r1881, [%rd4+712];
	ld.global.u32 	%r1882, [%rd4+708];
	ld.global.u32 	%r1883, [%rd4+704];
	ld.global.u32 	%r1884, [%rd4+700];
	ld.global.u32 	%r1885, [%rd4+696];
	ld.global.u32 	%r1886, [%rd4+692];
	ld.global.u32 	%r1887, [%rd4+688];
	ld.global.u32 	%r1888, [%rd4+684];
	ld.global.u32 	%r1889, [%rd4+680];
	ld.global.u32 	%r1890, [%rd4+676];
	ld.global.u32 	%r1891, [%rd4+672];
	ld.global.u32 	%r1892, [%rd4+668];
	ld.global.u32 	%r1893, [%rd4+664];
	ld.global.u32 	%r1894, [%rd4+660];
	ld.global.u32 	%r1895, [%rd4+656];
	ld.global.u32 	%r1896, [%rd4+652];
	ld.global.u32 	%r1897, [%rd4+648];
	ld.global.u32 	%r1898, [%rd4+644];
	ld.global.u32 	%r1899, [%rd4+640];
	ld.global.u32 	%r1900, [%rd4+636];
	ld.global.u32 	%r1901, [%rd4+632];
	ld.global.u32 	%r1902, [%rd4+628];
	ld.global.u32 	%r1903, [%rd4+624];
	ld.global.u32 	%r1904, [%rd4+620];
	ld.global.u32 	%r1905, [%rd4+616];
	ld.global.u32 	%r1906, [%rd4+612];
	ld.global.u32 	%r1907, [%rd4+608];
	ld.global.u32 	%r1908, [%rd4+604];
	ld.global.u32 	%r1909, [%rd4+600];
	ld.global.u32 	%r1910, [%rd4+596];
	ld.global.u32 	%r1911, [%rd4+592];
	ld.global.u32 	%r1912, [%rd4+588];
	ld.global.u32 	%r1913, [%rd4+584];
	ld.global.u32 	%r1914, [%rd4+580];
	ld.global.u32 	%r1915, [%rd4+576];
	ld.global.u32 	%r1916, [%rd4+572];
	ld.global.u32 	%r1917, [%rd4+568];
	ld.global.u32 	%r1918, [%rd4+564];
	ld.global.u32 	%r1919, [%rd4+560];
	ld.global.u32 	%r1920, [%rd4+556];
	ld.global.u32 	%r1921, [%rd4+552];
	ld.global.u32 	%r1922, [%rd4+548];
	ld.global.u32 	%r1923, [%rd4+544];
	ld.global.u32 	%r1924, [%rd4+540];
	ld.global.u32 	%r1925, [%rd4+536];
	ld.global.u32 	%r1926, [%rd4+532];
	ld.global.u32 	%r1927, [%rd4+528];
	ld.global.u32 	%r1928, [%rd4+524];
	ld.global.u32 	%r1929, [%rd4+520];
	ld.global.u32 	%r1930, [%rd4+516];
	ld.global.u32 	%r1931, [%rd4+512];
	ld.global.u32 	%r1932, [%rd4+508];
	ld.global.u32 	%r1933, [%rd4+504];
	ld.global.u32 	%r1934, [%rd4+500];
	ld.global.u32 	%r1935, [%rd4+496];
	ld.global.u32 	%r1936, [%rd4+492];
	ld.global.u32 	%r1937, [%rd4+488];
	ld.global.u32 	%r1938, [%rd4+484];
	ld.global.u32 	%r1939, [%rd4+480];
	ld.global.u32 	%r1940, [%rd4+476];
	ld.global.u32 	%r1941, [%rd4+472];
	ld.global.u32 	%r1942, [%rd4+468];
	ld.global.u32 	%r1943, [%rd4+464];
	ld.global.u32 	%r1944, [%rd4+460];
	ld.global.u32 	%r1945, [%rd4+456];
	ld.global.u32 	%r1946, [%rd4+452];
	ld.global.u32 	%r1947, [%rd4+448];
	ld.global.u32 	%r1948, [%rd4+444];
	ld.global.u32 	%r1949, [%rd4+440];
	ld.global.u32 	%r1950, [%rd4+436];
	ld.global.u32 	%r1951, [%rd4+432];
	ld.global.u32 	%r1952, [%rd4+428];
	ld.global.u32 	%r1953, [%rd4+424];
	ld.global.u32 	%r1954, [%rd4+420];
	ld.global.u32 	%r1955, [%rd4+416];
	ld.global.u32 	%r1956, [%rd4+412];
	ld.global.u32 	%r1957, [%rd4+408];
	ld.global.u32 	%r1958, [%rd4+404];
	ld.global.u32 	%r1959, [%rd4+400];
	ld.global.u32 	%r1960, [%rd4+396];
	ld.global.u32 	%r1961, [%rd4+392];
	ld.global.u32 	%r1962, [%rd4+388];
	ld.global.u32 	%r1963, [%rd4+384];
	ld.global.u32 	%r1964, [%rd4+380];
	ld.global.u32 	%r1965, [%rd4+376];
	ld.global.u32 	%r1966, [%rd4+372];
	ld.global.u32 	%r1967, [%rd4+368];
	ld.global.u32 	%r1968, [%rd4+364];
	ld.global.u32 	%r1969, [%rd4+360];
	ld.global.u32 	%r1970, [%rd4+356];
	ld.global.u32 	%r1971, [%rd4+352];
	ld.global.u32 	%r1972, [%rd4+348];
	ld.global.u32 	%r1973, [%rd4+344];
	ld.global.u32 	%r1974, [%rd4+340];
	ld.global.u32 	%r1975, [%rd4+336];
	ld.global.u32 	%r1976, [%rd4+332];
	ld.global.u32 	%r1977, [%rd4+328];
	ld.global.u32 	%r1978, [%rd4+324];
	ld.global.u32 	%r1979, [%rd4+320];
	ld.global.u32 	%r1980, [%rd4+316];
	ld.global.u32 	%r1981, [%rd4+312];
	ld.global.u32 	%r1982, [%rd4+308];
	ld.global.u32 	%r1983, [%rd4+304];
	ld.global.u32 	%r1984, [%rd4+300];
	ld.global.u32 	%r1985, [%rd4+296];
	ld.global.u32 	%r1986, [%rd4+292];
	ld.global.u32 	%r1987, [%rd4+288];
	ld.global.u32 	%r1988, [%rd4+284];
	ld.global.u32 	%r1989, [%rd4+280];
	ld.global.u32 	%r1990, [%rd4+276];
	ld.global.u32 	%r1991, [%rd4+272];
	ld.global.u32 	%r1992, [%rd4+268];
	ld.global.u32 	%r1993, [%rd4+264];
	ld.global.u32 	%r1994, [%rd4+260];
	ld.global.u32 	%r1995, [%rd4+256];
	ld.global.u32 	%r1996, [%rd4+252];
	ld.global.u32 	%r1997, [%rd4+248];
	ld.global.u32 	%r1998, [%rd4+244];
	ld.global.u32 	%r1999, [%rd4+240];
	ld.global.u32 	%r2000, [%rd4+236];
	ld.global.u32 	%r2001, [%rd4+232];
	ld.global.u32 	%r2002, [%rd4+228];
	ld.global.u32 	%r2003, [%rd4+224];
	ld.global.u32 	%r2004, [%rd4+220];
	ld.global.u32 	%r2005, [%rd4+216];
	ld.global.u32 	%r2006, [%rd4+212];
	ld.global.u32 	%r2007, [%rd4+208];
	ld.global.u32 	%r2008, [%rd4+204];
	ld.global.u32 	%r2009, [%rd4+200];
	ld.global.u32 	%r2010, [%rd4+196];
	ld.global.u32 	%r2011, [%rd4+192];
	ld.global.u32 	%r2012, [%rd4+188];
	ld.global.u32 	%r2013, [%rd4+184];
	ld.global.u32 	%r2014, [%rd4+180];
	ld.global.u32 	%r2015, [%rd4+176];
	ld.global.u32 	%r2016, [%rd4+172];
	ld.global.u32 	%r2017, [%rd4+168];
	ld.global.u32 	%r2018, [%rd4+164];
	ld.global.u32 	%r2019, [%rd4+160];
	ld.global.u32 	%r2020, [%rd4+156];
	ld.global.u32 	%r2021, [%rd4+152];
	ld.global.u32 	%r2022, [%rd4+148];
	ld.global.u32 	%r2023, [%rd4+144];
	ld.global.u32 	%r2024, [%rd4+140];
	ld.global.u32 	%r2025, [%rd4+136];
	ld.global.u32 	%r2026, [%rd4+132];
	ld.global.u32 	%r2027, [%rd4+128];
	ld.global.u32 	%r2028, [%rd4+124];
	ld.global.u32 	%r2029, [%rd4+120];
	ld.global.u32 	%r2030, [%rd4+116];
	ld.global.u32 	%r2031, [%rd4+112];
	ld.global.u32 	%r2033, [%rd4+104];
	ld.global.u32 	%r2034, [%rd4+100];
	ld.global.u32 	%r2035, [%rd4+96];
	ld.global.u32 	%r2036, [%rd4+92];
	ld.global.u32 	%r2037, [%rd4+88];
	ld.global.u32 	%r2038, [%rd4+84];
	ld.global.u32 	%r2039, [%rd4+80];
	ld.global.u32 	%r2040, [%rd4+76];
	ld.global.u32 	%r2041, [%rd4+72];
	ld.global.u32 	%r2042, [%rd4+68];
	ld.global.u32 	%r2043, [%rd4+64];
	ld.global.u32 	%r2044, [%rd4+60];
	ld.global.u32 	%r2045, [%rd4+56];
	ld.global.u32 	%r2046, [%rd4+52];
	ld.global.u32 	%r2047, [%rd4+48];
	ld.global.u32 	%r2048, [%rd4+44];
	ld.global.u32 	%r2049, [%rd4+40];
	ld.global.u32 	%r2050, [%rd4+36];
	ld.global.u32 	%r2051, [%rd4+32];
	ld.global.u32 	%r2052, [%rd4+28];
	ld.global.u32 	%r2053, [%rd4+24];
	ld.global.u32 	%r2054, [%rd4+20];
	ld.global.u32 	%r2055, [%rd4+16];
	ld.global.u32 	%r2056, [%rd4+12];
	ld.global.u32 	%r2057, [%rd4+8];
	ld.global.u32 	%r2058, [%rd4+4];
	ld.global.u32 	%r2059, [%rd4];
	mov.b32 	%r4426, 0;
	ld.global.u32 	%r2032, [%rd4+108];
$L__BB1_10:
	ld.param.u64 	%rd223, [_Z19findPrimeImplicantsiP5groupP4termS2_S0_S2_S2_S2_S2_PA12_cPiS5_S5_S5_S5_S5_i_param_1];
	ld.param.u32 	%r4412, [_Z19findPrimeImplicantsiP5groupP4termS2_S0_S2_S2_S2_S2_PA12_cPiS5_S5_S5_S5_S5_i_param_0];
	setp.lt.s32 	%p10, %r4412, 1;
	cvta.to.global.u64 	%rd55, %rd223;
	mul.wide.s32 	%rd56, %r4, 4218884;
	add.s64 	%rd57, %rd55, %rd56;
	mul.wide.u32 	%rd58, %r4426, 4120;
	add.s64 	%rd59, %rd57, %rd58;
	ld.global.u32 	%r3244, [%rd59+4223000];
	ld.global.u32 	%r3245, [%rd59+4222996];
	ld.global.u32 	%r2062, [%rd59+4222992];
	ld.global.u32 	%r3246, [%rd59+4222988];
	ld.global.u32 	%r3247, [%rd59+4222984];
	ld.global.u32 	%r3248, [%rd59+4222980];
	ld.global.u32 	%r3249, [%rd59+4222976];
	ld.global.u32 	%r3250, [%rd59+4222972];
	ld.global.u32 	%r3251, [%rd59+4222968];
	ld.global.u32 	%r3252, [%rd59+4222964];
	ld.global.u32 	%r3253, [%rd59+4222960];
	ld.global.u32 	%r3254, [%rd59+4222956];
	ld.global.u32 	%r3255, [%rd59+4222952];
	ld.global.u32 	%r3256, [%rd59+4222948];
	ld.global.u32 	%r3257, [%rd59+4222944];
	ld.global.u32 	%r3258, [%rd59+4222940];
	ld.global.u32 	%r3259, [%rd59+4222936];
	ld.global.u32 	%r3260, [%rd59+4222932];
	ld.global.u32 	%r3261, [%rd59+4222928];
	ld.global.u32 	%r3262, [%rd59+4222924];
	ld.global.u32 	%r3263, [%rd59+4222920];
	ld.global.u32 	%r3264, [%rd59+4222916];
	ld.global.u32 	%r3265, [%rd59+4222912];
	ld.global.u32 	%r3266, [%rd59+4222908];
	ld.global.u32 	%r3267, [%rd59+4222904];
	ld.global.u32 	%r3268, [%rd59+4222900];
	ld.global.u32 	%r3269, [%rd59+4222896];
	ld.global.u32 	%r3270, [%rd59+4222892];
	ld.global.u32 	%r3271, [%rd59+4222888];
	ld.global.u32 	%r3272, [%rd59+4222884];
	ld.global.u32 	%r3273, [%rd59+4222880];
	ld.global.u32 	%r3274, [%rd59+4222876];
	ld.global.u32 	%r3275, [%rd59+4222872];
	ld.global.u32 	%r3276, [%rd59+4222868];
	ld.global.u32 	%r3277, [%rd59+4222864];
	ld.global.u32 	%r3278, [%rd59+4222860];
	ld.global.u32 	%r3279, [%rd59+4222856];
	ld.global.u32 	%r3280, [%rd59+4222852];
	ld.global.u32 	%r3281, [%rd59+4222848];
	ld.global.u32 	%r3282, [%rd59+4222844];
	ld.global.u32 	%r3283, [%rd59+4222840];
	ld.global.u32 	%r3284, [%rd59+4222836];
	ld.global.u32 	%r3285, [%rd59+4222832];
	ld.global.u32 	%r3286, [%rd59+4222828];
	ld.global.u32 	%r3287, [%rd59+4222824];
	ld.global.u32 	%r3288, [%rd59+4222820];
	ld.global.u32 	%r3289, [%rd59+4222816];
	ld.global.u32 	%r3290, [%rd59+4222812];
	ld.global.u32 	%r3291, [%rd59+4222808];
	ld.global.u32 	%r3292, [%rd59+4222804];
	ld.global.u32 	%r3293, [%rd59+4222800];
	ld.global.u32 	%r3294, [%rd59+4222796];
	ld.global.u32 	%r3295, [%rd59+4222792];
	ld.global.u32 	%r3296, [%rd59+4222788];
	ld.global.u32 	%r3297, [%rd59+4222784];
	ld.global.u32 	%r3298, [%rd59+4222780];
	ld.global.u32 	%r3299, [%rd59+4222776];
	ld.global.u32 	%r3300, [%rd59+4222772];
	ld.global.u32 	%r3301, [%rd59+4222768];
	ld.global.u32 	%r3302, [%rd59+4222764];
	ld.global.u32 	%r3303, [%rd59+4222760];
	ld.global.u32 	%r3304, [%rd59+4222756];
	ld.global.u32 	%r3305, [%rd59+4222752];
	ld.global.u32 	%r3306, [%rd59+4222748];
	ld.global.u32 	%r3307, [%rd59+4222744];
	ld.global.u32 	%r3308, [%rd59+4222740];
	ld.global.u32 	%r3309, [%rd59+4222736];
	ld.global.u32 	%r3310, [%rd59+4222732];
	ld.global.u32 	%r3311, [%rd59+4222728];
	ld.global.u32 	%r3312, [%rd59+4222724];
	ld.global.u32 	%r3313, [%rd59+4222720];
	ld.global.u32 	%r3314, [%rd59+4222716];
	ld.global.u32 	%r3315, [%rd59+4222712];
	ld.global.u32 	%r3316, [%rd59+4222708];
	ld.global.u32 	%r3317, [%rd59+4222704];
	ld.global.u32 	%r3318, [%rd59+4222700];
	ld.global.u32 	%r3319, [%rd59+4222696];
	ld.global.u32 	%r3320, [%rd59+4222692];
	ld.global.u32 	%r3321, [%rd59+4222688];
	ld.global.u32 	%r3322, [%rd59+4222684];
	ld.global.u32 	%r3323, [%rd59+4222680];
	ld.global.u32 	%r3324, [%rd59+4222676];
	ld.global.u32 	%r3325, [%rd59+4222672];
	ld.global.u32 	%r3326, [%rd59+4222668];
	ld.global.u32 	%r3327, [%rd59+4222664];
	ld.global.u32 	%r3328, [%rd59+4222660];
	ld.global.u32 	%r3329, [%rd59+4222656];
	ld.global.u32 	%r3330, [%rd59+4222652];
	ld.global.u32 	%r3331, [%rd59+4222648];
	ld.global.u32 	%r3332, [%rd59+4222644];
	ld.global.u32 	%r3333, [%rd59+4222640];
	ld.global.u32 	%r3334, [%rd59+4222636];
	ld.global.u32 	%r3335, [%rd59+4222632];
	ld.global.u32 	%r3336, [%rd59+4222628];
	ld.global.u32 	%r3337, [%rd59+4222624];
	ld.global.u32 	%r3338, [%rd59+4222620];
	ld.global.u32 	%r3339, [%rd59+4222616];
	ld.global.u32 	%r3340, [%rd59+4222612];
	ld.global.u32 	%r3341, [%rd59+4222608];
	ld.global.u32 	%r3342, [%rd59+4222604];
	ld.global.u32 	%r3343, [%rd59+4222600];
	ld.global.u32 	%r3344, [%rd59+4222596];
	ld.global.u32 	%r3345, [%rd59+4222592];
	ld.global.u32 	%r3346, [%rd59+4222588];
	ld.global.u32 	%r3347, [%rd59+4222584];
	ld.global.u32 	%r3348, [%rd59+4222580];
	ld.global.u32 	%r3349, [%rd59+4222576];
	ld.global.u32 	%r3350, [%rd59+4222572];
	ld.global.u32 	%r3351, [%rd59+4222568];
	ld.global.u32 	%r3352, [%rd59+4222564];
	ld.global.u32 	%r3353, [%rd59+4222560];
	ld.global.u32 	%r3354, [%rd59+4222556];
	ld.global.u32 	%r3355, [%rd59+4222552];
	ld.global.u32 	%r3356, [%rd59+4222548];
	ld.global.u32 	%r3357, [%rd59+4222544];
	ld.global.u32 	%r3358, [%rd59+4222540];
	ld.global.u32 	%r3359, [%rd59+4222536];
	ld.global.u32 	%r3360, [%rd59+4222532];
	ld.global.u32 	%r3361, [%rd59+4222528];
	ld.global.u32 	%r3362, [%rd59+4222524];
	ld.global.u32 	%r3363, [%rd59+4222520];
	ld.global.u32 	%r3364, [%rd59+4222516];
	ld.global.u32 	%r3365, [%rd59+4222512];
	ld.global.u32 	%r3366, [%rd59+4222508];
	ld.global.u32 	%r3367, [%rd59+4222504];
	ld.global.u32 	%r3368, [%rd59+4222500];
	ld.global.u32 	%r3369, [%rd59+4222496];
	ld.global.u32 	%r3370, [%rd59+4222492];
	ld.global.u32 	%r3371, [%rd59+4222488];
	ld.global.u32 	%r3372, [%rd59+4222484];
	ld.global.u32 	%r3373, [%rd59+4222480];
	ld.global.u32 	%r3374, [%rd59+4222476];
	ld.global.u32 	%r3375, [%rd59+4222472];
	ld.global.u32 	%r3376, [%rd59+4222468];
	ld.global.u32 	%r3377, [%rd59+4222464];
	ld.global.u32 	%r3378, [%rd59+4222460];
	ld.global.u32 	%r3379, [%rd59+4222456];
	ld.global.u32 	%r3380, [%rd59+4222452];
	ld.global.u32 	%r3381, [%rd59+4222448];
	ld.global.u32 	%r3382, [%rd59+4222444];
	ld.global.u32 	%r3383, [%rd59+4222440];
	ld.global.u32 	%r3384, [%rd59+4222436];
	ld.global.u32 	%r3385, [%rd59+4222432];
	ld.global.u32 	%r3386, [%rd59+4222428];
	ld.global.u32 	%r3387, [%rd59+4222424];
	ld.global.u32 	%r3388, [%rd59+4222420];
	ld.global.u32 	%r3389, [%rd59+4222416];
	ld.global.u32 	%r3390, [%rd59+4222412];
	ld.global.u32 	%r3391, [%rd59+4222408];
	ld.global.u32 	%r3392, [%rd59+4222404];
	ld.global.u32 	%r3393, [%rd59+4222400];
	ld.global.u32 	%r3394, [%rd59+4222396];
	ld.global.u32 	%r3395, [%rd59+4222392];
	ld.global.u32 	%r3396, [%rd59+4222388];
	ld.global.u32 	%r3397, [%rd59+4222384];
	ld.global.u32 	%r3398, [%rd59+4222380];
	ld.global.u32 	%r3399, [%rd59+4222376];
	ld.global.u32 	%r3400, [%rd59+4222372];
	ld.global.u32 	%r3401, [%rd59+4222368];
	ld.global.u32 	%r3402, [%rd59+4222364];
	ld.global.u32 	%r3403, [%rd59+4222360];
	ld.global.u32 	%r3404, [%rd59+4222356];
	ld.global.u32 	%r3405, [%rd59+4222352];
	ld.global.u32 	%r3406, [%rd59+4222348];
	ld.global.u32 	%r3407, [%rd59+4222344];
	ld.global.u32 	%r3408, [%rd59+4222340];
	ld.global.u32 	%r3409, [%rd59+4222336];
	ld.global.u32 	%r3410, [%rd59+4222332];
	ld.global.u32 	%r3411, [%rd59+4222328];
	ld.global.u32 	%r3412, [%rd59+4222324];
	ld.global.u32 	%r3413, [%rd59+4222320];
	ld.global.u32 	%r3414, [%rd59+4222316];
	ld.global.u32 	%r3415, [%rd59+4222312];
	ld.global.u32 	%r3416, [%rd59+4222308];
	ld.global.u32 	%r3417, [%rd59+4222304];
	ld.global.u32 	%r3418, [%rd59+4222300];
	ld.global.u32 	%r3419, [%rd59+4222296];
	ld.global.u32 	%r3420, [%rd59+4222292];
	ld.global.u32 	%r3421, [%rd59+4222288];
	ld.global.u32 	%r3422, [%rd59+4222284];
	ld.global.u32 	%r3423, [%rd59+4222280];
	ld.global.u32 	%r3424, [%rd59+4222276];
	ld.global.u32 	%r3425, [%rd59+4222272];
	ld.global.u32 	%r3426, [%rd59+4222268];
	ld.global.u32 	%r3427, [%rd59+4222264];
	ld.global.u32 	%r3428, [%rd59+4222260];
	ld.global.u32 	%r3429, [%rd59+4222256];
	ld.global.u32 	%r3430, [%rd59+4222252];
	ld.global.u32 	%r3431, [%rd59+4222248];
	ld.global.u32 	%r3432, [%rd59+4222244];
	ld.global.u32 	%r3433, [%rd59+4222240];
	ld.global.u32 	%r3434, [%rd59+4222236];
	ld.global.u32 	%r3435, [%rd59+4222232];
	ld.global.u32 	%r3436, [%rd59+4222228];
	ld.global.u32 	%r3437, [%rd59+4222224];
	ld.global.u32 	%r3438, [%rd59+4222220];
	ld.global.u32 	%r3439, [%rd59+4222216];
	ld.global.u32 	%r3440, [%rd59+4222212];
	ld.global.u32 	%r3441, [%rd59+4222208];
	ld.global.u32 	%r3442, [%rd59+4222204];
	ld.global.u32 	%r3443, [%rd59+4222200];
	ld.global.u32 	%r3444, [%rd59+4222196];
	ld.global.u32 	%r3445, [%rd59+4222192];
	ld.global.u32 	%r3446, [%rd59+4222188];
	ld.global.u32 	%r3447, [%rd59+4222184];
	ld.global.u32 	%r3448, [%rd59+4222180];
	ld.global.u32 	%r3449, [%rd59+4222176];
	ld.global.u32 	%r3450, [%rd59+4222172];
	ld.global.u32 	%r3451, [%rd59+4222168];
	ld.global.u32 	%r3452, [%rd59+4222164];
	ld.global.u32 	%r3453, [%rd59+4222160];
	ld.global.u32 	%r3454, [%rd59+4222156];
	ld.global.u32 	%r3455, [%rd59+4222152];
	ld.global.u32 	%r3456, [%rd59+4222148];
	ld.global.u32 	%r3457, [%rd59+4222144];
	ld.global.u32 	%r3458, [%rd59+4222140];
	ld.global.u32 	%r3459, [%rd59+4222136];
	ld.global.u32 	%r3460, [%rd59+4222132];
	ld.global.u32 	%r3461, [%rd59+4222128];
	ld.global.u32 	%r3462, [%rd59+4222124];
	ld.global.u32 	%r3463, [%rd59+4222120];
	ld.global.u32 	%r3464, [%rd59+4222116];
	ld.global.u32 	%r3465, [%rd59+4222112];
	ld.global.u32 	%r3466, [%rd59+4222108];
	ld.global.u32 	%r3467, [%rd59+4222104];
	ld.global.u32 	%r3468, [%rd59+4222100];
	ld.global.u32 	%r3469, [%rd59+4222096];
	ld.global.u32 	%r3470, [%rd59+4222092];
	ld.global.u32 	%r3471, [%rd59+4222088];
	ld.global.u32 	%r3472, [%rd59+4222084];
	ld.global.u32 	%r3473, [%rd59+4222080];
	ld.global.u32 	%r3474, [%rd59+4222076];
	ld.global.u32 	%r3475, [%rd59+4222072];
	ld.global.u32 	%r3476, [%rd59+4222068];
	ld.global.u32 	%r3477, [%rd59+4222064];
	ld.global.u32 	%r3478, [%rd59+4222060];
	ld.global.u32 	%r3479, [%rd59+4222056];
	ld.global.u32 	%r3480, [%rd59+4222052];
	ld.global.u32 	%r3481, [%rd59+4222048];
	ld.global.u32 	%r3482, [%rd59+4222044];
	ld.global.u32 	%r3483, [%rd59+4222040];
	ld.global.u32 	%r3484, [%rd59+4222036];
	ld.global.u32 	%r3485, [%rd59+4222032];
	ld.global.u32 	%r3486, [%rd59+4222028];
	ld.global.u32 	%r3487, [%rd59+4222024];
	ld.global.u32 	%r3488, [%rd59+4222020];
	ld.global.u32 	%r3489, [%rd59+4222016];
	ld.global.u32 	%r3490, [%rd59+4222012];
	ld.global.u32 	%r3491, [%rd59+4222008];
	ld.global.u32 	%r3492, [%rd59+4222004];
	ld.global.u32 	%r3493, [%rd59+4222000];
	ld.global.u32 	%r3494, [%rd59+4221996];
	ld.global.u32 	%r3495, [%rd59+4221992];
	ld.global.u32 	%r3496, [%rd59+4221988];
	ld.global.u32 	%r3497, [%rd59+4221984];
	ld.global.u32 	%r3498, [%rd59+4221980];
	ld.global.u32 	%r3499, [%rd59+4221976];
	ld.global.u32 	%r3500, [%rd59+4221972];
	ld.global.u32 	%r3501, [%rd59+4221968];
	ld.global.u32 	%r3502, [%rd59+4221964];
	ld.global.u32 	%r3503, [%rd59+4221960];
	ld.global.u32 	%r3504, [%rd59+4221956];
	ld.global.u32 	%r3505, [%rd59+4221952];
	ld.global.u32 	%r3506, [%rd59+4221948];
	ld.global.u32 	%r3507, [%rd59+4221944];
	ld.global.u32 	%r3508, [%rd59+4221940];
	ld.global.u32 	%r3509, [%rd59+4221936];
	ld.global.u32 	%r3510, [%rd59+4221932];
	ld.global.u32 	%r3511, [%rd59+4221928];
	ld.global.u32 	%r3512, [%rd59+4221924];
	ld.global.u32 	%r3513, [%rd59+4221920];
	ld.global.u32 	%r3514, [%rd59+4221916];
	ld.global.u32 	%r3515, [%rd59+4221912];
	ld.global.u32 	%r3516, [%rd59+4221908];
	ld.global.u32 	%r3517, [%rd59+4221904];
	ld.global.u32 	%r3518, [%rd59+4221900];
	ld.global.u32 	%r3519, [%rd59+4221896];
	ld.global.u32 	%r3520, [%rd59+4221892];
	ld.global.u32 	%r3521, [%rd59+4221888];
	ld.global.u32 	%r3522, [%rd59+4221884];
	ld.global.u32 	%r3523, [%rd59+4221880];
	ld.global.u32 	%r3524, [%rd59+4221876];
	ld.global.u32 	%r3525, [%rd59+4221872];
	ld.global.u32 	%r3526, [%rd59+4221868];
	ld.global.u32 	%r3527, [%rd59+4221864];
	ld.global.u32 	%r3528, [%rd59+4221860];
	ld.global.u32 	%r3529, [%rd59+4221856];
	ld.global.u32 	%r3530, [%rd59+4221852];
	ld.global.u32 	%r3531, [%rd59+4221848];
	ld.global.u32 	%r3532, [%rd59+4221844];
	ld.global.u32 	%r3533, [%rd59+4221840];
	ld.global.u32 	%r3534, [%rd59+4221836];
	ld.global.u32 	%r3535, [%rd59+4221832];
	ld.global.u32 	%r3536, [%rd59+4221828];
	ld.global.u32 	%r3537, [%rd59+4221824];
	ld.global.u32 	%r3538, [%rd59+4221820];
	ld.global.u32 	%r3539, [%rd59+4221816];
	ld.global.u32 	%r3540, [%rd59+4221812];
	ld.global.u32 	%r3541, [%rd59+4221808];
	ld.global.u32 	%r3542, [%rd59+4221804];
	ld.global.u32 	%r3543, [%rd59+4221800];
	ld.global.u32 	%r3544, [%rd59+4221796];
	ld.global.u32 	%r3545, [%rd59+4221792];
	ld.global.u32 	%r3546, [%rd59+4221788];
	ld.global.u32 	%r3547, [%rd59+4221784];
	ld.global.u32 	%r3548, [%rd59+4221780];
	ld.global.u32 	%r3549, [%rd59+4221776];
	ld.global.u32 	%r3550, [%rd59+4221772];
	ld.global.u32 	%r3551, [%rd59+4221768];
	ld.global.u32 	%r3552, [%rd59+4221764];
	ld.global.u32 	%r3553, [%rd59+4221760];
	ld.global.u32 	%r3554, [%rd59+4221756];
	ld.global.u32 	%r3555, [%rd59+4221752];
	ld.global.u32 	%r3556, [%rd59+4221748];
	ld.global.u32 	%r3557, [%rd59+4221744];
	ld.global.u32 	%r3558, [%rd59+4221740];
	ld.global.u32 	%r3559, [%rd59+4221736];
	ld.global.u32 	%r3560, [%rd59+4221732];
	ld.global.u32 	%r3561, [%rd59+4221728];
	ld.global.u32 	%r3562, [%rd59+4221724];
	ld.global.u32 	%r3563, [%rd59+4221720];
	ld.global.u32 	%r3564, [%rd59+4221716];
	ld.global.u32 	%r3565, [%rd59+4221712];
	ld.global.u32 	%r3566, [%rd59+4221708];
	ld.global.u32 	%r3567, [%rd59+4221704];
	ld.global.u32 	%r3568, [%rd59+4221700];
	ld.global.u32 	%r3569, [%rd59+4221696];
	ld.global.u32 	%r3570, [%rd59+4221692];
	ld.global.u32 	%r3571, [%rd59+4221688];
	ld.global.u32 	%r3572, [%rd59+4221684];
	ld.global.u32 	%r3573, [%rd59+4221680];
	ld.global.u32 	%r3574, [%rd59+4221676];
	ld.global.u32 	%r3575, [%rd59+4221672];
	ld.global.u32 	%r3576, [%rd59+4221668];
	ld.global.u32 	%r3577, [%rd59+4221664];
	ld.global.u32 	%r3578, [%rd59+4221660];
	ld.global.u32 	%r3579, [%rd59+4221656];
	ld.global.u32 	%r3580, [%rd59+4221652];
	ld.global.u32 	%r3581, [%rd59+4221648];
	ld.global.u32 	%r3582, [%rd59+4221644];
	ld.global.u32 	%r3583, [%rd59+4221640];
	ld.global.u32 	%r3584, [%rd59+4221636];
	ld.global.u32 	%r3585, [%rd59+4221632];
	ld.global.u32 	%r3586, [%rd59+4221628];
	ld.global.u32 	%r3587, [%rd59+4221624];
	ld.global.u32 	%r3588, [%rd59+4221620];
	ld.global.u32 	%r3589, [%rd59+4221616];
	ld.global.u32 	%r3590, [%rd59+4221612];
	ld.global.u32 	%r3591, [%rd59+4221608];
	ld.global.u32 	%r3592, [%rd59+4221604];
	ld.global.u32 	%r3593, [%rd59+4221600];
	ld.global.u32 	%r3594, [%rd59+4221596];
	ld.global.u32 	%r3595, [%rd59+4221592];
	ld.global.u32 	%r3596, [%rd59+4221588];
	ld.global.u32 	%r3597, [%rd59+4221584];
	ld.global.u32 	%r3598, [%rd59+4221580];
	ld.global.u32 	%r3599, [%rd59+4221576];
	ld.global.u32 	%r3600, [%rd59+4221572];
	ld.global.u32 	%r3601, [%rd59+4221568];
	ld.global.u32 	%r3602, [%rd59+4221564];
	ld.global.u32 	%r3603, [%rd59+4221560];
	ld.global.u32 	%r3604, [%rd59+4221556];
	ld.global.u32 	%r3605, [%rd59+4221552];
	ld.global.u32 	%r3606, [%rd59+4221548];
	ld.global.u32 	%r3607, [%rd59+4221544];
	ld.global.u32 	%r3608, [%rd59+4221540];
	ld.global.u32 	%r3609, [%rd59+4221536];
	ld.global.u32 	%r3610, [%rd59+4221532];
	ld.global.u32 	%r3611, [%rd59+4221528];
	ld.global.u32 	%r3612, [%rd59+4221524];
	ld.global.u32 	%r3613, [%rd59+4221520];
	ld.global.u32 	%r3614, [%rd59+4221516];
	ld.global.u32 	%r3615, [%rd59+4221512];
	ld.global.u32 	%r3616, [%rd59+4221508];
	ld.global.u32 	%r3617, [%rd59+4221504];
	ld.global.u32 	%r3618, [%rd59+4221500];
	ld.global.u32 	%r3619, [%rd59+4221496];
	ld.global.u32 	%r3620, [%rd59+4221492];
	ld.global.u32 	%r3621, [%rd59+4221488];
	ld.global.u32 	%r3622, [%rd59+4221484];
	ld.global.u32 	%r3623, [%rd59+4221480];
	ld.global.u32 	%r3624, [%rd59+4221476];
	ld.global.u32 	%r3625, [%rd59+4221472];
	ld.global.u32 	%r3626, [%rd59+4221468];
	ld.global.u32 	%r3627, [%rd59+4221464];
	ld.global.u32 	%r3628, [%rd59+4221460];
	ld.global.u32 	%r3629, [%rd59+4221456];
	ld.global.u32 	%r3630, [%rd59+4221452];
	ld.global.u32 	%r3631, [%rd59+4221448];
	ld.global.u32 	%r3632, [%rd59+4221444];
	ld.global.u32 	%r3633, [%rd59+4221440];
	ld.global.u32 	%r3634, [%rd59+4221436];
	ld.global.u32 	%r3635, [%rd59+4221432];
	ld.global.u32 	%r3636, [%rd59+4221428];
	ld.global.u32 	%r3637, [%rd59+4221424];
	ld.global.u32 	%r3638, [%rd59+4221420];
	ld.global.u32 	%r3639, [%rd59+4221416];
	ld.global.u32 	%r3640, [%rd59+4221412];
	ld.global.u32 	%r3641, [%rd59+4221408];
	ld.global.u32 	%r3642, [%rd59+4221404];
	ld.global.u32 	%r3643, [%rd59+4221400];
	ld.global.u32 	%r3644, [%rd59+4221396];
	ld.global.u32 	%r3645, [%rd59+4221392];
	ld.global.u32 	%r3646, [%rd59+4221388];
	ld.global.u32 	%r3647, [%rd59+4221384];
	ld.global.u32 	%r3648, [%rd59+4221380];
	ld.global.u32 	%r3649, [%rd59+4221376];
	ld.global.u32 	%r3650, [%rd59+4221372];
	ld.global.u32 	%r3651, [%rd59+4221368];
	ld.global.u32 	%r3652, [%rd59+4221364];
	ld.global.u32 	%r3653, [%rd59+4221360];
	ld.global.u32 	%r3654, [%rd59+4221356];
	ld.global.u32 	%r3655, [%rd59+4221352];
	ld.global.u32 	%r3656, [%rd59+4221348];
	ld.global.u32 	%r3657, [%rd59+4221344];
	ld.global.u32 	%r3658, [%rd59+4221340];
	ld.global.u32 	%r3659, [%rd59+4221336];
	ld.global.u32 	%r3660, [%rd59+4221332];
	ld.global.u32 	%r3661, [%rd59+4221328];
	ld.global.u32 	%r3662, [%rd59+4221324];
	ld.global.u32 	%r3663, [%rd59+4221320];
	ld.global.u32 	%r3664, [%rd59+4221316];
	ld.global.u32 	%r3665, [%rd59+4221312];
	ld.global.u32 	%r3666, [%rd59+4221308];
	ld.global.u32 	%r3667, [%rd59+4221304];
	ld.global.u32 	%r3668, [%rd59+4221300];
	ld.global.u32 	%r3669, [%rd59+4221296];
	ld.global.u32 	%r3670, [%rd59+4221292];
	ld.global.u32 	%r3671, [%rd59+4221288];
	ld.global.u32 	%r3672, [%rd59+4221284];
	ld.global.u32 	%r3673, [%rd59+4221280];
	ld.global.u32 	%r3674, [%rd59+4221276];
	ld.global.u32 	%r3675, [%rd59+4221272];
	ld.global.u32 	%r3676, [%rd59+4221268];
	ld.global.u32 	%r3677, [%rd59+4221264];
	ld.global.u32 	%r3678, [%rd59+4221260];
	ld.global.u32 	%r3679, [%rd59+4221256];
	ld.global.u32 	%r3680, [%rd59+4221252];
	ld.global.u32 	%r3681, [%rd59+4221248];
	ld.global.u32 	%r3682, [%rd59+4221244];
	ld.global.u32 	%r3683, [%rd59+4221240];
	ld.global.u32 	%r3684, [%rd59+4221236];
	ld.global.u32 	%r3685, [%rd59+4221232];
	ld.global.u32 	%r3686, [%rd59+4221228];
	ld.global.u32 	%r3687, [%rd59+4221224];
	ld.global.u32 	%r3688, [%rd59+4221220];
	ld.global.u32 	%r3689, [%rd59+4221216];
	ld.global.u32 	%r3690, [%rd59+4221212];
	ld.global.u32 	%r3691, [%rd59+4221208];
	ld.global.u32 	%r3692, [%rd59+4221204];
	ld.global.u32 	%r3693, [%rd59+4221200];
	ld.global.u32 	%r3694, [%rd59+4221196];
	ld.global.u32 	%r3695, [%rd59+4221192];
	ld.global.u32 	%r3696, [%rd59+4221188];
	ld.global.u32 	%r3697, [%rd59+4221184];
	ld.global.u32 	%r3698, [%rd59+4221180];
	ld.global.u32 	%r3699, [%rd59+4221176];
	ld.global.u32 	%r3700, [%rd59+4221172];
	ld.global.u32 	%r3701, [%rd59+4221168];
	ld.global.u32 	%r3702, [%rd59+4221164];
	ld.global.u32 	%r3703, [%rd59+4221160];
	ld.global.u32 	%r3704, [%rd59+4221156];
	ld.global.u32 	%r3705, [%rd59+4221152];
	ld.global.u32 	%r3706, [%rd59+4221148];
	ld.global.u32 	%r3707, [%rd59+4221144];
	ld.global.u32 	%r3708, [%rd59+4221140];
	ld.global.u32 	%r3709, [%rd59+4221136];
	ld.global.u32 	%r3710, [%rd59+4221132];
	ld.global.u32 	%r3711, [%rd59+4221128];
	ld.global.u32 	%r3712, [%rd59+4221124];
	ld.global.u32 	%r3713, [%rd59+4221120];
	ld.global.u32 	%r3714, [%rd59+4221116];
	ld.global.u32 	%r3715, [%rd59+4221112];
	ld.global.u32 	%r3716, [%rd59+4221108];
	ld.global.u32 	%r3717, [%rd59+4221104];
	ld.global.u32 	%r3718, [%rd59+4221100];
	ld.global.u32 	%r3719, [%rd59+4221096];
	ld.global.u32 	%r3720, [%rd59+4221092];
	ld.global.u32 	%r3721, [%rd59+4221088];
	ld.global.u32 	%r3722, [%rd59+4221084];
	ld.global.u32 	%r3723, [%rd59+4221080];
	ld.global.u32 	%r3724, [%rd59+4221076];
	ld.global.u32 	%r3725, [%rd59+4221072];
	ld.global.u32 	%r3726, [%rd59+4221068];
	ld.global.u32 	%r3727, [%rd59+4221064];
	ld.global.u32 	%r3728, [%rd59+4221060];
	ld.global.u32 	%r3729, [%rd59+4221056];
	ld.global.u32 	%r3730, [%rd59+4221052];
	ld.global.u32 	%r3731, [%rd59+4221048];
	ld.global.u32 	%r3732, [%rd59+4221044];
	ld.global.u32 	%r3733, [%rd59+4221040];
	ld.global.u32 	%r3734, [%rd59+4221036];
	ld.global.u32 	%r3735, [%rd59+4221032];
	ld.global.u32 	%r3736, [%rd59+4221028];
	ld.global.u32 	%r3737, [%rd59+4221024];
	ld.global.u32 	%r3738, [%rd59+4221020];
	ld.global.u32 	%r3739, [%rd59+4221016];
	ld.global.u32 	%r3740, [%rd59+4221012];
	ld.global.u32 	%r3741, [%rd59+4221008];
	ld.global.u32 	%r3742, [%rd59+4221004];
	ld.global.u32 	%r3743, [%rd59+4221000];
	ld.global.u32 	%r3744, [%rd59+4220996];
	ld.global.u32 	%r3745, [%rd59+4220992];
	ld.global.u32 	%r3746, [%rd59+4220988];
	ld.global.u32 	%r3747, [%rd59+4220984];
	ld.global.u32 	%r3748, [%rd59+4220980];
	ld.global.u32 	%r3749, [%rd59+4220976];
	ld.global.u32 	%r3750, [%rd59+4220972];
	ld.global.u32 	%r3751, [%rd59+4220968];
	ld.global.u32 	%r3752, [%rd59+4220964];
	ld.global.u32 	%r3753, [%rd59+4220960];
	ld.global.u32 	%r3754, [%rd59+4220956];
	ld.global.u32 	%r3755, [%rd59+4220952];
	ld.global.u32 	%r3756, [%rd59+4220948];
	ld.global.u32 	%r3757, [%rd59+4220944];
	ld.global.u32 	%r3758, [%rd59+4220940];
	ld.global.u32 	%r3759, [%rd59+4220936];
	ld.global.u32 	%r3760, [%rd59+4220932];
	ld.global.u32 	%r3761, [%rd59+4220928];
	ld.global.u32 	%r3762, [%rd59+4220924];
	ld.global.u32 	%r3763, [%rd59+4220920];
	ld.global.u32 	%r3764, [%rd59+4220916];
	ld.global.u32 	%r3765, [%rd59+4220912];
	ld.global.u32 	%r3766, [%rd59+4220908];
	ld.global.u32 	%r3767, [%rd59+4220904];
	ld.global.u32 	%r3768, [%rd59+4220900];
	ld.global.u32 	%r3769, [%rd59+4220896];
	ld.global.u32 	%r3770, [%rd59+4220892];
	ld.global.u32 	%r3771, [%rd59+4220888];
	ld.global.u32 	%r3772, [%rd59+4220884];
	ld.global.u32 	%r3773, [%rd59+4220880];
	ld.global.u32 	%r3774, [%rd59+4220876];
	ld.global.u32 	%r3775, [%rd59+4220872];
	ld.global.u32 	%r3776, [%rd59+4220868];
	ld.global.u32 	%r3777, [%rd59+4220864];
	ld.global.u32 	%r3778, [%rd59+4220860];
	ld.global.u32 	%r3779, [%rd59+4220856];
	ld.global.u32 	%r3780, [%rd59+4220852];
	ld.global.u32 	%r3781, [%rd59+4220848];
	ld.global.u32 	%r3782, [%rd59+4220844];
	ld.global.u32 	%r3783, [%rd59+4220840];
	ld.global.u32 	%r3784, [%rd59+4220836];
	ld.global.u32 	%r3785, [%rd59+4220832];
	ld.global.u32 	%r3786, [%rd59+4220828];
	ld.global.u32 	%r3787, [%rd59+4220824];
	ld.global.u32 	%r3788, [%rd59+4220820];
	ld.global.u32 	%r3789, [%rd59+4220816];
	ld.global.u32 	%r3790, [%rd59+4220812];
	ld.global.u32 	%r3791, [%rd59+4220808];
	ld.global.u32 	%r3792, [%rd59+4220804];
	ld.global.u32 	%r3793, [%rd59+4220800];
	ld.global.u32 	%r3794, [%rd59+4220796];
	ld.global.u32 	%r3795, [%rd59+4220792];
	ld.global.u32 	%r3796, [%rd59+4220788];
	ld.global.u32 	%r3797, [%rd59+4220784];
	ld.global.u32 	%r3798, [%rd59+4220780];
	ld.global.u32 	%r3799, [%rd59+4220776];
	ld.global.u32 	%r3800, [%rd59+4220772];
	ld.global.u32 	%r3801, [%rd59+4220768];
	ld.global.u32 	%r3802, [%rd59+4220764];
	ld.global.u32 	%r3803, [%rd59+4220760];
	ld.global.u32 	%r3804, [%rd59+4220756];
	ld.global.u32 	%r3805, [%rd59+4220752];
	ld.global.u32 	%r3806, [%rd59+4220748];
	ld.global.u32 	%r3807, [%rd59+4220744];
	ld.global.u32 	%r3808, [%rd59+4220740];
	ld.global.u32 	%r3809, [%rd59+4220736];
	ld.global.u32 	%r3810, [%rd59+4220732];
	ld.global.u32 	%r3811, [%rd59+4220728];
	ld.global.u32 	%r3812, [%rd59+4220724];
	ld.global.u32 	%r3813, [%rd59+4220720];
	ld.global.u32 	%r3814, [%rd59+4220716];
	ld.global.u32 	%r3815, [%rd59+4220712];
	ld.global.u32 	%r3816, [%rd59+4220708];
	ld.global.u32 	%r3817, [%rd59+4220704];
	ld.global.u32 	%r3818, [%rd59+4220700];
	ld.global.u32 	%r3819, [%rd59+4220696];
	ld.global.u32 	%r3820, [%rd59+4220692];
	ld.global.u32 	%r3821, [%rd59+4220688];
	ld.global.u32 	%r3822, [%rd59+4220684];
	ld.global.u32 	%r3823, [%rd59+4220680];
	ld.global.u32 	%r3824, [%rd59+4220676];
	ld.global.u32 	%r3825, [%rd59+4220672];
	ld.global.u32 	%r3826, [%rd59+4220668];
	ld.global.u32 	%r3827, [%rd59+4220664];
	ld.global.u32 	%r3828, [%rd59+4220660];
	ld.global.u32 	%r3829, [%rd59+4220656];
	ld.global.u32 	%r3830, [%rd59+4220652];
	ld.global.u32 	%r3831, [%rd59+4220648];
	ld.global.u32 	%r3832, [%rd59+4220644];
	ld.global.u32 	%r3833, [%rd59+4220640];
	ld.global.u32 	%r3834, [%rd59+4220636];
	ld.global.u32 	%r3835, [%rd59+4220632];
	ld.global.u32 	%r3836, [%rd59+4220628];
	ld.global.u32 	%r3837, [%rd59+4220624];
	ld.global.u32 	%r3838, [%rd59+4220620];
	ld.global.u32 	%r3839, [%rd59+4220616];
	ld.global.u32 	%r3840, [%rd59+4220612];
	ld.global.u32 	%r3841, [%rd59+4220608];
	ld.global.u32 	%r3842, [%rd59+4220604];
	ld.global.u32 	%r3843, [%rd59+4220600];
	ld.global.u32 	%r3844, [%rd59+4220596];
	ld.global.u32 	%r3845, [%rd59+4220592];
	ld.global.u32 	%r3846, [%rd59+4220588];
	ld.global.u32 	%r3847, [%rd59+4220584];
	ld.global.u32 	%r3848, [%rd59+4220580];
	ld.global.u32 	%r3849, [%rd59+4220576];
	ld.global.u32 	%r3850, [%rd59+4220572];
	ld.global.u32 	%r3851, [%rd59+4220568];
	ld.global.u32 	%r3852, [%rd59+4220564];
	ld.global.u32 	%r3853, [%rd59+4220560];
	ld.global.u32 	%r3854, [%rd59+4220556];
	ld.global.u32 	%r3855, [%rd59+4220552];
	ld.global.u32 	%r3856, [%rd59+4220548];
	ld.global.u32 	%r3857, [%rd59+4220544];
	ld.global.u32 	%r3858, [%rd59+4220540];
	ld.global.u32 	%r3859, [%rd59+4220536];
	ld.global.u32 	%r3860, [%rd59+4220532];
	ld.global.u32 	%r3861, [%rd59+4220528];
	ld.global.u32 	%r3862, [%rd59+4220524];
	ld.global.u32 	%r3863, [%rd59+4220520];
	ld.global.u32 	%r3864, [%rd59+4220516];
	ld.global.u32 	%r3865, [%rd59+4220512];
	ld.global.u32 	%r3866, [%rd59+4220508];
	ld.global.u32 	%r3867, [%rd59+4220504];
	ld.global.u32 	%r3868, [%rd59+4220500];
	ld.global.u32 	%r3869, [%rd59+4220496];
	ld.global.u32 	%r3870, [%rd59+4220492];
	ld.global.u32 	%r3871, [%rd59+4220488];
	ld.global.u32 	%r3872, [%rd59+4220484];
	ld.global.u32 	%r3873, [%rd59+4220480];
	ld.global.u32 	%r3874, [%rd59+4220476];
	ld.global.u32 	%r3875, [%rd59+4220472];
	ld.global.u32 	%r3876, [%rd59+4220468];
	ld.global.u32 	%r3877, [%rd59+4220464];
	ld.global.u32 	%r3878, [%rd59+4220460];
	ld.global.u32 	%r3879, [%rd59+4220456];
	ld.global.u32 	%r3880, [%rd59+4220452];
	ld.global.u32 	%r3881, [%rd59+4220448];
	ld.global.u32 	%r3882, [%rd59+4220444];
	ld.global.u32 	%r3883, [%rd59+4220440];
	ld.global.u32 	%r3884, [%rd59+4220436];
	ld.global.u32 	%r3885, [%rd59+4220432];
	ld.global.u32 	%r3886, [%rd59+4220428];
	ld.global.u32 	%r3887, [%rd59+4220424];
	ld.global.u32 	%r3888, [%rd59+4220420];
	ld.global.u32 	%r3889, [%rd59+4220416];
	ld.global.u32 	%r3890, [%rd59+4220412];
	ld.global.u32 	%r3891, [%rd59+4220408];
	ld.global.u32 	%r3892, [%rd59+4220404];
	ld.global.u32 	%r3893, [%rd59+4220400];
	ld.global.u32 	%r3894, [%rd59+4220396];
	ld.global.u32 	%r3895, [%rd59+4220392];
	ld.global.u32 	%r3896, [%rd59+4220388];
	ld.global.u32 	%r3897, [%rd59+4220384];
	ld.global.u32 	%r3898, [%rd59+4220380];
	ld.global.u32 	%r3899, [%rd59+4220376];
	ld.global.u32 	%r3900, [%rd59+4220372];
	ld.global.u32 	%r3901, [%rd59+4220368];
	ld.global.u32 	%r3902, [%rd59+4220364];
	ld.global.u32 	%r3903, [%rd59+4220360];
	ld.global.u32 	%r3904, [%rd59+4220356];
	ld.global.u32 	%r3905, [%rd59+4220352];
	ld.global.u32 	%r3906, [%rd59+4220348];
	ld.global.u32 	%r3907, [%rd59+4220344];
	ld.global.u32 	%r3908, [%rd59+4220340];
	ld.global.u32 	%r3909, [%rd59+4220336];
	ld.global.u32 	%r3910, [%rd59+4220332];
	ld.global.u32 	%r3911, [%rd59+4220328];
	ld.global.u32 	%r3912, [%rd59+4220324];
	ld.global.u32 	%r3913, [%rd59+4220320];
	ld.global.u32 	%r3914, [%rd59+4220316];
	ld.global.u32 	%r3915, [%rd59+4220312];
	ld.global.u32 	%r3916, [%rd59+4220308];
	ld.global.u32 	%r3917, [%rd59+4220304];
	ld.global.u32 	%r3918, [%rd59+4220300];
	ld.global.u32 	%r3919, [%rd59+4220296];
	ld.global.u32 	%r3920, [%rd59+4220292];
	ld.global.u32 	%r3921, [%rd59+4220288];
	ld.global.u32 	%r3922, [%rd59+4220284];
	ld.global.u32 	%r3923, [%rd59+4220280];
	ld.global.u32 	%r3924, [%rd59+4220276];
	ld.global.u32 	%r3925, [%rd59+4220272];
	ld.global.u32 	%r3926, [%rd59+4220268];
	ld.global.u32 	%r3927, [%rd59+4220264];
	ld.global.u32 	%r3928, [%rd59+4220260];
	ld.global.u32 	%r3929, [%rd59+4220256];
	ld.global.u32 	%r3930, [%rd59+4220252];
	ld.global.u32 	%r3931, [%rd59+4220248];
	ld.global.u32 	%r3932, [%rd59+4220244];
	ld.global.u32 	%r3933, [%rd59+4220240];
	ld.global.u32 	%r3934, [%rd59+4220236];
	ld.global.u32 	%r3935, [%rd59+4220232];
	ld.global.u32 	%r3936, [%rd59+4220228];
	ld.global.u32 	%r3937, [%rd59+4220224];
	ld.global.u32 	%r3938, [%rd59+4220220];
	ld.global.u32 	%r3939, [%rd59+4220216];
	ld.global.u32 	%r3940, [%rd59+4220212];
	ld.global.u32 	%r3941, [%rd59+4220208];
	ld.global.u32 	%r3942, [%rd59+4220204];
	ld.global.u32 	%r3943, [%rd59+4220200];
	ld.global.u32 	%r3944, [%rd59+4220196];
	ld.global.u32 	%r3945, [%rd59+4220192];
	ld.global.u32 	%r3946, [%rd59+4220188];
	ld.global.u32 	%r3947, [%rd59+4220184];
	ld.global.u32 	%r3948, [%rd59+4220180];
	ld.global.u32 	%r3949, [%rd59+4220176];
	ld.global.u32 	%r3950, [%rd59+4220172];
	ld.global.u32 	%r3951, [%rd59+4220168];
	ld.global.u32 	%r3952, [%rd59+4220164];
	ld.global.u32 	%r3953, [%rd59+4220160];
	ld.global.u32 	%r3954, [%rd59+4220156];
	ld.global.u32 	%r3955, [%rd59+4220152];
	ld.global.u32 	%r3956, [%rd59+4220148];
	ld.global.u32 	%r3957, [%rd59+4220144];
	ld.global.u32 	%r3958, [%rd59+4220140];
	ld.global.u32 	%r3959, [%rd59+4220136];
	ld.global.u32 	%r3960, [%rd59+4220132];
	ld.global.u32 	%r3961, [%rd59+4220128];
	ld.global.u32 	%r3962, [%rd59+4220124];
	ld.global.u32 	%r3963, [%rd59+4220120];
	ld.global.u32 	%r3964, [%rd59+4220116];
	ld.global.u32 	%r3965, [%rd59+4220112];
	ld.global.u32 	%r3966, [%rd59+4220108];
	ld.global.u32 	%r3967, [%rd59+4220104];
	ld.global.u32 	%r3968, [%rd59+4220100];
	ld.global.u32 	%r3969, [%rd59+4220096];
	ld.global.u32 	%r3970, [%rd59+4220092];
	ld.global.u32 	%r3971, [%rd59+4220088];
	ld.global.u32 	%r3972, [%rd59+4220084];
	ld.global.u32 	%r3973, [%rd59+4220080];
	ld.global.u32 	%r3974, [%rd59+4220076];
	ld.global.u32 	%r3975, [%rd59+4220072];
	ld.global.u32 	%r3976, [%rd59+4220068];
	ld.global.u32 	%r3977, [%rd59+4220064];
	ld.global.u32 	%r3978, [%rd59+4220060];
	ld.global.u32 	%r3979, [%rd59+4220056];
	ld.global.u32 	%r3980, [%rd59+4220052];
	ld.global.u32 	%r3981, [%rd59+4220048];
	ld.global.u32 	%r3982, [%rd59+4220044];
	ld.global.u32 	%r3983, [%rd59+4220040];
	ld.global.u32 	%r3984, [%rd59+4220036];
	ld.global.u32 	%r3985, [%rd59+4220032];
	ld.global.u32 	%r3986, [%rd59+4220028];
	ld.global.u32 	%r3987, [%rd59+4220024];
	ld.global.u32 	%r3988, [%rd59+4220020];
	ld.global.u32 	%r3989, [%rd59+4220016];
	ld.global.u32 	%r3990, [%rd59+4220012];
	ld.global.u32 	%r3991, [%rd59+4220008];
	ld.global.u32 	%r3992, [%rd59+4220004];
	ld.global.u32 	%r3993, [%rd59+4220000];
	ld.global.u32 	%r3994, [%rd59+4219996];
	ld.global.u32 	%r3995, [%rd59+4219992];
	ld.global.u32 	%r3996, [%rd59+4219988];
	ld.global.u32 	%r3997, [%rd59+4219984];
	ld.global.u32 	%r3998, [%rd59+4219980];
	ld.global.u32 	%r3999, [%rd59+4219976];
	ld.global.u32 	%r4000, [%rd59+4219972];
	ld.global.u32 	%r4001, [%rd59+4219968];
	ld.global.u32 	%r4002, [%rd59+4219964];
	ld.global.u32 	%r4003, [%rd59+4219960];
	ld.global.u32 	%r4004, [%rd59+4219956];
	ld.global.u32 	%r4005, [%rd59+4219952];
	ld.global.u32 	%r4006, [%rd59+4219948];
	ld.global.u32 	%r4007, [%rd59+4219944];
	ld.global.u32 	%r4008, [%rd59+4219940];
	ld.global.u32 	%r4009, [%rd59+4219936];
	ld.global.u32 	%r4010, [%rd59+4219932];
	ld.global.u32 	%r4011, [%rd59+4219928];
	ld.global.u32 	%r4012, [%rd59+4219924];
	ld.global.u32 	%r4013, [%rd59+4219920];
	ld.global.u32 	%r4014, [%rd59+4219916];
	ld.global.u32 	%r4015, [%rd59+4219912];
	ld.global.u32 	%r4016, [%rd59+4219908];
	ld.global.u32 	%r4017, [%rd59+4219904];
	ld.global.u32 	%r4018, [%rd59+4219900];
	ld.global.u32 	%r4019, [%rd59+4219896];
	ld.global.u32 	%r4020, [%rd59+4219892];
	ld.global.u32 	%r4021, [%rd59+4219888];
	ld.global.u32 	%r4022, [%rd59+4219884];
	ld.global.u32 	%r4023, [%rd59+4219880];
	ld.global.u32 	%r4024, [%rd59+4219876];
	ld.global.u32 	%r4025, [%rd59+4219872];
	ld.global.u32 	%r4026, [%rd59+4219868];
	ld.global.u32 	%r4027, [%rd59+4219864];
	ld.global.u32 	%r4028, [%rd59+4219860];
	ld.global.u32 	%r4029, [%rd59+4219856];
	ld.global.u32 	%r4030, [%rd59+4219852];
	ld.global.u32 	%r4031, [%rd59+4219848];
	ld.global.u32 	%r4032, [%rd59+4219844];
	ld.global.u32 	%r4033, [%rd59+4219840];
	ld.global.u32 	%r4034, [%rd59+4219836];
	ld.global.u32 	%r4035, [%rd59+4219832];
	ld.global.u32 	%r4036, [%rd59+4219828];
	ld.global.u32 	%r4037, [%rd59+4219824];
	ld.global.u32 	%r4038, [%rd59+4219820];
	ld.global.u32 	%r4039, [%rd59+4219816];
	ld.global.u32 	%r4040, [%rd59+4219812];
	ld.global.u32 	%r4041, [%rd59+4219808];
	ld.global.u32 	%r4042, [%rd59+4219804];
	ld.global.u32 	%r4043, [%rd59+4219800];
	ld.global.u32 	%r4044, [%rd59+4219796];
	ld.global.u32 	%r4045, [%rd59+4219792];
	ld.global.u32 	%r4046, [%rd59+4219788];
	ld.global.u32 	%r4047, [%rd59+4219784];
	ld.global.u32 	%r4048, [%rd59+4219780];
	ld.global.u32 	%r4049, [%rd59+4219776];
	ld.global.u32 	%r4050, [%rd59+4219772];
	ld.global.u32 	%r4051, [%rd59+4219768];
	ld.global.u32 	%r4052, [%rd59+4219764];
	ld.global.u32 	%r4053, [%rd59+4219760];
	ld.global.u32 	%r4054, [%rd59+4219756];
	ld.global.u32 	%r4055, [%rd59+4219752];
	ld.global.u32 	%r4056, [%rd59+4219748];
	ld.global.u32 	%r4057, [%rd59+4219744];
	ld.global.u32 	%r4058, [%rd59+4219740];
	ld.global.u32 	%r4059, [%rd59+4219736];
	ld.global.u32 	%r4060, [%rd59+4219732];
	ld.global.u32 	%r4061, [%rd59+4219728];
	ld.global.u32 	%r4062, [%rd59+4219724];
	ld.global.u32 	%r4063, [%rd59+4219720];
	ld.global.u32 	%r4064, [%rd59+4219716];
	ld.global.u32 	%r4065, [%rd59+4219712];
	ld.global.u32 	%r4066, [%rd59+4219708];
	ld.global.u32 	%r4067, [%rd59+4219704];
	ld.global.u32 	%r4068, [%rd59+4219700];
	ld.global.u32 	%r4069, [%rd59+4219696];
	ld.global.u32 	%r4070, [%rd59+4219692];
	ld.global.u32 	%r4071, [%rd59+4219688];
	ld.global.u32 	%r4072, [%rd59+4219684];
	ld.global.u32 	%r4073, [%rd59+4219680];
	ld.global.u32 	%r4074, [%rd59+4219676];
	ld.global.u32 	%r4075, [%rd59+4219672];
	ld.global.u32 	%r4076, [%rd59+4219668];
	ld.global.u32 	%r4077, [%rd59+4219664];
	ld.global.u32 	%r4078, [%rd59+4219660];
	ld.global.u32 	%r4079, [%rd59+4219656];
	ld.global.u32 	%r4080, [%rd59+4219652];
	ld.global.u32 	%r4081, [%rd59+4219648];
	ld.global.u32 	%r4082, [%rd59+4219644];
	ld.global.u32 	%r4083, [%rd59+4219640];
	ld.global.u32 	%r4084, [%rd59+4219636];
	ld.global.u32 	%r4085, [%rd59+4219632];
	ld.global.u32 	%r4086, [%rd59+4219628];
	ld.global.u32 	%r4087, [%rd59+4219624];
	ld.global.u32 	%r4088, [%rd59+4219620];
	ld.global.u32 	%r4089, [%rd59+4219616];
	ld.global.u32 	%r4090, [%rd59+4219612];
	ld.global.u32 	%r4091, [%rd59+4219608];
	ld.global.u32 	%r4092, [%rd59+4219604];
	ld.global.u32 	%r4093, [%rd59+4219600];
	ld.global.u32 	%r4094, [%rd59+4219596];
	ld.global.u32 	%r4095, [%rd59+4219592];
	ld.global.u32 	%r4096, [%rd59+4219588];
	ld.global.u32 	%r4097, [%rd59+4219584];
	ld.global.u32 	%r4098, [%rd59+4219580];
	ld.global.u32 	%r4099, [%rd59+4219576];
	ld.global.u32 	%r4100, [%rd59+4219572];
	ld.global.u32 	%r4101, [%rd59+4219568];
	ld.global.u32 	%r4102, [%rd59+4219564];
	ld.global.u32 	%r4103, [%rd59+4219560];
	ld.global.u32 	%r4104, [%rd59+4219556];
	ld.global.u32 	%r4105, [%rd59+4219552];
	ld.global.u32 	%r4106, [%rd59+4219548];
	ld.global.u32 	%r4107, [%rd59+4219544];
	ld.global.u32 	%r4108, [%rd59+4219540];
	ld.global.u32 	%r4109, [%rd59+4219536];
	ld.global.u32 	%r4110, [%rd59+4219532];
	ld.global.u32 	%r4111, [%rd59+4219528];
	ld.global.u32 	%r4112, [%rd59+4219524];
	ld.global.u32 	%r4113, [%rd59+4219520];
	ld.global.u32 	%r4114, [%rd59+4219516];
	ld.global.u32 	%r4115, [%rd59+4219512];
	ld.global.u32 	%r4116, [%rd59+4219508];
	ld.global.u32 	%r4117, [%rd59+4219504];
	ld.global.u32 	%r4118, [%rd59+4219500];
	ld.global.u32 	%r4119, [%rd59+4219496];
	ld.global.u32 	%r4120, [%rd59+4219492];
	ld.global.u32 	%r4121, [%rd59+4219488];
	ld.global.u32 	%r4122, [%rd59+4219484];
	ld.global.u32 	%r4123, [%rd59+4219480];
	ld.global.u32 	%r4124, [%rd59+4219476];
	ld.global.u32 	%r4125, [%rd59+4219472];
	ld.global.u32 	%r4126, [%rd59+4219468];
	ld.global.u32 	%r4127, [%rd59+4219464];
	ld.global.u32 	%r4128, [%rd59+4219460];
	ld.global.u32 	%r4129, [%rd59+4219456];
	ld.global.u32 	%r4130, [%rd59+4219452];
	ld.global.u32 	%r4131, [%rd59+4219448];
	ld.global.u32 	%r4132, [%rd59+4219444];
	ld.global.u32 	%r4133, [%rd59+4219440];
	ld.global.u32 	%r4134, [%rd59+4219436];
	ld.global.u32 	%r4135, [%rd59+4219432];
	ld.global.u32 	%r4136, [%rd59+4219428];
	ld.global.u32 	%r4137, [%rd59+4219424];
	ld.global.u32 	%r4138, [%rd59+4219420];
	ld.global.u32 	%r4139, [%rd59+4219416];
	ld.global.u32 	%r4140, [%rd59+4219412];
	ld.global.u32 	%r4141, [%rd59+4219408];
	ld.global.u32 	%r4142, [%rd59+4219404];
	ld.global.u32 	%r4143, [%rd59+4219400];
	ld.global.u32 	%r4144, [%rd59+4219396];
	ld.global.u32 	%r4145, [%rd59+4219392];
	ld.global.u32 	%r4146, [%rd59+4219388];
	ld.global.u32 	%r4147, [%rd59+4219384];
	ld.global.u32 	%r4148, [%rd59+4219380];
	ld.global.u32 	%r4149, [%rd59+4219376];
	ld.global.u32 	%r4150, [%rd59+4219372];
	ld.global.u32 	%r4151, [%rd59+4219368];
	ld.global.u32 	%r4152, [%rd59+4219364];
	ld.global.u32 	%r4153, [%rd59+4219360];
	ld.global.u32 	%r4154, [%rd59+4219356];
	ld.global.u32 	%r4155, [%rd59+4219352];
	ld.global.u32 	%r4156, [%rd59+4219348];
	ld.global.u32 	%r4157, [%rd59+4219344];
	ld.global.u32 	%r4158, [%rd59+4219340];
	ld.global.u32 	%r4159, [%rd59+4219336];
	ld.global.u32 	%r4160, [%rd59+4219332];
	ld.global.u32 	%r4161, [%rd59+4219328];
	ld.global.u32 	%r4162, [%rd59+4219324];
	ld.global.u32 	%r4163, [%rd59+4219320];
	ld.global.u32 	%r4164, [%rd59+4219316];
	ld.global.u32 	%r4165, [%rd59+4219312];
	ld.global.u32 	%r4166, [%rd59+4219308];
	ld.global.u32 	%r4167, [%rd59+4219304];
	ld.global.u32 	%r4168, [%rd59+4219300];
	ld.global.u32 	%r4169, [%rd59+4219296];
	ld.global.u32 	%r4170, [%rd59+4219292];
	ld.global.u32 	%r4171, [%rd59+4219288];
	ld.global.u32 	%r4172, [%rd59+4219284];
	ld.global.u32 	%r4173, [%rd59+4219280];
	ld.global.u32 	%r4174, [%rd59+4219276];
	ld.global.u32 	%r4175, [%rd59+4219272];
	ld.global.u32 	%r4176, [%rd59+4219268];
	ld.global.u32 	%r4177, [%rd59+4219264];
	ld.global.u32 	%r4178, [%rd59+4219260];
	ld.global.u32 	%r4179, [%rd59+4219256];
	ld.global.u32 	%r4180, [%rd59+4219252];
	ld.global.u32 	%r4181, [%rd59+4219248];
	ld.global.u32 	%r4182, [%rd59+4219244];
	ld.global.u32 	%r4183, [%rd59+4219240];
	ld.global.u32 	%r4184, [%rd59+4219236];
	ld.global.u32 	%r4185, [%rd59+4219232];
	ld.global.u32 	%r4186, [%rd59+4219228];
	ld.global.u32 	%r4187, [%rd59+4219224];
	ld.global.u32 	%r4188, [%rd59+4219220];
	ld.global.u32 	%r4189, [%rd59+4219216];
	ld.global.u32 	%r4190, [%rd59+4219212];
	ld.global.u32 	%r4191, [%rd59+4219208];
	ld.global.u32 	%r4192, [%rd59+4219204];
	ld.global.u32 	%r4193, [%rd59+4219200];
	ld.global.u32 	%r4194, [%rd59+4219196];
	ld.global.u32 	%r4195, [%rd59+4219192];
	ld.global.u32 	%r4196, [%rd59+4219188];
	ld.global.u32 	%r4197, [%rd59+4219184];
	ld.global.u32 	%r4198, [%rd59+4219180];
	ld.global.u32 	%r4199, [%rd59+4219176];
	ld.global.u32 	%r4200, [%rd59+4219172];
	ld.global.u32 	%r4201, [%rd59+4219168];
	ld.global.u32 	%r4202, [%rd59+4219164];
	ld.global.u32 	%r4203, [%rd59+4219160];
	ld.global.u32 	%r4204, [%rd59+4219156];
	ld.global.u32 	%r4205, [%rd59+4219152];
	ld.global.u32 	%r4206, [%rd59+4219148];
	ld.global.u32 	%r4207, [%rd59+4219144];
	ld.global.u32 	%r4208, [%rd59+4219140];
	ld.global.u32 	%r4209, [%rd59+4219136];
	ld.global.u32 	%r4210, [%rd59+4219132];
	ld.global.u32 	%r4211, [%rd59+4219128];
	ld.global.u32 	%r4212, [%rd59+4219124];
	ld.global.u32 	%r4213, [%rd59+4219120];
	ld.global.u32 	%r4214, [%rd59+4219116];
	ld.global.u32 	%r4215, [%rd59+4219112];
	ld.global.u32 	%r4216, [%rd59+4219108];
	ld.global.u32 	%r4217, [%rd59+4219104];
	ld.global.u32 	%r4218, [%rd59+4219100];
	ld.global.u32 	%r4219, [%rd59+4219096];
	ld.global.u32 	%r4220, [%rd59+4219092];
	ld.global.u32 	%r4221, [%rd59+4219088];
	ld.global.u32 	%r4222, [%rd59+4219084];
	ld.global.u32 	%r4223, [%rd59+4219080];
	ld.global.u32 	%r4224, [%rd59+4219076];
	ld.global.u32 	%r4225, [%rd59+4219072];
	ld.global.u32 	%r4226, [%rd59+4219068];
	ld.global.u32 	%r4227, [%rd59+4219064];
	ld.global.u32 	%r4228, [%rd59+4219060];
	ld.global.u32 	%r4229, [%rd59+4219056];
	ld.global.u32 	%r4230, [%rd59+4219052];
	ld.global.u32 	%r4231, [%rd59+4219048];
	ld.global.u32 	%r4232, [%rd59+4219044];
	ld.global.u32 	%r4233, [%rd59+4219040];
	ld.global.u32 	%r4234, [%rd59+4219036];
	ld.global.u32 	%r4235, [%rd59+4219032];
	ld.global.u32 	%r4236, [%rd59+4219028];
	ld.global.u32 	%r4237, [%rd59+4219024];
	ld.global.u32 	%r4238, [%rd59+4219020];
	ld.global.u32 	%r4239, [%rd59+4219016];
	ld.global.u32 	%r4240, [%rd59+4219012];
	ld.global.u32 	%r4241, [%rd59+4219008];
	ld.global.u32 	%r4242, [%rd59+4219004];
	ld.global.u32 	%r4243, [%rd59+4219000];
	ld.global.u32 	%r4244, [%rd59+4218996];
	ld.global.u32 	%r4245, [%rd59+4218992];
	ld.global.u32 	%r4246, [%rd59+4218988];
	ld.global.u32 	%r4247, [%rd59+4218984];
	ld.global.u32 	%r4248, [%rd59+4218980];
	ld.global.u32 	%r4249, [%rd59+4218976];
	ld.global.u32 	%r4250, [%rd59+4218972];
	ld.global.u32 	%r4251, [%rd59+4218968];
	ld.global.u32 	%r4252, [%rd59+4218964];
	ld.global.u32 	%r4253, [%rd59+4218960];
	ld.global.u32 	%r4254, [%rd59+4218956];
	ld.global.u32 	%r4255, [%rd59+4218952];
	ld.global.u32 	%r4256, [%rd59+4218948];
	ld.global.u32 	%r4257, [%rd59+4218944];
	ld.global.u32 	%r4258, [%rd59+4218940];
	ld.global.u32 	%r4259, [%rd59+4218936];
	ld.global.u32 	%r4260, [%rd59+4218932];
	ld.global.u32 	%r4261, [%rd59+4218928];
	ld.global.u32 	%r4262, [%rd59+4218924];
	ld.global.u32 	%r4263, [%rd59+4218920];
	ld.global.u32 	%r4264, [%rd59+4218916];
	ld.global.u32 	%r4265, [%rd59+4218912];
	ld.global.u32 	%r4266, [%rd59+4218908];
	ld.global.u32 	%r4267, [%rd59+4218904];
	ld.global.u32 	%r4268, [%rd59+4218900];
	ld.global.u32 	%r4269, [%rd59+4218896];
	ld.global.u32 	%r4270, [%rd59+4218892];
	ld.global.u32 	%r4271, [%rd59+4218888];
	ld.global.u32 	%r4272, [%rd59+4218884];
	st.local.u32 	[%rd2], %r2059;
	st.local.u32 	[%rd2+4], %r2058;
	st.local.u32 	[%rd2+8], %r2057;
	st.local.u32 	[%rd2+12], %r2056;
	st.local.u32 	[%rd2+16], %r2055;
	st.local.u32 	[%rd2+20], %r2054;
	st.local.u32 	[%rd2+24], %r2053;
	st.local.u32 	[%rd2+28], %r2052;
	st.local.u32 	[%rd2+32], %r2051;
	st.local.u32 	[%rd2+36], %r2050;
	st.local.u32 	[%rd2+40], %r2049;
	st.local.u32 	[%rd2+44], %r2048;
	st.local.u32 	[%rd2+48], %r2047;
	st.local.u32 	[%rd2+52], %r2046;
	st.local.u32 	[%rd2+56], %r2045;
	st.local.u32 	[%rd2+60], %r2044;
	st.local.u32 	[%rd2+64], %r2043;
	st.local.u32 	[%rd2+68], %r2042;
	st.local.u32 	[%rd2+72], %r2041;
	st.local.u32 	[%rd2+76], %r2040;
	st.local.u32 	[%rd2+80], %r2039;
	st.local.u32 	[%rd2+84], %r2038;
	st.local.u32 	[%rd2+88], %r2037;
	st.local.u32 	[%rd2+92], %r2036;
	st.local.u32 	[%rd2+96], %r2035;
	st.local.u32 	[%rd2+100], %r2034;
	st.local.u32 	[%rd2+104], %r2033;
	st.local.u32 	[%rd2+108], %r2032;
	st.local.u32 	[%rd2+112], %r2031;
	st.local.u32 	[%rd2+116], %r2030;
	st.local.u32 	[%rd2+120], %r2029;
	st.local.u32 	[%rd2+124], %r2028;
	st.local.u32 	[%rd2+128], %r2027;
	st.local.u32 	[%rd2+132], %r2026;
	st.local.u32 	[%rd2+136], %r2025;
	st.local.u32 	[%rd2+140], %r2024;
	st.local.u32 	[%rd2+144], %r2023;
	st.local.u32 	[%rd2+148], %r2022;
	st.local.u32 	[%rd2+152], %r2021;
	st.local.u32 	[%rd2+156], %r2020;
	st.local.u32 	[%rd2+160], %r2019;
	st.local.u32 	[%rd2+164], %r2018;
	st.local.u32 	[%rd2+168], %r2017;
	st.local.u32 	[%rd2+172], %r2016;
	st.local.u32 	[%rd2+176], %r2015;
	st.local.u32 	[%rd2+180], %r2014;
	st.local.u32 	[%rd2+184], %r2013;
	st.local.u32 	[%rd2+188], %r2012;
	st.local.u32 	[%rd2+192], %r2011;
	st.local.u32 	[%rd2+196], %r2010;
	st.local.u32 	[%rd2+200], %r2009;
	st.local.u32 	[%rd2+204], %r2008;
	st.local.u32 	[%rd2+208], %r2007;
	st.local.u32 	[%rd2+212], %r2006;
	st.local.u32 	[%rd2+216], %r2005;
	st.local.u32 	[%rd2+220], %r2004;
	st.local.u32 	[%rd2+224], %r2003;
	st.local.u32 	[%rd2+228], %r2002;
	st.local.u32 	[%rd2+232], %r2001;
	st.local.u32 	[%rd2+236], %r2000;
	st.local.u32 	[%rd2+240], %r1999;
	st.local.u32 	[%rd2+244], %r1998;
	st.local.u32 	[%rd2+248], %r1997;
	st.local.u32 	[%rd2+252], %r1996;
	st.local.u32 	[%rd2+256], %r1995;
	st.local.u32 	[%rd2+260], %r1994;
	st.local.u32 	[%rd2+264], %r1993;
	st.local.u32 	[%rd2+268], %r1992;
	st.local.u32 	[%rd2+272], %r1991;
	st.local.u32 	[%rd2+276], %r1990;
	st.local.u32 	[%rd2+280], %r1989;
	st.local.u32 	[%rd2+284], %r1988;
	st.local.u32 	[%rd2+288], %r1987;
	st.local.u32 	[%rd2+292], %r1986;
	st.local.u32 	[%rd2+296], %r1985;
	st.local.u32 	[%rd2+300], %r1984;
	st.local.u32 	[%rd2+304], %r1983;
	st.local.u32 	[%rd2+308], %r1982;
	st.local.u32 	[%rd2+312], %r1981;
	st.local.u32 	[%rd2+316], %r1980;
	st.local.u32 	[%rd2+320], %r1979;
	st.local.u32 	[%rd2+324], %r1978;
	st.local.u32 	[%rd2+328], %r1977;
	st.local.u32 	[%rd2+332], %r1976;
	st.local.u32 	[%rd2+336], %r1975;
	st.local.u32 	[%rd2+340], %r1974;
	st.local.u32 	[%rd2+344], %r1973;
	st.local.u32 	[%rd2+348], %r1972;
	st.local.u32 	[%rd2+352], %r1971;
	st.local.u32 	[%rd2+356], %r1970;
	st.local.u32 	[%rd2+360], %r1969;
	st.local.u32 	[%rd2+364], %r1968;
	st.local.u32 	[%rd2+368], %r1967;
	st.local.u32 	[%rd2+372], %r1966;
	st.local.u32 	[%rd2+376], %r1965;
	st.local.u32 	[%rd2+380], %r1964;
	st.local.u32 	[%rd2+384], %r1963;
	st.local.u32 	[%rd2+388], %r1962;
	st.local.u32 	[%rd2+392], %r1961;
	st.local.u32 	[%rd2+396], %r1960;
	st.local.u32 	[%rd2+400], %r1959;
	st.local.u32 	[%rd2+404], %r1958;
	st.local.u32 	[%rd2+408], %r1957;
	st.local.u32 	[%rd2+412], %r1956;
	st.local.u32 	[%rd2+416], %r1955;
	st.local.u32 	[%rd2+420], %r1954;
	st.local.u32 	[%rd2+424], %r1953;
	st.local.u32 	[%rd2+428], %r1952;
	st.local.u32 	[%rd2+432], %r1951;
	st.local.u32 	[%rd2+436], %r1950;
	st.local.u32 	[%rd2+440], %r1949;
	st.local.u32 	[%rd2+444], %r1948;
	st.local.u32 	[%rd2+448], %r1947;
	st.local.u32 	[%rd2+452], %r1946;
	st.local.u32 	[%rd2+456], %r1945;
	st.local.u32 	[%rd2+460], %r1944;
	st.local.u32 	[%rd2+464], %r1943;
	st.local.u32 	[%rd2+468], %r1942;
	st.local.u32 	[%rd2+472], %r1941;
	st.local.u32 	[%rd2+476], %r1940;
	st.local.u32 	[%rd2+480], %r1939;
	st.local.u32 	[%rd2+484], %r1938;
	st.local.u32 	[%rd2+488], %r1937;
	st.local.u32 	[%rd2+492], %r1936;
	st.local.u32 	[%rd2+496], %r1935;
	st.local.u32 	[%rd2+500], %r1934;
	st.local.u32 	[%rd2+504], %r1933;
	st.local.u32 	[%rd2+508], %r1932;
	st.local.u32 	[%rd2+512], %r1931;
	st.local.u32 	[%rd2+516], %r1930;
	st.local.u32 	[%rd2+520], %r1929;
	st.local.u32 	[%rd2+524], %r1928;
	st.local.u32 	[%rd2+528], %r1927;
	st.local.u32 	[%rd2+532], %r1926;
	st.local.u32 	[%rd2+536], %r1925;
	st.local.u32 	[%rd2+540], %r1924;
	st.local.u32 	[%rd2+544], %r1923;
	st.local.u32 	[%rd2+548], %r1922;
	st.local.u32 	[%rd2+552], %r1921;
	st.local.u32 	[%rd2+556], %r1920;
	st.local.u32 	[%rd2+560], %r1919;
	st.local.u32 	[%rd2+564], %r1918;
	st.local.u32 	[%rd2+568], %r1917;
	st.local.u32 	[%rd2+572], %r1916;
	st.local.u32 	[%rd2+576], %r1915;
	st.local.u32 	[%rd2+580], %r1914;
	st.local.u32 	[%rd2+584], %r1913;
	st.local.u32 	[%rd2+588], %r1912;
	st.local.u32 	[%rd2+592], %r1911;
	st.local.u32 	[%rd2+596], %r1910;
	st.local.u32 	[%rd2+600], %r1909;
	st.local.u32 	[%rd2+604], %r1908;
	st.local.u32 	[%rd2+608], %r1907;
	st.local.u32 	[%rd2+612], %r1906;
	st.local.u32 	[%rd2+616], %r1905;
	st.local.u32 	[%rd2+620], %r1904;
	st.local.u32 	[%rd2+624], %r1903;
	st.local.u32 	[%rd2+628], %r1902;
	st.local.u32 	[%rd2+632], %r1901;
	st.local.u32 	[%rd2+636], %r1900;
	st.local.u32 	[%rd2+640], %r1899;
	st.local.u32 	[%rd2+644], %r1898;
	st.local.u32 	[%rd2+648], %r1897;
	st.local.u32 	[%rd2+652], %r1896;
	st.local.u32 	[%rd2+656], %r1895;
	st.local.u32 	[%rd2+660], %r1894;
	st.local.u32 	[%rd2+664], %r1893;
	st.local.u32 	[%rd2+668], %r1892;
	st.local.u32 	[%rd2+672], %r1891;
	st.local.u32 	[%rd2+676], %r1890;
	st.local.u32 	[%rd2+680], %r1889;
	st.local.u32 	[%rd2+684], %r1888;
	st.local.u32 	[%rd2+688], %r1887;
	st.local.u32 	[%rd2+692], %r1886;
	st.local.u32 	[%rd2+696], %r1885;
	st.local.u32 	[%rd2+700], %r1884;
	st.local.u32 	[%rd2+704], %r1883;
	st.local.u32 	[%rd2+708], %r1882;
	st.local.u32 	[%rd2+712], %r1881;
	st.local.u32 	[%rd2+716], %r1880;
	st.local.u32 	[%rd2+720], %r1879;
	st.local.u32 	[%rd2+724], %r1878;
	st.local.u32 	[%rd2+728], %r1877;
	st.local.u32 	[%rd2+732], %r1876;
	st.local.u32 	[%rd2+736], %r1875;
	st.local.u32 	[%rd2+740], %r1874;
	st.local.u32 	[%rd2+744], %r1873;
	st.local.u32 	[%rd2+748], %r1872;
	st.local.u32 	[%rd2+752], %r1871;
	st.local.u32 	[%rd2+756], %r1870;
	st.local.u32 	[%rd2+760], %r1869;
	st.local.u32 	[%rd2+764], %r1868;
	st.local.u32 	[%rd2+768], %r1867;
	st.local.u32 	[%rd2+772], %r1866;
	st.local.u32 	[%rd2+776], %r1865;
	st.local.u32 	[%rd2+780], %r1864;
	st.local.u32 	[%rd2+784], %r1863;
	st.local.u32 	[%rd2+788], %r1862;
	st.local.u32 	[%rd2+792], %r1861;
	st.local.u32 	[%rd2+796], %r1860;
	st.local.u32 	[%rd2+800], %r1859;
	st.local.u32 	[%rd2+804], %r1858;
	st.local.u32 	[%rd2+808], %r1857;
	st.local.u32 	[%rd2+812], %r1856;
	st.local.u32 	[%rd2+816], %r1855;
	st.local.u32 	[%rd2+820], %r1854;
	st.local.u32 	[%rd2+824], %r1853;
	st.local.u32 	[%rd2+828], %r1852;
	st.local.u32 	[%rd2+832], %r1851;
	st.local.u32 	[%rd2+836], %r1850;
	st.local.u32 	[%rd2+840], %r1849;
	st.local.u32 	[%rd2+844], %r1848;
	st.local.u32 	[%rd2+848], %r1847;
	st.local.u32 	[%rd2+852], %r1846;
	st.local.u32 	[%rd2+856], %r1845;
	st.local.u32 	[%rd2+860], %r1844;
	st.local.u32 	[%rd2+864], %r1843;
	st.local.u32 	[%rd2+868], %r1842;
	st.local.u32 	[%rd2+872], %r1841;
	st.local.u32 	[%rd2+876], %r1840;
	st.local.u32 	[%rd2+880], %r1839;
	st.local.u32 	[%rd2+884], %r1838;
	st.local.u32 	[%rd2+888], %r1837;
	st.local.u32 	[%rd2+892], %r1836;
	st.local.u32 	[%rd2+896], %r1835;
	st.local.u32 	[%rd2+900], %r1834;
	st.local.u32 	[%rd2+904], %r1833;
	st.local.u32 	[%rd2+908], %r1832;
	st.local.u32 	[%rd2+912], %r1831;
	st.local.u32 	[%rd2+916], %r1830;
	st.local.u32 	[%rd2+920], %r1829;
	st.local.u32 	[%rd2+924], %r1828;
	st.local.u32 	[%rd2+928], %r1827;
	st.local.u32 	[%rd2+932], %r1826;
	st.local.u32 	[%rd2+936], %r1825;
	st.local.u32 	[%rd2+940], %r1824;
	st.local.u32 	[%rd2+944], %r1823;
	st.local.u32 	[%rd2+948], %r1822;
	st.local.u32 	[%rd2+952], %r1821;
	st.local.u32 	[%rd2+956], %r1820;
	st.local.u32 	[%rd2+960], %r1819;
	st.local.u32 	[%rd2+964], %r1818;
	st.local.u32 	[%rd2+968], %r1817;
	st.local.u32 	[%rd2+972], %r1816;
	st.local.u32 	[%rd2+976], %r1815;
	st.local.u32 	[%rd2+980], %r1814;
	st.local.u32 	[%rd2+984], %r1813;
	st.local.u32 	[%rd2+988], %r1812;
	st.local.u32 	[%rd2+992], %r1811;
	st.local.u32 	[%rd2+996], %r1810;
	st.local.u32 	[%rd2+1000], %r1809;
	st.local.u32 	[%rd2+1004], %r1808;
	st.local.u32 	[%rd2+1008], %r1807;
	st.local.u32 	[%rd2+1012], %r1806;
	st.local.u32 	[%rd2+1016], %r1805;
	st.local.u32 	[%rd2+1020], %r1804;
	st.local.u32 	[%rd2+1024], %r1803;
	st.local.u32 	[%rd2+1028], %r1802;
	st.local.u32 	[%rd2+1032], %r1801;
	st.local.u32 	[%rd2+1036], %r1800;
	st.local.u32 	[%rd2+1040], %r1799;
	st.local.u32 	[%rd2+1044], %r1798;
	st.local.u32 	[%rd2+1048], %r1797;
	st.local.u32 	[%rd2+1052], %r1796;
	st.local.u32 	[%rd2+1056], %r1795;
	st.local.u32 	[%rd2+1060], %r1794;
	st.local.u32 	[%rd2+1064], %r1793;
	st.local.u32 	[%rd2+1068], %r1792;
	st.local.u32 	[%rd2+1072], %r1791;
	st.local.u32 	[%rd2+1076], %r1790;
	st.local.u32 	[%rd2+1080], %r1789;
	st.local.u32 	[%rd2+1084], %r1788;
	st.local.u32 	[%rd2+1088], %r1787;
	st.local.u32 	[%rd2+1092], %r1786;
	st.local.u32 	[%rd2+1096], %r1785;
	st.local.u32 	[%rd2+1100], %r1784;
	st.local.u32 	[%rd2+1104], %r1783;
	st.local.u32 	[%rd2+1108], %r1782;
	st.local.u32 	[%rd2+1112], %r1781;
	st.local.u32 	[%rd2+1116], %r1780;
	st.local.u32 	[%rd2+1120], %r1779;
	st.local.u32 	[%rd2+1124], %r1778;
	st.local.u32 	[%rd2+1128], %r1777;
	st.local.u32 	[%rd2+1132], %r1776;
	st.local.u32 	[%rd2+1136], %r1775;
	st.local.u32 	[%rd2+1140], %r1774;
	st.local.u32 	[%rd2+1144], %r1773;
	st.local.u32 	[%rd2+1148], %r1772;
	st.local.u32 	[%rd2+1152], %r1771;
	st.local.u32 	[%rd2+1156], %r1770;
	st.local.u32 	[%rd2+1160], %r1769;
	st.local.u32 	[%rd2+1164], %r1768;
	st.local.u32 	[%rd2+1168], %r1767;
	st.local.u32 	[%rd2+1172], %r1766;
	st.local.u32 	[%rd2+1176], %r1765;
	st.local.u32 	[%rd2+1180], %r1764;
	st.local.u32 	[%rd2+1184], %r1763;
	st.local.u32 	[%rd2+1188], %r1762;
	st.local.u32 	[%rd2+1192], %r1761;
	st.local.u32 	[%rd2+1196], %r1760;
	st.local.u32 	[%rd2+1200], %r1759;
	st.local.u32 	[%rd2+1204], %r1758;
	st.local.u32 	[%rd2+1208], %r1757;
	st.local.u32 	[%rd2+1212], %r1756;
	st.local.u32 	[%rd2+1216], %r1755;
	st.local.u32 	[%rd2+1220], %r1754;
	st.local.u32 	[%rd2+1224], %r1753;
	st.local.u32 	[%rd2+1228], %r1752;
	st.local.u32 	[%rd2+1232], %r1751;
	st.local.u32 	[%rd2+1236], %r1750;
	st.local.u32 	[%rd2+1240], %r1749;
	st.local.u32 	[%rd2+1244], %r1748;
	st.local.u32 	[%rd2+1248], %r1747;
	st.local.u32 	[%rd2+1252], %r1746;
	st.local.u32 	[%rd2+1256], %r1745;
	st.local.u32 	[%rd2+1260], %r1744;
	st.local.u32 	[%rd2+1264], %r1743;
	st.local.u32 	[%rd2+1268], %r1742;
	st.local.u32 	[%rd2+1272], %r1741;
	st.local.u32 	[%rd2+1276], %r1740;
	st.local.u32 	[%rd2+1280], %r1739;
	st.local.u32 	[%rd2+1284], %r1738;
	st.local.u32 	[%rd2+1288], %r1737;
	st.local.u32 	[%rd2+1292], %r1736;
	st.local.u32 	[%rd2+1296], %r1735;
	st.local.u32 	[%rd2+1300], %r1734;
	st.local.u32 	[%rd2+1304], %r1733;
	st.local.u32 	[%rd2+1308], %r1732;
	st.local.u32 	[%rd2+1312], %r1731;
	st.local.u32 	[%rd2+1316], %r1730;
	st.local.u32 	[%rd2+1320], %r1729;
	st.local.u32 	[%rd2+1324], %r1728;
	st.local.u32 	[%rd2+1328], %r1727;
	st.local.u32 	[%rd2+1332], %r1726;
	st.local.u32 	[%rd2+1336], %r1725;
	st.local.u32 	[%rd2+1340], %r1724;
	st.local.u32 	[%rd2+1344], %r1723;
	st.local.u32 	[%rd2+1348], %r1722;
	st.local.u32 	[%rd2+1352], %r1721;
	st.local.u32 	[%rd2+1356], %r1720;
	st.local.u32 	[%rd2+1360], %r1719;
	st.local.u32 	[%rd2+1364], %r1718;
	st.local.u32 	[%rd2+1368], %r1717;
	st.local.u32 	[%rd2+1372], %r1716;
	st.local.u32 	[%rd2+1376], %r1715;
	st.local.u32 	[%rd2+1380], %r1714;
	st.local.u32 	[%rd2+1384], %r1713;
	st.local.u32 	[%rd2+1388], %r1712;
	st.local.u32 	[%rd2+1392], %r1711;
	st.local.u32 	[%rd2+1396], %r1710;
	st.local.u32 	[%rd2+1400], %r1709;
	st.local.u32 	[%rd2+1404], %r1708;
	st.local.u32 	[%rd2+1408], %r1707;
	st.local.u32 	[%rd2+1412], %r1706;
	st.local.u32 	[%rd2+1416], %r1705;
	st.local.u32 	[%rd2+1420], %r1704;
	st.local.u32 	[%rd2+1424], %r1703;
	st.local.u32 	[%rd2+1428], %r1702;
	st.local.u32 	[%rd2+1432], %r1701;
	st.local.u32 	[%rd2+1436], %r1700;
	st.local.u32 	[%rd2+1440], %r1699;
	st.local.u32 	[%rd2+1444], %r1698;
	st.local.u32 	[%rd2+1448], %r1697;
	st.local.u32 	[%rd2+1452], %r1696;
	st.local.u32 	[%rd2+1456], %r1695;
	st.local.u32 	[%rd2+1460], %r1694;
	st.local.u32 	[%rd2+1464], %r1693;
	st.local.u32 	[%rd2+1468], %r1692;
	st.local.u32 	[%rd2+1472], %r1691;
	st.local.u32 	[%rd2+1476], %r1690;
	st.local.u32 	[%rd2+1480], %r1689;
	st.local.u32 	[%rd2+1484], %r1688;
	st.local.u32 	[%rd2+1488], %r1687;
	st.local.u32 	[%rd2+1492], %r1686;
	st.local.u32 	[%rd2+1496], %r1685;
	st.local.u32 	[%rd2+1500], %r1684;
	st.local.u32 	[%rd2+1504], %r1683;
	st.local.u32 	[%rd2+1508], %r1682;
	st.local.u32 	[%rd2+1512], %r1681;
	st.local.u32 	[%rd2+1516], %r1680;
	st.local.u32 	[%rd2+1520], %r1679;
	st.local.u32 	[%rd2+1524], %r1678;
	st.local.u32 	[%rd2+1528], %r1677;
	st.local.u32 	[%rd2+1532], %r1676;
	st.local.u32 	[%rd2+1536], %r1675;
	st.local.u32 	[%rd2+1540], %r1674;
	st.local.u32 	[%rd2+1544], %r1673;
	st.local.u32 	[%rd2+1548], %r1672;
	st.local.u32 	[%rd2+1552], %r1671;
	st.local.u32 	[%rd2+1556], %r1670;
	st.local.u32 	[%rd2+1560], %r1669;
	st.local.u32 	[%rd2+1564], %r1668;
	st.local.u32 	[%rd2+1568], %r1667;
	st.local.u32 	[%rd2+1572], %r1666;
	st.local.u32 	[%rd2+1576], %r1665;
	st.local.u32 	[%rd2+1580], %r1664;
	st.local.u32 	[%rd2+1584], %r1663;
	st.local.u32 	[%rd2+1588], %r1662;
	st.local.u32 	[%rd2+1592], %r1661;
	st.local.u32 	[%rd2+1596], %r1660;
	st.local.u32 	[%rd2+1600], %r1659;
	st.local.u32 	[%rd2+1604], %r1658;
	st.local.u32 	[%rd2+1608], %r1657;
	st.local.u32 	[%rd2+1612], %r1656;
	st.local.u32 	[%rd2+1616], %r1655;
	st.local.u32 	[%rd2+1620], %r1654;
	st.local.u32 	[%rd2+1624], %r1653;
	st.local.u32 	[%rd2+1628], %r1652;
	st.local.u32 	[%rd2+1632], %r1651;
	st.local.u32 	[%rd2+1636], %r1650;
	st.local.u32 	[%rd2+1640], %r1649;
	st.local.u32 	[%rd2+1644], %r1648;
	st.local.u32 	[%rd2+1648], %r1647;
	st.local.u32 	[%rd2+1652], %r1646;
	st.local.u32 	[%rd2+1656], %r1645;
	st.local.u32 	[%rd2+1660], %r1644;
	st.local.u32 	[%rd2+1664], %r1643;
	st.local.u32 	[%rd2+1668], %r1642;
	st.local.u32 	[%rd2+1672], %r1641;
	st.local.u32 	[%rd2+1676], %r1640;
	st.local.u32 	[%rd2+1680], %r1639;
	st.local.u32 	[%rd2+1684], %r1638;
	st.local.u32 	[%rd2+1688], %r1637;
	st.local.u32 	[%rd2+1692], %r1636;
	st.local.u32 	[%rd2+1696], %r1635;
	st.local.u32 	[%rd2+1700], %r1634;
	st.local.u32 	[%rd2+1704], %r1633;
	st.local.u32 	[%rd2+1708], %r1632;
	st.local.u32 	[%rd2+1712], %r1631;
	st.local.u32 	[%rd2+1716], %r1630;
	st.local.u32 	[%rd2+1720], %r1629;
	st.local.u32 	[%rd2+1724], %r1628;
	st.local.u32 	[%rd2+1728], %r1627;
	st.local.u32 	[%rd2+1732], %r1626;
	st.local.u32 	[%rd2+1736], %r1625;
	st.local.u32 	[%rd2+1740], %r1624;
	st.local.u32 	[%rd2+1744], %r1623;
	st.local.u32 	[%rd2+1748], %r1622;
	st.local.u32 	[%rd2+1752], %r1621;
	st.local.u32 	[%rd2+1756], %r1620;
	st.local.u32 	[%rd2+1760], %r1619;
	st.local.u32 	[%rd2+1764], %r1618;
	st.local.u32 	[%rd2+1768], %r1617;
	st.local.u32 	[%rd2+1772], %r1616;
	st.local.u32 	[%rd2+1776], %r1615;
	st.local.u32 	[%rd2+1780], %r1614;
	st.local.u32 	[%rd2+1784], %r1613;
	st.local.u32 	[%rd2+1788], %r1612;
	st.local.u32 	[%rd2+1792], %r1611;
	st.local.u32 	[%rd2+1796], %r1610;
	st.local.u32 	[%rd2+1800], %r1609;
	st.local.u32 	[%rd2+1804], %r1608;
	st.local.u32 	[%rd2+1808], %r1607;
	st.local.u32 	[%rd2+1812], %r1606;
	st.local.u32 	[%rd2+1816], %r1605;
	st.local.u32 	[%rd2+1820], %r1604;
	st.local.u32 	[%rd2+1824], %r1603;
	st.local.u32 	[%rd2+1828], %r1602;
	st.local.u32 	[%rd2+1832], %r1601;
	st.local.u32 	[%rd2+1836], %r1600;
	st.local.u32 	[%rd2+1840], %r1599;
	st.local.u32 	[%rd2+1844], %r1598;
	st.local.u32 	[%rd2+1848], %r1597;
	st.local.u32 	[%rd2+1852], %r1596;
	st.local.u32 	[%rd2+1856], %r1595;
	st.local.u32 	[%rd2+1860], %r1594;
	st.local.u32 	[%rd2+1864], %r1593;
	st.local.u32 	[%rd2+1868], %r1592;
	st.local.u32 	[%rd2+1872], %r1591;
	st.local.u32 	[%rd2+1876], %r1590;
	st.local.u32 	[%rd2+1880], %r1589;
	st.local.u32 	[%rd2+1884], %r1588;
	st.local.u32 	[%rd2+1888], %r1587;
	st.local.u32 	[%rd2+1892], %r1586;
	st.local.u32 	[%rd2+1896], %r1585;
	st.local.u32 	[%rd2+1900], %r1584;
	st.local.u32 	[%rd2+1904], %r1583;
	st.local.u32 	[%rd2+1908], %r1582;
	st.local.u32 	[%rd2+1912], %r1581;
	st.local.u32 	[%rd2+1916], %r1580;
	st.local.u32 	[%rd2+1920], %r1579;
	st.local.u32 	[%rd2+1924], %r1578;
	st.local.u32 	[%rd2+1928], %r1577;
	st.local.u32 	[%rd2+1932], %r1576;
	st.local.u32 	[%rd2+1936], %r1575;
	st.local.u32 	[%rd2+1940], %r1574;
	st.local.u32 	[%rd2+1944], %r1573;
	st.local.u32 	[%rd2+1948], %r1572;
	st.local.u32 	[%rd2+1952], %r1571;
	st.local.u32 	[%rd2+1956], %r1570;
	st.local.u32 	[%rd2+1960], %r1569;
	st.local.u32 	[%rd2+1964], %r1568;
	st.local.u32 	[%rd2+1968], %r1567;
	st.local.u32 	[%rd2+1972], %r1566;
	st.local.u32 	[%rd2+1976], %r1565;
	st.local.u32 	[%rd2+1980], %r1564;
	st.local.u32 	[%rd2+1984], %r1563;
	st.local.u32 	[%rd2+1988], %r1562;
	st.local.u32 	[%rd2+1992], %r1561;
	st.local.u32 	[%rd2+1996], %r1560;
	st.local.u32 	[%rd2+2000], %r1559;
	st.local.u32 	[%rd2+2004], %r1558;
	st.local.u32 	[%rd2+2008], %r1557;
	st.local.u32 	[%rd2+2012], %r1556;
	st.local.u32 	[%rd2+2016], %r1555;
	st.local.u32 	[%rd2+2020], %r1554;
	st.local.u32 	[%rd2+2024], %r1553;
	st.local.u32 	[%rd2+2028], %r1552;
	st.local.u32 	[%rd2+2032], %r1551;
	st.local.u32 	[%rd2+2036], %r1550;
	st.local.u32 	[%rd2+2040], %r1549;
	st.local.u32 	[%rd2+2044], %r1548;
	st.local.u32 	[%rd2+2048], %r1547;
	st.local.u32 	[%rd2+2052], %r1546;
	st.local.u32 	[%rd2+2056], %r1545;
	st.local.u32 	[%rd2+2060], %r1544;
	st.local.u32 	[%rd2+2064], %r1543;
	st.local.u32 	[%rd2+2068], %r1542;
	st.local.u32 	[%rd2+2072], %r1541;
	st.local.u32 	[%rd2+2076], %r1540;
	st.local.u32 	[%rd2+2080], %r1539;
	st.local.u32 	[%rd2+2084], %r1538;
	st.local.u32 	[%rd2+2088], %r1537;
	st.local.u32 	[%rd2+2092], %r1536;
	st.local.u32 	[%rd2+2096], %r1535;
	st.local.u32 	[%rd2+2100], %r1534;
	st.local.u32 	[%rd2+2104], %r1533;
	st.local.u32 	[%rd2+2108], %r1532;
	st.local.u32 	[%rd2+2112], %r1531;
	st.local.u32 	[%rd2+2116], %r1530;
	st.local.u32 	[%rd2+2120], %r1529;
	st.local.u32 	[%rd2+2124], %r1528;
	st.local.u32 	[%rd2+2128], %r1527;
	st.local.u32 	[%rd2+2132], %r1526;
	st.local.u32 	[%rd2+2136], %r1525;
	st.local.u32 	[%rd2+2140], %r1524;
	st.local.u32 	[%rd2+2144], %r1523;
	st.local.u32 	[%rd2+2148], %r1522;
	st.local.u32 	[%rd2+2152], %r1521;
	st.local.u32 	[%rd2+2156], %r1520;
	st.local.u32 	[%rd2+2160], %r1519;
	st.local.u32 	[%rd2+2164], %r1518;
	st.local.u32 	[%rd2+2168], %r1517;
	st.local.u32 	[%rd2+2172], %r1516;
	st.local.u32 	[%rd2+2176], %r1515;
	st.local.u32 	[%rd2+2180], %r1514;
	st.local.u32 	[%rd2+2184], %r1513;
	st.local.u32 	[%rd2+2188], %r1512;
	st.local.u32 	[%rd2+2192], %r1511;
	st.local.u32 	[%rd2+2196], %r1510;
	st.local.u32 	[%rd2+2200], %r1509;
	st.local.u32 	[%rd2+2204], %r1508;
	st.local.u32 	[%rd2+2208], %r1507;
	st.local.u32 	[%rd2+2212], %r1506;
	st.local.u32 	[%rd2+2216], %r1505;
	st.local.u32 	[%rd2+2220], %r1504;
	st.local.u32 	[%rd2+2224], %r1503;
	st.local.u32 	[%rd2+2228], %r1502;
	st.local.u32 	[%rd2+2232], %r1501;
	st.local.u32 	[%rd2+2236], %r1500;
	st.local.u32 	[%rd2+2240], %r1499;
	st.local.u32 	[%rd2+2244], %r1498;
	st.local.u32 	[%rd2+2248], %r1497;
	st.local.u32 	[%rd2+2252], %r1496;
	st.local.u32 	[%rd2+2256], %r1495;
	st.local.u32 	[%rd2+2260], %r1494;
	st.local.u32 	[%rd2+2264], %r1493;
	st.local.u32 	[%rd2+2268], %r1492;
	st.local.u32 	[%rd2+2272], %r1491;
	st.local.u32 	[%rd2+2276], %r1490;
	st.local.u32 	[%rd2+2280], %r1489;
	st.local.u32 	[%rd2+2284], %r1488;
	st.local.u32 	[%rd2+2288], %r1487;
	st.local.u32 	[%rd2+2292], %r1486;
	st.local.u32 	[%rd2+2296], %r1485;
	st.local.u32 	[%rd2+2300], %r1484;
	st.local.u32 	[%rd2+2304], %r1483;
	st.local.u32 	[%rd2+2308], %r1482;
	st.local.u32 	[%rd2+2312], %r1481;
	st.local.u32 	[%rd2+2316], %r1480;
	st.local.u32 	[%rd2+2320], %r1479;
	st.local.u32 	[%rd2+2324], %r1478;
	st.local.u32 	[%rd2+2328], %r1477;
	st.local.u32 	[%rd2+2332], %r1476;
	st.local.u32 	[%rd2+2336], %r1475;
	st.local.u32 	[%rd2+2340], %r1474;
	st.local.u32 	[%rd2+2344], %r1473;
	st.local.u32 	[%rd2+2348], %r1472;
	st.local.u32 	[%rd2+2352], %r1471;
	st.local.u32 	[%rd2+2356], %r1470;
	st.local.u32 	[%rd2+2360], %r1469;
	st.local.u32 	[%rd2+2364], %r1468;
	st.local.u32 	[%rd2+2368], %r1467;
	st.local.u32 	[%rd2+2372], %r1466;
	st.local.u32 	[%rd2+2376], %r1465;
	st.local.u32 	[%rd2+2380], %r1464;
	st.local.u32 	[%rd2+2384], %r1463;
	st.local.u32 	[%rd2+2388], %r1462;
	st.local.u32 	[%rd2+2392], %r1461;
	st.local.u32 	[%rd2+2396], %r1460;
	st.local.u32 	[%rd2+2400], %r1459;
	st.local.u32 	[%rd2+2404], %r1458;
	st.local.u32 	[%rd2+2408], %r1457;
	st.local.u32 	[%rd2+2412], %r1456;
	st.local.u32 	[%rd2+2416], %r1455;
	st.local.u32 	[%rd2+2420], %r1454;
	st.local.u32 	[%rd2+2424], %r1453;
	st.local.u32 	[%rd2+2428], %r1452;
	st.local.u32 	[%rd2+2432], %r1451;
	st.local.u32 	[%rd2+2436], %r1450;
	st.local.u32 	[%rd2+2440], %r1449;
	st.local.u32 	[%rd2+2444], %r1448;
	st.local.u32 	[%rd2+2448], %r1447;
	st.local.u32 	[%rd2+2452], %r1446;
	st.local.u32 	[%rd2+2456], %r1445;
	st.local.u32 	[%rd2+2460], %r1444;
	st.local.u32 	[%rd2+2464], %r1443;
	st.local.u32 	[%rd2+2468], %r1442;
	st.local.u32 	[%rd2+2472], %r1441;
	st.local.u32 	[%rd2+2476], %r1440;
	st.local.u32 	[%rd2+2480], %r1439;
	st.local.u32 	[%rd2+2484], %r1438;
	st.local.u32 	[%rd2+2488], %r1437;
	st.local.u32 	[%rd2+2492], %r1436;
	st.local.u32 	[%rd2+2496], %r1435;
	st.local.u32 	[%rd2+2500], %r1434;
	st.local.u32 	[%rd2+2504], %r1433;
	st.local.u32 	[%rd2+2508], %r1432;
	st.local.u32 	[%rd2+2512], %r1431;
	st.local.u32 	[%rd2+2516], %r1430;
	st.local.u32 	[%rd2+2520], %r1429;
	st.local.u32 	[%rd2+2524], %r1428;
	st.local.u32 	[%rd2+2528], %r1427;
	st.local.u32 	[%rd2+2532], %r1426;
	st.local.u32 	[%rd2+2536], %r1425;
	st.local.u32 	[%rd2+2540], %r1424;
	st.local.u32 	[%rd2+2544], %r1423;
	st.local.u32 	[%rd2+2548], %r1422;
	st.local.u32 	[%rd2+2552], %r1421;
	st.local.u32 	[%rd2+2556], %r1420;
	st.local.u32 	[%rd2+2560], %r1419;
	st.local.u32 	[%rd2+2564], %r1418;
	st.local.u32 	[%rd2+2568], %r1417;
	st.local.u32 	[%rd2+2572], %r1416;
	st.local.u32 	[%rd2+2576], %r1415;
	st.local.u32 	[%rd2+2580], %r1414;
	st.local.u32 	[%rd2+2584], %r1413;
	st.local.u32 	[%rd2+2588], %r1412;
	st.local.u32 	[%rd2+2592], %r1411;
	st.local.u32 	[%rd2+2596], %r1410;
	st.local.u32 	[%rd2+2600], %r1409;
	st.local.u32 	[%rd2+2604], %r1408;
	st.local.u32 	[%rd2+2608], %r1407;
	st.local.u32 	[%rd2+2612], %r1406;
	st.local.u32 	[%rd2+2616], %r1405;
	st.local.u32 	[%rd2+2620], %r1404;
	st.local.u32 	[%rd2+2624], %r1403;
	st.local.u32 	[%rd2+2628], %r1402;
	st.local.u32 	[%rd2+2632], %r1401;
	st.local.u32 	[%rd2+2636], %r1400;
	st.local.u32 	[%rd2+2640], %r1399;
	st.local.u32 	[%rd2+2644], %r1398;
	st.local.u32 	[%rd2+2648], %r1397;
	st.local.u32 	[%rd2+2652], %r1396;
	st.local.u32 	[%rd2+2656], %r1395;
	st.local.u32 	[%rd2+2660], %r1394;
	st.local.u32 	[%rd2+2664], %r1393;
	st.local.u32 	[%rd2+2668], %r1392;
	st.local.u32 	[%rd2+2672], %r1391;
	st.local.u32 	[%rd2+2676], %r1390;
	st.local.u32 	[%rd2+2680], %r1389;
	st.local.u32 	[%rd2+2684], %r1388;
	st.local.u32 	[%rd2+2688], %r1387;
	st.local.u32 	[%rd2+2692], %r1386;
	st.local.u32 	[%rd2+2696], %r1385;
	st.local.u32 	[%rd2+2700], %r1384;
	st.local.u32 	[%rd2+2704], %r1383;
	st.local.u32 	[%rd2+2708], %r1382;
	st.local.u32 	[%rd2+2712], %r1381;
	st.local.u32 	[%rd2+2716], %r1380;
	st.local.u32 	[%rd2+2720], %r1379;
	st.local.u32 	[%rd2+2724], %r1378;
	st.local.u32 	[%rd2+2728], %r1377;
	st.local.u32 	[%rd2+2732], %r1376;
	st.local.u32 	[%rd2+2736], %r1375;
	st.local.u32 	[%rd2+2740], %r1374;
	st.local.u32 	[%rd2+2744], %r1373;
	st.local.u32 	[%rd2+2748], %r1372;
	st.local.u32 	[%rd2+2752], %r1371;
	st.local.u32 	[%rd2+2756], %r1370;
	st.local.u32 	[%rd2+2760], %r1369;
	st.local.u32 	[%rd2+2764], %r1368;
	st.local.u32 	[%rd2+2768], %r1367;
	st.local.u32 	[%rd2+2772], %r1366;
	st.local.u32 	[%rd2+2776], %r1365;
	st.local.u32 	[%rd2+2780], %r1364;
	st.local.u32 	[%rd2+2784], %r1363;
	st.local.u32 	[%rd2+2788], %r1362;
	st.local.u32 	[%rd2+2792], %r1361;
	st.local.u32 	[%rd2+2796], %r1360;
	st.local.u32 	[%rd2+2800], %r1359;
	st.local.u32 	[%rd2+2804], %r1358;
	st.local.u32 	[%rd2+2808], %r1357;
	st.local.u32 	[%rd2+2812], %r1356;
	st.local.u32 	[%rd2+2816], %r1355;
	st.local.u32 	[%rd2+2820], %r1354;
	st.local.u32 	[%rd2+2824], %r1353;
	st.local.u32 	[%rd2+2828], %r1352;
	st.local.u32 	[%rd2+2832], %r1351;
	st.local.u32 	[%rd2+2836], %r1350;
	st.local.u32 	[%rd2+2840], %r1349;
	st.local.u32 	[%rd2+2844], %r1348;
	st.local.u32 	[%rd2+2848], %r1347;
	st.local.u32 	[%rd2+2852], %r1346;
	st.local.u32 	[%rd2+2856], %r1345;
	st.local.u32 	[%rd2+2860], %r1344;
	st.local.u32 	[%rd2+2864], %r1343;
	st.local.u32 	[%rd2+2868], %r1342;
	st.local.u32 	[%rd2+2872], %r1341;
	st.local.u32 	[%rd2+2876], %r1340;
	st.local.u32 	[%rd2+2880], %r1339;
	st.local.u32 	[%rd2+2884], %r1338;
	st.local.u32 	[%rd2+2888], %r1337;
	st.local.u32 	[%rd2+2892], %r1336;
	st.local.u32 	[%rd2+2896], %r1335;
	st.local.u32 	[%rd2+2900], %r1334;
	st.local.u32 	[%rd2+2904], %r1333;
	st.local.u32 	[%rd2+2908], %r1332;
	st.local.u32 	[%rd2+2912], %r1331;
	st.local.u32 	[%rd2+2916], %r1330;
	st.local.u32 	[%rd2+2920], %r1329;
	st.local.u32 	[%rd2+2924], %r1328;
	st.local.u32 	[%rd2+2928], %r1327;
	st.local.u32 	[%rd2+2932], %r1326;
	st.local.u32 	[%rd2+2936], %r1325;
	st.local.u32 	[%rd2+2940], %r1324;
	st.local.u32 	[%rd2+2944], %r1323;
	st.local.u32 	[%rd2+2948], %r1322;
	st.local.u32 	[%rd2+2952], %r1321;
	st.local.u32 	[%rd2+2956], %r1320;
	st.local.u32 	[%rd2+2960], %r1319;
	st.local.u32 	[%rd2+2964], %r1318;
	st.local.u32 	[%rd2+2968], %r1317;
	st.local.u32 	[%rd2+2972], %r1316;
	st.local.u32 	[%rd2+2976], %r1315;
	st.local.u32 	[%rd2+2980], %r1314;
	st.local.u32 	[%rd2+2984], %r1313;
	st.local.u32 	[%rd2+2988], %r1312;
	st.local.u32 	[%rd2+2992], %r1311;
	st.local.u32 	[%rd2+2996], %r1310;
	st.local.u32 	[%rd2+3000], %r1309;
	st.local.u32 	[%rd2+3004], %r1308;
	st.local.u32 	[%rd2+3008], %r1307;
	st.local.u32 	[%rd2+3012], %r1306;
	st.local.u32 	[%rd2+3016], %r1305;
	st.local.u32 	[%rd2+3020], %r1304;
	st.local.u32 	[%rd2+3024], %r1303;
	st.local.u32 	[%rd2+3028], %r1302;
	st.local.u32 	[%rd2+3032], %r1301;
	st.local.u32 	[%rd2+3036], %r1300;
	st.local.u32 	[%rd2+3040], %r1299;
	st.local.u32 	[%rd2+3044], %r1298;
	st.local.u32 	[%rd2+3048], %r1297;
	st.local.u32 	[%rd2+3052], %r1296;
	st.local.u32 	[%rd2+3056], %r1295;
	st.local.u32 	[%rd2+3060], %r1294;
	st.local.u32 	[%rd2+3064], %r1293;
	st.local.u32 	[%rd2+3068], %r1292;
	st.local.u32 	[%rd2+3072], %r1291;
	st.local.u32 	[%rd2+3076], %r1290;
	st.local.u32 	[%rd2+3080], %r1289;
	st.local.u32 	[%rd2+3084], %r1288;
	st.local.u32 	[%rd2+3088], %r1287;
	st.local.u32 	[%rd2+3092], %r1286;
	st.local.u32 	[%rd2+3096], %r1285;
	st.local.u32 	[%rd2+3100], %r1284;
	st.local.u32 	[%rd2+3104], %r1283;
	st.local.u32 	[%rd2+3108], %r1282;
	st.local.u32 	[%rd2+3112], %r1281;
	st.local.u32 	[%rd2+3116], %r1280;
	st.local.u32 	[%rd2+3120], %r1279;
	st.local.u32 	[%rd2+3124], %r1278;
	st.local.u32 	[%rd2+3128], %r1277;
	st.local.u32 	[%rd2+3132], %r1276;
	st.local.u32 	[%rd2+3136], %r1275;
	st.local.u32 	[%rd2+3140], %r1274;
	st.local.u32 	[%rd2+3144], %r1273;
	st.local.u32 	[%rd2+3148], %r1272;
	st.local.u32 	[%rd2+3152], %r1271;
	st.local.u32 	[%rd2+3156], %r1270;
	st.local.u32 	[%rd2+3160], %r1269;
	st.local.u32 	[%rd2+3164], %r1268;
	st.local.u32 	[%rd2+3168], %r1267;
	st.local.u32 	[%rd2+3172], %r1266;
	st.local.u32 	[%rd2+3176], %r1265;
	st.local.u32 	[%rd2+3180], %r1264;
	st.local.u32 	[%rd2+3184], %r1263;
	st.local.u32 	[%rd2+3188], %r1262;
	st.local.u32 	[%rd2+3192], %r1261;
	st.local.u32 	[%rd2+3196], %r1260;
	st.local.u32 	[%rd2+3200], %r1259;
	st.local.u32 	[%rd2+3204], %r1258;
	st.local.u32 	[%rd2+3208], %r1257;
	st.local.u32 	[%rd2+3212], %r1256;
	st.local.u32 	[%rd2+3216], %r1255;
	st.local.u32 	[%rd2+3220], %r1254;
	st.local.u32 	[%rd2+3224], %r1253;
	st.local.u32 	[%rd2+3228], %r1252;
	st.local.u32 	[%rd2+3232], %r1251;
	st.local.u32 	[%rd2+3236], %r1250;
	st.local.u32 	[%rd2+3240], %r1249;
	st.local.u32 	[%rd2+3244], %r1248;
	st.local.u32 	[%rd2+3248], %r1247;
	st.local.u32 	[%rd2+3252], %r1246;
	st.local.u32 	[%rd2+3256], %r1245;
	st.local.u32 	[%rd2+3260], %r1244;
	st.local.u32 	[%rd2+3264], %r1243;
	st.local.u32 	[%rd2+3268], %r1242;
	st.local.u32 	[%rd2+3272], %r1241;
	st.local.u32 	[%rd2+3276], %r1240;
	st.local.u32 	[%rd2+3280], %r1239;
	st.local.u32 	[%rd2+3284], %r1238;
	st.local.u32 	[%rd2+3288], %r1237;
	st.local.u32 	[%rd2+3292], %r1236;
	st.local.u32 	[%rd2+3296], %r1235;
	st.local.u32 	[%rd2+3300], %r1234;
	st.local.u32 	[%rd2+3304], %r1233;
	st.local.u32 	[%rd2+3308], %r1232;
	st.local.u32 	[%rd2+3312], %r1231;
	st.local.u32 	[%rd2+3316], %r1230;
	st.local.u32 	[%rd2+3320], %r1229;
	st.local.u32 	[%rd2+3324], %r1228;
	st.local.u32 	[%rd2+3328], %r1227;
	st.local.u32 	[%rd2+3332], %r1226;
	st.local.u32 	[%rd2+3336], %r1225;
	st.local.u32 	[%rd2+3340], %r1224;
	st.local.u32 	[%rd2+3344], %r1223;
	st.local.u32 	[%rd2+3348], %r1222;
	st.local.u32 	[%rd2+3352], %r1221;
	st.local.u32 	[%rd2+3356], %r1220;
	st.local.u32 	[%rd2+3360], %r1219;
	st.local.u32 	[%rd2+3364], %r1218;
	st.local.u32 	[%rd2+3368], %r1217;
	st.local.u32 	[%rd2+3372], %r1216;
	st.local.u32 	[%rd2+3376], %r1215;
	st.local.u32 	[%rd2+3380], %r1214;
	st.local.u32 	[%rd2+3384], %r1213;
	st.local.u32 	[%rd2+3388], %r1212;
	st.local.u32 	[%rd2+3392], %r1211;
	st.local.u32 	[%rd2+3396], %r1210;
	st.local.u32 	[%rd2+3400], %r1209;
	st.local.u32 	[%rd2+3404], %r1208;
	st.local.u32 	[%rd2+3408], %r1207;
	st.local.u32 	[%rd2+3412], %r1206;
	st.local.u32 	[%rd2+3416], %r1205;
	st.local.u32 	[%rd2+3420], %r1204;
	st.local.u32 	[%rd2+3424], %r1203;
	st.local.u32 	[%rd2+3428], %r1202;
	st.local.u32 	[%rd2+3432], %r1201;
	st.local.u32 	[%rd2+3436], %r1200;
	st.local.u32 	[%rd2+3440], %r1199;
	st.local.u32 	[%rd2+3444], %r1198;
	st.local.u32 	[%rd2+3448], %r1197;
	st.local.u32 	[%rd2+3452], %r1196;
	st.local.u32 	[%rd2+3456], %r1195;
	st.local.u32 	[%rd2+3460], %r1194;
	st.local.u32 	[%rd2+3464], %r1193;
	st.local.u32 	[%rd2+3468], %r1192;
	st.local.u32 	[%rd2+3472], %r1191;
	st.local.u32 	[%rd2+3476], %r1190;
	st.local.u32 	[%rd2+3480], %r1189;
	st.local.u32 	[%rd2+3484], %r1188;
	st.local.u32 	[%rd2+3488], %r1187;
	st.local.u32 	[%rd2+3492], %r1186;
	st.local.u32 	[%rd2+3496], %r1185;
	st.local.u32 	[%rd2+3500], %r1184;
	st.local.u32 	[%rd2+3504], %r1183;
	st.local.u32 	[%rd2+3508], %r1182;
	st.local.u32 	[%rd2+3512], %r1181;
	st.local.u32 	[%rd2+3516], %r1180;
	st.local.u32 	[%rd2+3520], %r1179;
	st.local.u32 	[%rd2+3524], %r1178;
	st.local.u32 	[%rd2+3528], %r1177;
	st.local.u32 	[%rd2+3532], %r1176;
	st.local.u32 	[%rd2+3536], %r1175;
	st.local.u32 	[%rd2+3540], %r1174;
	st.local.u32 	[%rd2+3544], %r1173;
	st.local.u32 	[%rd2+3548], %r1172;
	st.local.u32 	[%rd2+3552], %r1171;
	st.local.u32 	[%rd2+3556], %r1170;
	st.local.u32 	[%rd2+3560], %r1169;
	st.local.u32 	[%rd2+3564], %r1168;
	st.local.u32 	[%rd2+3568], %r1167;
	st.local.u32 	[%rd2+3572], %r1166;
	st.local.u32 	[%rd2+3576], %r1165;
	st.local.u32 	[%rd2+3580], %r1164;
	st.local.u32 	[%rd2+3584], %r1163;
	st.local.u32 	[%rd2+3588], %r1162;
	st.local.u32 	[%rd2+3592], %r1161;
	st.local.u32 	[%rd2+3596], %r1160;
	st.local.u32 	[%rd2+3600], %r1159;
	st.local.u32 	[%rd2+3604], %r1158;
	st.local.u32 	[%rd2+3608], %r1157;
	st.local.u32 	[%rd2+3612], %r1156;
	st.local.u32 	[%rd2+3616], %r1155;
	st.local.u32 	[%rd2+3620], %r1154;
	st.local.u32 	[%rd2+3624], %r1153;
	st.local.u32 	[%rd2+3628], %r1152;
	st.local.u32 	[%rd2+3632], %r1151;
	st.local.u32 	[%rd2+3636], %r1150;
	st.local.u32 	[%rd2+3640], %r1149;
	st.local.u32 	[%rd2+3644], %r1148;
	st.local.u32 	[%rd2+3648], %r1147;
	st.local.u32 	[%rd2+3652], %r1146;
	st.local.u32 	[%rd2+3656], %r1145;
	st.local.u32 	[%rd2+3660], %r1144;
	st.local.u32 	[%rd2+3664], %r1143;
	st.local.u32 	[%rd2+3668], %r1142;
	st.local.u32 	[%rd2+3672], %r1141;
	st.local.u32 	[%rd2+3676], %r1140;
	st.local.u32 	[%rd2+3680], %r1139;
	st.local.u32 	[%rd2+3684], %r1138;
	st.local.u32 	[%rd2+3688], %r1137;
	st.local.u32 	[%rd2+3692], %r1136;
	st.local.u32 	[%rd2+3696], %r1135;
	st.local.u32 	[%rd2+3700], %r1134;
	st.local.u32 	[%rd2+3704], %r1133;
	st.local.u32 	[%rd2+3708], %r1132;
	st.local.u32 	[%rd2+3712], %r1131;
	st.local.u32 	[%rd2+3716], %r1130;
	st.local.u32 	[%rd2+3720], %r1129;
	st.local.u32 	[%rd2+3724], %r1128;
	st.local.u32 	[%rd2+3728], %r1127;
	st.local.u32 	[%rd2+3732], %r1126;
	st.local.u32 	[%rd2+3736], %r1125;
	st.local.u32 	[%rd2+3740], %r1124;
	st.local.u32 	[%rd2+3744], %r1123;
	st.local.u32 	[%rd2+3748], %r1122;
	st.local.u32 	[%rd2+3752], %r1121;
	st.local.u32 	[%rd2+3756], %r1120;
	st.local.u32 	[%rd2+3760], %r1119;
	st.local.u32 	[%rd2+3764], %r1118;
	st.local.u32 	[%rd2+3768], %r1117;
	st.local.u32 	[%rd2+3772], %r1116;
	st.local.u32 	[%rd2+3776], %r1115;
	st.local.u32 	[%rd2+3780], %r1114;
	st.local.u32 	[%rd2+3784], %r1113;
	st.local.u32 	[%rd2+3788], %r1112;
	st.local.u32 	[%rd2+3792], %r1111;
	st.local.u32 	[%rd2+3796], %r1110;
	st.local.u32 	[%rd2+3800], %r1109;
	st.local.u32 	[%rd2+3804], %r1108;
	st.local.u32 	[%rd2+3808], %r1107;
	st.local.u32 	[%rd2+3812], %r1106;
	st.local.u32 	[%rd2+3816], %r1105;
	st.local.u32 	[%rd2+3820], %r1104;
	st.local.u32 	[%rd2+3824], %r1103;
	st.local.u32 	[%rd2+3828], %r1102;
	st.local.u32 	[%rd2+3832], %r1101;
	st.local.u32 	[%rd2+3836], %r1100;
	st.local.u32 	[%rd2+3840], %r1099;
	st.local.u32 	[%rd2+3844], %r1098;
	st.local.u32 	[%rd2+3848], %r1097;
	st.local.u32 	[%rd2+3852], %r1096;
	st.local.u32 	[%rd2+3856], %r1095;
	st.local.u32 	[%rd2+3860], %r1094;
	st.local.u32 	[%rd2+3864], %r1093;
	st.local.u32 	[%rd2+3868], %r1092;
	st.local.u32 	[%rd2+3872], %r1091;
	st.local.u32 	[%rd2+3876], %r1090;
	st.local.u32 	[%rd2+3880], %r1089;
	st.local.u32 	[%rd2+3884], %r1088;
	st.local.u32 	[%rd2+3888], %r1087;
	st.local.u32 	[%rd2+3892], %r1086;
	st.local.u32 	[%rd2+3896], %r1085;
	st.local.u32 	[%rd2+3900], %r1084;
	st.local.u32 	[%rd2+3904], %r1083;
	st.local.u32 	[%rd2+3908], %r1082;
	st.local.u32 	[%rd2+3912], %r1081;
	st.local.u32 	[%rd2+3916], %r1080;
	st.local.u32 	[%rd2+3920], %r1079;
	st.local.u32 	[%rd2+3924], %r1078;
	st.local.u32 	[%rd2+3928], %r1077;
	st.local.u32 	[%rd2+3932], %r1076;
	st.local.u32 	[%rd2+3936], %r1075;
	st.local.u32 	[%rd2+3940], %r1074;
	st.local.u32 	[%rd2+3944], %r1073;
	st.local.u32 	[%rd2+3948], %r1072;
	st.local.u32 	[%rd2+3952], %r1071;
	st.local.u32 	[%rd2+3956], %r1070;
	st.local.u32 	[%rd2+3960], %r1069;
	st.local.u32 	[%rd2+3964], %r1068;
	st.local.u32 	[%rd2+3968], %r1067;
	st.local.u32 	[%rd2+3972], %r1066;
	st.local.u32 	[%rd2+3976], %r1065;
	st.local.u32 	[%rd2+3980], %r1064;
	st.local.u32 	[%rd2+3984], %r1063;
	st.local.u32 	[%rd2+3988], %r1062;
	st.local.u32 	[%rd2+3992], %r1061;
	st.local.u32 	[%rd2+3996], %r1060;
	st.local.u32 	[%rd2+4000], %r1059;
	st.local.u32 	[%rd2+4004], %r1058;
	st.local.u32 	[%rd2+4008], %r1057;
	st.local.u32 	[%rd2+4012], %r1056;
	st.local.u32 	[%rd2+4016], %r1055;
	st.local.u32 	[%rd2+4020], %r1054;
	st.local.u32 	[%rd2+4024], %r1053;
	st.local.u32 	[%rd2+4028], %r1052;
	st.local.u32 	[%rd2+4032], %r1051;
	st.local.u32 	[%rd2+4036], %r1050;
	st.local.u32 	[%rd2+4040], %r1049;
	st.local.u32 	[%rd2+4044], %r1048;
	st.local.u32 	[%rd2+4048], %r1047;
	st.local.u32 	[%rd2+4052], %r1046;
	st.local.u32 	[%rd2+4056], %r1045;
	st.local.u32 	[%rd2+4060], %r1044;
	st.local.u32 	[%rd2+4064], %r1043;
	st.local.u32 	[%rd2+4068], %r1042;
	st.local.u32 	[%rd2+4072], %r1041;
	st.local.u32 	[%rd2+4076], %r1040;
	st.local.u32 	[%rd2+4080], %r1039;
	st.local.u32 	[%rd2+4084], %r1038;
	st.local.u32 	[%rd2+4088], %r1037;
	st.local.u32 	[%rd2+4092], %r1036;
	st.local.u32 	[%rd2+4096], %r1035;
	st.local.u32 	[%rd2+4100], %r1034;
	st.local.u32 	[%rd2+4104], %r1033;
	st.local.u32 	[%rd2+4108], %r3;
	st.local.u32 	[%rd2+4112], %r4488;
	st.local.u32 	[%rd2+4116], %r4;
	st.local.u32 	[%rd3], %r4272;
	st.local.u32 	[%rd3+4], %r4271;
	st.local.u32 	[%rd3+8], %r4270;
	st.local.u32 	[%rd3+12], %r4269;
	st.local.u32 	[%rd3+16], %r4268;
	st.local.u32 	[%rd3+20], %r4267;
	st.local.u32 	[%rd3+24], %r4266;
	st.local.u32 	[%rd3+28], %r4265;
	st.local.u32 	[%rd3+32], %r4264;
	st.local.u32 	[%rd3+36], %r4263;
	st.local.u32 	[%rd3+40], %r4262;
	st.local.u32 	[%rd3+44], %r4261;
	st.local.u32 	[%rd3+48], %r4260;
	st.local.u32 	[%rd3+52], %r4259;
	st.local.u32 	[%rd3+56], %r4258;
	st.local.u32 	[%rd3+60], %r4257;
	st.local.u32 	[%rd3+64], %r4256;
	st.local.u32 	[%rd3+68], %r4255;
	st.local.u32 	[%rd3+72], %r4254;
	st.local.u32 	[%rd3+76], %r4253;
	st.local.u32 	[%rd3+80], %r4252;
	st.local.u32 	[%rd3+84], %r4251;
	st.local.u32 	[%rd3+88], %r4250;
	st.local.u32 	[%rd3+92], %r4249;
	st.local.u32 	[%rd3+96], %r4248;
	st.local.u32 	[%rd3+100], %r4247;
	st.local.u32 	[%rd3+104], %r4246;
	st.local.u32 	[%rd3+108], %r4245;
	st.local.u32 	[%rd3+112], %r4244;
	st.local.u32 	[%rd3+116], %r4243;
	st.local.u32 	[%rd3+120], %r4242;
	st.local.u32 	[%rd3+124], %r4241;
	st.local.u32 	[%rd3+128], %r4240;
	st.local.u32 	[%rd3+132], %r4239;
	st.local.u32 	[%rd3+136], %r4238;
	st.local.u32 	[%rd3+140], %r4237;
	st.local.u32 	[%rd3+144], %r4236;
	st.local.u32 	[%rd3+148], %r4235;
	st.local.u32 	[%rd3+152], %r4234;
	st.local.u32 	[%rd3+156], %r4233;
	st.local.u32 	[%rd3+160], %r4232;
	st.local.u32 	[%rd3+164], %r4231;
	st.local.u32 	[%rd3+168], %r4230;
	st.local.u32 	[%rd3+172], %r4229;
	st.local.u32 	[%rd3+176], %r4228;
	st.local.u32 	[%rd3+180], %r4227;
	st.local.u32 	[%rd3+184], %r4226;
	st.local.u32 	[%rd3+188], %r4225;
	st.local.u32 	[%rd3+192], %r4224;
	st.local.u32 	[%rd3+196], %r4223;
	st.local.u32 	[%rd3+200], %r4222;
	st.local.u32 	[%rd3+204], %r4221;
	st.local.u32 	[%rd3+208], %r4220;
	st.local.u32 	[%rd3+212], %r4219;
	st.local.u32 	[%rd3+216], %r4218;
	st.local.u32 	[%rd3+220], %r4217;
	st.local.u32 	[%rd3+224], %r4216;
	st.local.u32 	[%rd3+228], %r4215;
	st.local.u32 	[%rd3+232], %r4214;
	st.local.u32 	[%rd3+236], %r4213;
	st.local.u32 	[%rd3+240], %r4212;
	st.local.u32 	[%rd3+244], %r4211;
	st.local.u32 	[%rd3+248], %r4210;
	st.local.u32 	[%rd3+252], %r4209;
	st.local.u32 	[%rd3+256], %r4208;
	st.local.u32 	[%rd3+260], %r4207;
	st.local.u32 	[%rd3+264], %r4206;
	st.local.u32 	[%rd3+268], %r4205;
	st.local.u32 	[%rd3+272], %r4204;
	st.local.u32 	[%rd3+276], %r4203;
	st.local.u32 	[%rd3+280], %r4202;
	st.local.u32 	[%rd3+284], %r4201;
	st.local.u32 	[%rd3+288], %r4200;
	st.local.u32 	[%rd3+292], %r4199;
	st.local.u32 	[%rd3+296], %r4198;
	st.local.u32 	[%rd3+300], %r4197;
	st.local.u32 	[%rd3+304], %r4196;
	st.local.u32 	[%rd3+308], %r4195;
	st.local.u32 	[%rd3+312], %r4194;
	st.local.u32 	[%rd3+316], %r4193;
	st.local.u32 	[%rd3+320], %r4192;
	st.local.u32 	[%rd3+324], %r4191;
	st.local.u32 	[%rd3+328], %r4190;
	st.local.u32 	[%rd3+332], %r4189;
	st.local.u32 	[%rd3+336], %r4188;
	st.local.u32 	[%rd3+340], %r4187;
	st.local.u32 	[%rd3+344], %r4186;
	st.local.u32 	[%rd3+348], %r4185;
	st.local.u32 	[%rd3+352], %r4184;
	st.local.u32 	[%rd3+356], %r4183;
	st.local.u32 	[%rd3+360], %r4182;
	st.local.u32 	[%rd3+364], %r4181;
	st.local.u32 	[%rd3+368], %r4180;
	st.local.u32 	[%rd3+372], %r4179;
	st.local.u32 	[%rd3+376], %r4178;
	st.local.u32 	[%rd3+380], %r4177;
	st.local.u32 	[%rd3+384], %r4176;
	st.local.u32 	[%rd3+388], %r4175;
	st.local.u32 	[%rd3+392], %r4174;
	st.local.u32 	[%rd3+396], %r4173;
	st.local.u32 	[%rd3+400], %r4172;
	st.local.u32 	[%rd3+404], %r4171;
	st.local.u32 	[%rd3+408], %r4170;
	st.local.u32 	[%rd3+412], %r4169;
	st.local.u32 	[%rd3+416], %r4168;
	st.local.u32 	[%rd3+420], %r4167;
	st.local.u32 	[%rd3+424], %r4166;
	st.local.u32 	[%rd3+428], %r4165;
	st.local.u32 	[%rd3+432], %r4164;
	st.local.u32 	[%rd3+436], %r4163;
	st.local.u32 	[%rd3+440], %r4162;
	st.local.u32 	[%rd3+444], %r4161;
	st.local.u32 	[%rd3+448], %r4160;
	st.local.u32 	[%rd3+452], %r4159;
	st.local.u32 	[%rd3+456], %r4158;
	st.local.u32 	[%rd3+460], %r4157;
	st.local.u32 	[%rd3+464], %r4156;
	st.local.u32 	[%rd3+468], %r4155;
	st.local.u32 	[%rd3+472], %r4154;
	st.local.u32 	[%rd3+476], %r4153;
	st.local.u32 	[%rd3+480], %r4152;
	st.local.u32 	[%rd3+484], %r4151;
	st.local.u32 	[%rd3+488], %r4150;
	st.local.u32 	[%rd3+492], %r4149;
	st.local.u32 	[%rd3+496], %r4148;
	st.local.u32 	[%rd3+500], %r4147;
	st.local.u32 	[%rd3+504], %r4146;
	st.local.u32 	[%rd3+508], %r4145;
	st.local.u32 	[%rd3+512], %r4144;
	st.local.u32 	[%rd3+516], %r4143;
	st.local.u32 	[%rd3+520], %r4142;
	st.local.u32 	[%rd3+524], %r4141;
	st.local.u32 	[%rd3+528], %r4140;
	st.local.u32 	[%rd3+532], %r4139;
	st.local.u32 	[%rd3+536], %r4138;
	st.local.u32 	[%rd3+540], %r4137;
	st.local.u32 	[%rd3+544], %r4136;
	st.local.u32 	[%rd3+548], %r4135;
	st.local.u32 	[%rd3+552], %r4134;
	st.local.u32 	[%rd3+556], %r4133;
	st.local.u32 	[%rd3+560], %r4132;
	st.local.u32 	[%rd3+564], %r4131;
	st.local.u32 	[%rd3+568], %r4130;
	st.local.u32 	[%rd3+572], %r4129;
	st.local.u32 	[%rd3+576], %r4128;
	st.local.u32 	[%rd3+580], %r4127;
	st.local.u32 	[%rd3+584], %r4126;
	st.local.u32 	[%rd3+588], %r4125;
	st.local.u32 	[%rd3+592], %r4124;
	st.local.u32 	[%rd3+596], %r4123;
	st.local.u32 	[%rd3+600], %r4122;
	st.local.u32 	[%rd3+604], %r4121;
	st.local.u32 	[%rd3+608], %r4120;
	st.local.u32 	[%rd3+612], %r4119;
	st.local.u32 	[%rd3+616], %r4118;
	st.local.u32 	[%rd3+620], %r4117;
	st.local.u32 	[%rd3+624], %r4116;
	st.local.u32 	[%rd3+628], %r4115;
	st.local.u32 	[%rd3+632], %r4114;
	st.local.u32 	[%rd3+636], %r4113;
	st.local.u32 	[%rd3+640], %r4112;
	st.local.u32 	[%rd3+644], %r4111;
	st.local.u32 	[%rd3+648], %r4110;
	st.local.u32 	[%rd3+652], %r4109;
	st.local.u32 	[%rd3+656], %r4108;
	st.local.u32 	[%rd3+660], %r4107;
	st.local.u32 	[%rd3+664], %r4106;
	st.local.u32 	[%rd3+668], %r4105;
	st.local.u32 	[%rd3+672], %r4104;
	st.local.u32 	[%rd3+676], %r4103;
	st.local.u32 	[%rd3+680], %r4102;
	st.local.u32 	[%rd3+684], %r4101;
	st.local.u32 	[%rd3+688], %r4100;
	st.local.u32 	[%rd3+692], %r4099;
	st.local.u32 	[%rd3+696], %r4098;
	st.local.u32 	[%rd3+700], %r4097;
	st.local.u32 	[%rd3+704], %r4096;
	st.local.u32 	[%rd3+708], %r4095;
	st.local.u32 	[%rd3+712], %r4094;
	st.local.u32 	[%rd3+716], %r4093;
	st.local.u32 	[%rd3+720], %r4092;
	st.local.u32 	[%rd3+724], %r4091;
	st.local.u32 	[%rd3+728], %r4090;
	st.local.u32 	[%rd3+732], %r4089;
	st.local.u32 	[%rd3+736], %r4088;
	st.local.u32 	[%rd3+740], %r4087;
	st.local.u32 	[%rd3+744], %r4086;
	st.local.u32 	[%rd3+748], %r4085;
	st.local.u32 	[%rd3+752], %r4084;
	st.local.u32 	[%rd3+756], %r4083;
	st.local.u32 	[%rd3+760], %r4082;
	st.local.u32 	[%rd3+764], %r4081;
	st.local.u32 	[%rd3+768], %r4080;
	st.local.u32 	[%rd3+772], %r4079;
	st.local.u32 	[%rd3+776], %r4078;
	st.local.u32 	[%rd3+780], %r4077;
	st.local.u32 	[%rd3+784], %r4076;
	st.local.u32 	[%rd3+788], %r4075;
	st.local.u32 	[%rd3+792], %r4074;
	st.local.u32 	[%rd3+796], %r4073;
	st.local.u32 	[%rd3+800], %r4072;
	st.local.u32 	[%rd3+804], %r4071;
	st.local.u32 	[%rd3+808], %r4070;
	st.local.u32 	[%rd3+812], %r4069;
	st.local.u32 	[%rd3+816], %r4068;
	st.local.u32 	[%rd3+820], %r4067;
	st.local.u32 	[%rd3+824], %r4066;
	st.local.u32 	[%rd3+828], %r4065;
	st.local.u32 	[%rd3+832], %r4064;
	st.local.u32 	[%rd3+836], %r4063;
	st.local.u32 	[%rd3+840], %r4062;
	st.local.u32 	[%rd3+844], %r4061;
	st.local.u32 	[%rd3+848], %r4060;
	st.local.u32 	[%rd3+852], %r4059;
	st.local.u32 	[%rd3+856], %r4058;
	st.local.u32 	[%rd3+860], %r4057;
	st.local.u32 	[%rd3+864], %r4056;
	st.local.u32 	[%rd3+868], %r4055;
	st.local.u32 	[%rd3+872], %r4054;
	st.local.u32 	[%rd3+876], %r4053;
	st.local.u32 	[%rd3+880], %r4052;
	st.local.u32 	[%rd3+884], %r4051;
	st.local.u32 	[%rd3+888], %r4050;
	st.local.u32 	[%rd3+892], %r4049;
	st.local.u32 	[%rd3+896], %r4048;
	st.local.u32 	[%rd3+900], %r4047;
	st.local.u32 	[%rd3+904], %r4046;
	st.local.u32 	[%rd3+908], %r4045;
	st.local.u32 	[%rd3+912], %r4044;
	st.local.u32 	[%rd3+916], %r4043;
	st.local.u32 	[%rd3+920], %r4042;
	st.local.u32 	[%rd3+924], %r4041;
	st.local.u32 	[%rd3+928], %r4040;
	st.local.u32 	[%rd3+932], %r4039;
	st.local.u32 	[%rd3+936], %r4038;
	st.local.u32 	[%rd3+940], %r4037;
	st.local.u32 	[%rd3+944], %r4036;
	st.local.u32 	[%rd3+948], %r4035;
	st.local.u32 	[%rd3+952], %r4034;
	st.local.u32 	[%rd3+956], %r4033;
	st.local.u32 	[%rd3+960], %r4032;
	st.local.u32 	[%rd3+964], %r4031;
	st.local.u32 	[%rd3+968], %r4030;
	st.local.u32 	[%rd3+972], %r4029;
	st.local.u32 	[%rd3+976], %r4028;
	st.local.u32 	[%rd3+980], %r4027;
	st.local.u32 	[%rd3+984], %r4026;
	st.local.u32 	[%rd3+988], %r4025;
	st.local.u32 	[%rd3+992], %r4024;
	st.local.u32 	[%rd3+996], %r4023;
	st.local.u32 	[%rd3+1000], %r4022;
	st.local.u32 	[%rd3+1004], %r4021;
	st.local.u32 	[%rd3+1008], %r4020;
	st.local.u32 	[%rd3+1012], %r4019;
	st.local.u32 	[%rd3+1016], %r4018;
	st.local.u32 	[%rd3+1020], %r4017;
	st.local.u32 	[%rd3+1024], %r4016;
	st.local.u32 	[%rd3+1028], %r4015;
	st.local.u32 	[%rd3+1032], %r4014;
	st.local.u32 	[%rd3+1036], %r4013;
	st.local.u32 	[%rd3+1040], %r4012;
	st.local.u32 	[%rd3+1044], %r4011;
	st.local.u32 	[%rd3+1048], %r4010;
	st.local.u32 	[%rd3+1052], %r4009;
	st.local.u32 	[%rd3+1056], %r4008;
	st.local.u32 	[%rd3+1060], %r4007;
	st.local.u32 	[%rd3+1064], %r4006;
	st.local.u32 	[%rd3+1068], %r4005;
	st.local.u32 	[%rd3+1072], %r4004;
	st.local.u32 	[%rd3+1076], %r4003;
	st.local.u32 	[%rd3+1080], %r4002;
	st.local.u32 	[%rd3+1084], %r4001;
	st.local.u32 	[%rd3+1088], %r4000;
	st.local.u32 	[%rd3+1092], %r3999;
	st.local.u32 	[%rd3+1096], %r3998;
	st.local.u32 	[%rd3+1100], %r3997;
	st.local.u32 	[%rd3+1104], %r3996;
	st.local.u32 	[%rd3+1108], %r3995;
	st.local.u32 	[%rd3+1112], %r3994;
	st.local.u32 	[%rd3+1116], %r3993;
	st.local.u32 	[%rd3+1120], %r3992;
	st.local.u32 	[%rd3+1124], %r3991;
	st.local.u32 	[%rd3+1128], %r3990;
	st.local.u32 	[%rd3+1132], %r3989;
	st.local.u32 	[%rd3+1136], %r3988;
	st.local.u32 	[%rd3+1140], %r3987;
	st.local.u32 	[%rd3+1144], %r3986;
	st.local.u32 	[%rd3+1148], %r3985;
	st.local.u32 	[%rd3+1152], %r3984;
	st.local.u32 	[%rd3+1156], %r3983;
	st.local.u32 	[%rd3+1160], %r3982;
	st.local.u32 	[%rd3+1164], %r3981;
	st.local.u32 	[%rd3+1168], %r3980;
	st.local.u32 	[%rd3+1172], %r3979;
	st.local.u32 	[%rd3+1176], %r3978;
	st.local.u32 	[%rd3+1180], %r3977;
	st.local.u32 	[%rd3+1184], %r3976;
	st.local.u32 	[%rd3+1188], %r3975;
	st.local.u32 	[%rd3+1192], %r3974;
	st.local.u32 	[%rd3+1196], %r3973;
	st.local.u32 	[%rd3+1200], %r3972;
	st.local.u32 	[%rd3+1204], %r3971;
	st.local.u32 	[%rd3+1208], %r3970;
	st.local.u32 	[%rd3+1212], %r3969;
	st.local.u32 	[%rd3+1216], %r3968;
	st.local.u32 	[%rd3+1220], %r3967;
	st.local.u32 	[%rd3+1224], %r3966;
	st.local.u32 	[%rd3+1228], %r3965;
	st.local.u32 	[%rd3+1232], %r3964;
	st.local.u32 	[%rd3+1236], %r3963;
	st.local.u32 	[%rd3+1240], %r3962;
	st.local.u32 	[%rd3+1244], %r3961;
	st.local.u32 	[%rd3+1248], %r3960;
	st.local.u32 	[%rd3+1252], %r3959;
	st.local.u32 	[%rd3+1256], %r3958;
	st.local.u32 	[%rd3+1260], %r3957;
	st.local.u32 	[%rd3+1264], %r3956;
	st.local.u32 	[%rd3+1268], %r3955;
	st.local.u32 	[%rd3+1272], %r3954;
	st.local.u32 	[%rd3+1276], %r3953;
	st.local.u32 	[%rd3+1280], %r3952;
	st.local.u32 	[%rd3+1284], %r3951;
	st.local.u32 	[%rd3+1288], %r3950;
	st.local.u32 	[%rd3+1292], %r3949;
	st.local.u32 	[%rd3+1296], %r3948;
	st.local.u32 	[%rd3+1300], %r3947;
	st.local.u32 	[%rd3+1304], %r3946;
	st.local.u32 	[%rd3+1308], %r3945;
	st.local.u32 	[%rd3+1312], %r3944;
	st.local.u32 	[%rd3+1316], %r3943;
	st.local.u32 	[%rd3+1320], %r3942;
	st.local.u32 	[%rd3+1324], %r3941;
	st.local.u32 	[%rd3+1328], %r3940;
	st.local.u32 	[%rd3+1332], %r3939;
	st.local.u32 	[%rd3+1336], %r3938;
	st.local.u32 	[%rd3+1340], %r3937;
	st.local.u32 	[%rd3+1344], %r3936;
	st.local.u32 	[%rd3+1348], %r3935;
	st.local.u32 	[%rd3+1352], %r3934;
	st.local.u32 	[%rd3+1356], %r3933;
	st.local.u32 	[%rd3+1360], %r3932;
	st.local.u32 	[%rd3+1364], %r3931;
	st.local.u32 	[%rd3+1368], %r3930;
	st.local.u32 	[%rd3+1372], %r3929;
	st.local.u32 	[%rd3+1376], %r3928;
	st.local.u32 	[%rd3+1380], %r3927;
	st.local.u32 	[%rd3+1384], %r3926;
	st.local.u32 	[%rd3+1388], %r3925;
	st.local.u32 	[%rd3+1392], %r3924;
	st.local.u32 	[%rd3+1396], %r3923;
	st.local.u32 	[%rd3+1400], %r3922;
	st.local.u32 	[%rd3+1404], %r3921;
	st.local.u32 	[%rd3+1408], %r3920;
	st.local.u32 	[%rd3+1412], %r3919;
	st.local.u32 	[%rd3+1416], %r3918;
	st.local.u32 	[%rd3+1420], %r3917;
	st.local.u32 	[%rd3+1424], %r3916;
	st.local.u32 	[%rd3+1428], %r3915;
	st.local.u32 	[%rd3+1432], %r3914;
	st.local.u32 	[%rd3+1436], %r3913;
	st.local.u32 	[%rd3+1440], %r3912;
	st.local.u32 	[%rd3+1444], %r3911;
	st.local.u32 	[%rd3+1448], %r3910;
	st.local.u32 	[%rd3+1452], %r3909;
	st.local.u32 	[%rd3+1456], %r3908;
	st.local.u32 	[%rd3+1460], %r3907;
	st.local.u32 	[%rd3+1464], %r3906;
	st.local.u32 	[%rd3+1468], %r3905;
	st.local.u32 	[%rd3+1472], %r3904;
	st.local.u32 	[%rd3+1476], %r3903;
	st.local.u32 	[%rd3+1480], %r3902;
	st.local.u32 	[%rd3+1484], %r3901;
	st.local.u32 	[%rd3+1488], %r3900;
	st.local.u32 	[%rd3+1492], %r3899;
	st.local.u32 	[%rd3+1496], %r3898;
	st.local.u32 	[%rd3+1500], %r3897;
	st.local.u32 	[%rd3+1504], %r3896;
	st.local.u32 	[%rd3+1508], %r3895;
	st.local.u32 	[%rd3+1512], %r3894;
	st.local.u32 	[%rd3+1516], %r3893;
	st.local.u32 	[%rd3+1520], %r3892;
	st.local.u32 	[%rd3+1524], %r3891;
	st.local.u32 	[%rd3+1528], %r3890;
	st.local.u32 	[%rd3+1532], %r3889;
	st.local.u32 	[%rd3+1536], %r3888;
	st.local.u32 	[%rd3+1540], %r3887;
	st.local.u32 	[%rd3+1544], %r3886;
	st.local.u32 	[%rd3+1548], %r3885;
	st.local.u32 	[%rd3+1552], %r3884;
	st.local.u32 	[%rd3+1556], %r3883;
	st.local.u32 	[%rd3+1560], %r3882;
	st.local.u32 	[%rd3+1564], %r3881;
	st.local.u32 	[%rd3+1568], %r3880;
	st.local.u32 	[%rd3+1572], %r3879;
	st.local.u32 	[%rd3+1576], %r3878;
	st.local.u32 	[%rd3+1580], %r3877;
	st.local.u32 	[%rd3+1584], %r3876;
	st.local.u32 	[%rd3+1588], %r3875;
	st.local.u32 	[%rd3+1592], %r3874;
	st.local.u32 	[%rd3+1596], %r3873;
	st.local.u32 	[%rd3+1600], %r3872;
	st.local.u32 	[%rd3+1604], %r3871;
	st.local.u32 	[%rd3+1608], %r3870;
	st.local.u32 	[%rd3+1612], %r3869;
	st.local.u32 	[%rd3+1616], %r3868;
	st.local.u32 	[%rd3+1620], %r3867;
	st.local.u32 	[%rd3+1624], %r3866;
	st.local.u32 	[%rd3+1628], %r3865;
	st.local.u32 	[%rd3+1632], %r3864;
	st.local.u32 	[%rd3+1636], %r3863;
	st.local.u32 	[%rd3+1640], %r3862;
	st.local.u32 	[%rd3+1644], %r3861;
	st.local.u32 	[%rd3+1648], %r3860;
	st.local.u32 	[%rd3+1652], %r3859;
	st.local.u32 	[%rd3+1656], %r3858;
	st.local.u32 	[%rd3+1660], %r3857;
	st.local.u32 	[%rd3+1664], %r3856;
	st.local.u32 	[%rd3+1668], %r3855;
	st.local.u32 	[%rd3+1672], %r3854;
	st.local.u32 	[%rd3+1676], %r3853;
	st.local.u32 	[%rd3+1680], %r3852;
	st.local.u32 	[%rd3+1684], %r3851;
	st.local.u32 	[%rd3+1688], %r3850;
	st.local.u32 	[%rd3+1692], %r3849;
	st.local.u32 	[%rd3+1696], %r3848;
	st.local.u32 	[%rd3+1700], %r3847;
	st.local.u32 	[%rd3+1704], %r3846;
	st.local.u32 	[%rd3+1708], %r3845;
	st.local.u32 	[%rd3+1712], %r3844;
	st.local.u32 	[%rd3+1716], %r3843;
	st.local.u32 	[%rd3+1720], %r3842;
	st.local.u32 	[%rd3+1724], %r3841;
	st.local.u32 	[%rd3+1728], %r3840;
	st.local.u32 	[%rd3+1732], %r3839;
	st.local.u32 	[%rd3+1736], %r3838;
	st.local.u32 	[%rd3+1740], %r3837;
	st.local.u32 	[%rd3+1744], %r3836;
	st.local.u32 	[%rd3+1748], %r3835;
	st.local.u32 	[%rd3+1752], %r3834;
	st.local.u32 	[%rd3+1756], %r3833;
	st.local.u32 	[%rd3+1760], %r3832;
	st.local.u32 	[%rd3+1764], %r3831;
	st.local.u32 	[%rd3+1768], %r3830;
	st.local.u32 	[%rd3+1772], %r3829;
	st.local.u32 	[%rd3+1776], %r3828;
	st.local.u32 	[%rd3+1780], %r3827;
	st.local.u32 	[%rd3+1784], %r3826;
	st.local.u32 	[%rd3+1788], %r3825;
	st.local.u32 	[%rd3+1792], %r3824;
	st.local.u32 	[%rd3+1796], %r3823;
	st.local.u32 	[%rd3+1800], %r3822;
	st.local.u32 	[%rd3+1804], %r3821;
	st.local.u32 	[%rd3+1808], %r3820;
	st.local.u32 	[%rd3+1812], %r3819;
	st.local.u32 	[%rd3+1816], %r3818;
	st.local.u32 	[%rd3+1820], %r3817;
	st.local.u32 	[%rd3+1824], %r3816;
	st.local.u32 	[%rd3+1828], %r3815;
	st.local.u32 	[%rd3+1832], %r3814;
	st.local.u32 	[%rd3+1836], %r3813;
	st.local.u32 	[%rd3+1840], %r3812;
	st.local.u32 	[%rd3+1844], %r3811;
	st.local.u32 	[%rd3+1848], %r3810;
	st.local.u32 	[%rd3+1852], %r3809;
	st.local.u32 	[%rd3+1856], %r3808;
	st.local.u32 	[%rd3+1860], %r3807;
	st.local.u32 	[%rd3+1864], %r3806;
	st.local.u32 	[%rd3+1868], %r3805;
	st.local.u32 	[%rd3+1872], %r3804;
	st.local.u32 	[%rd3+1876], %r3803;
	st.local.u32 	[%rd3+1880], %r3802;
	st.local.u32 	[%rd3+1884], %r3801;
	st.local.u32 	[%rd3+1888], %r3800;
	st.local.u32 	[%rd3+1892], %r3799;
	st.local.u32 	[%rd3+1896], %r3798;
	st.local.u32 	[%rd3+1900], %r3797;
	st.local.u32 	[%rd3+1904], %r3796;
	st.local.u32 	[%rd3+1908], %r3795;
	st.local.u32 	[%rd3+1912], %r3794;
	st.local.u32 	[%rd3+1916], %r3793;
	st.local.u32 	[%rd3+1920], %r3792;
	st.local.u32 	[%rd3+1924], %r3791;
	st.local.u32 	[%rd3+1928], %r3790;
	st.local.u32 	[%rd3+1932], %r3789;
	st.local.u32 	[%rd3+1936], %r3788;
	st.local.u32 	[%rd3+1940], %r3787;
	st.local.u32 	[%rd3+1944], %r3786;
	st.local.u32 	[%rd3+1948], %r3785;
	st.local.u32 	[%rd3+1952], %r3784;
	st.local.u32 	[%rd3+1956], %r3783;
	st.local.u32 	[%rd3+1960], %r3782;
	st.local.u32 	[%rd3+1964], %r3781;
	st.local.u32 	[%rd3+1968], %r3780;
	st.local.u32 	[%rd3+1972], %r3779;
	st.local.u32 	[%rd3+1976], %r3778;
	st.local.u32 	[%rd3+1980], %r3777;
	st.local.u32 	[%rd3+1984], %r3776;
	st.local.u32 	[%rd3+1988], %r3775;
	st.local.u32 	[%rd3+1992], %r3774;
	st.local.u32 	[%rd3+1996], %r3773;
	st.local.u32 	[%rd3+2000], %r3772;
	st.local.u32 	[%rd3+2004], %r3771;
	st.local.u32 	[%rd3+2008], %r3770;
	st.local.u32 	[%rd3+2012], %r3769;
	st.local.u32 	[%rd3+2016], %r3768;
	st.local.u32 	[%rd3+2020], %r3767;
	st.local.u32 	[%rd3+2024], %r3766;
	st.local.u32 	[%rd3+2028], %r3765;
	st.local.u32 	[%rd3+2032], %r3764;
	st.local.u32 	[%rd3+2036], %r3763;
	st.local.u32 	[%rd3+2040], %r3762;
	st.local.u32 	[%rd3+2044], %r3761;
	st.local.u32 	[%rd3+2048], %r3760;
	st.local.u32 	[%rd3+2052], %r3759;
	st.local.u32 	[%rd3+2056], %r3758;
	st.local.u32 	[%rd3+2060], %r3757;
	st.local.u32 	[%rd3+2064], %r3756;
	st.local.u32 	[%rd3+2068], %r3755;
	st.local.u32 	[%rd3+2072], %r3754;
	st.local.u32 	[%rd3+2076], %r3753;
	st.local.u32 	[%rd3+2080], %r3752;
	st.local.u32 	[%rd3+2084], %r3751;
	st.local.u32 	[%rd3+2088], %r3750;
	st.local.u32 	[%rd3+2092], %r3749;
	st.local.u32 	[%rd3+2096], %r3748;
	st.local.u32 	[%rd3+2100], %r3747;
	st.local.u32 	[%rd3+2104], %r3746;
	st.local.u32 	[%rd3+2108], %r3745;
	st.local.u32 	[%rd3+2112], %r3744;
	st.local.u32 	[%rd3+2116], %r3743;
	st.local.u32 	[%rd3+2120], %r3742;
	st.local.u32 	[%rd3+2124], %r3741;
	st.local.u32 	[%rd3+2128], %r3740;
	st.local.u32 	[%rd3+2132], %r3739;
	st.local.u32 	[%rd3+2136], %r3738;
	st.local.u32 	[%rd3+2140], %r3737;
	st.local.u32 	[%rd3+2144], %r3736;
	st.local.u32 	[%rd3+2148], %r3735;
	st.local.u32 	[%rd3+2152], %r3734;
	st.local.u32 	[%rd3+2156], %r3733;
	st.local.u32 	[%rd3+2160], %r3732;
	st.local.u32 	[%rd3+2164], %r3731;
	st.local.u32 	[%rd3+2168], %r3730;
	st.local.u32 	[%rd3+2172], %r3729;
	st.local.u32 	[%rd3+2176], %r3728;
	st.local.u32 	[%rd3+2180], %r3727;
	st.local.u32 	[%rd3+2184], %r3726;
	st.local.u32 	[%rd3+2188], %r3725;
	st.local.u32 	[%rd3+2192], %r3724;
	st.local.u32 	[%rd3+2196], %r3723;
	st.local.u32 	[%rd3+2200], %r3722;
	st.local.u32 	[%rd3+2204], %r3721;
	st.local.u32 	[%rd3+2208], %r3720;
	st.local.u32 	[%rd3+2212], %r3719;
	st.local.u32 	[%rd3+2216], %r3718;
	st.local.u32 	[%rd3+2220], %r3717;
	st.local.u32 	[%rd3+2224], %r3716;
	st.local.u32 	[%rd3+2228], %r3715;
	st.local.u32 	[%rd3+2232], %r3714;
	st.local.u32 	[%rd3+2236], %r3713;
	st.local.u32 	[%rd3+2240], %r3712;
	st.local.u32 	[%rd3+2244], %r3711;
	st.local.u32 	[%rd3+2248], %r3710;
	st.local.u32 	[%rd3+2252], %r3709;
	st.local.u32 	[%rd3+2256], %r3708;
	st.local.u32 	[%rd3+2260], %r3707;
	st.local.u32 	[%rd3+2264], %r3706;
	st.local.u32 	[%rd3+2268], %r3705;
	st.local.u32 	[%rd3+2272], %r3704;
	st.local.u32 	[%rd3+2276], %r3703;
	st.local.u32 	[%rd3+2280], %r3702;
	st.local.u32 	[%rd3+2284], %r3701;
	st.local.u32 	[%rd3+2288], %r3700;
	st.local.u32 	[%rd3+2292], %r3699;
	st.local.u32 	[%rd3+2296], %r3698;
	st.local.u32 	[%rd3+2300], %r3697;
	st.local.u32 	[%rd3+2304], %r3696;
	st.local.u32 	[%rd3+2308], %r3695;
	st.local.u32 	[%rd3+2312], %r3694;
	st.local.u32 	[%rd3+2316], %r3693;
	st.local.u32 	[%rd3+2320], %r3692;
	st.local.u32 	[%rd3+2324], %r3691;
	st.local.u32 	[%rd3+2328], %r3690;
	st.local.u32 	[%rd3+2332], %r3689;
	st.local.u32 	[%rd3+2336], %r3688;
	st.local.u32 	[%rd3+2340], %r3687;
	st.local.u32 	[%rd3+2344], %r3686;
	st.local.u32 	[%rd3+2348], %r3685;
	st.local.u32 	[%rd3+2352], %r3684;
	st.local.u32 	[%rd3+2356], %r3683;
	st.local.u32 	[%rd3+2360], %r3682;
	st.local.u32 	[%rd3+2364], %r3681;
	st.local.u32 	[%rd3+2368], %r3680;
	st.local.u32 	[%rd3+2372], %r3679;
	st.local.u32 	[%rd3+2376], %r3678;
	st.local.u32 	[%rd3+2380], %r3677;
	st.local.u32 	[%rd3+2384], %r3676;
	st.local.u32 	[%rd3+2388], %r3675;
	st.local.u32 	[%rd3+2392], %r3674;
	st.local.u32 	[%rd3+2396], %r3673;
	st.local.u32 	[%rd3+2400], %r3672;
	st.local.u32 	[%rd3+2404], %r3671;
	st.local.u32 	[%rd3+2408], %r3670;
	st.local.u32 	[%rd3+2412], %r3669;
	st.local.u32 	[%rd3+2416], %r3668;
	st.local.u32 	[%rd3+2420], %r3667;
	st.local.u32 	[%rd3+2424], %r3666;
	st.local.u32 	[%rd3+2428], %r3665;
	st.local.u32 	[%rd3+2432], %r3664;
	st.local.u32 	[%rd3+2436], %r3663;
	st.local.u32 	[%rd3+2440], %r3662;
	st.local.u32 	[%rd3+2444], %r3661;
	st.local.u32 	[%rd3+2448], %r3660;
	st.local.u32 	[%rd3+2452], %r3659;
	st.local.u32 	[%rd3+2456], %r3658;
	st.local.u32 	[%rd3+2460], %r3657;
	st.local.u32 	[%rd3+2464], %r3656;
	st.local.u32 	[%rd3+2468], %r3655;
	st.local.u32 	[%rd3+2472], %r3654;
	st.local.u32 	[%rd3+2476], %r3653;
	st.local.u32 	[%rd3+2480], %r3652;
	st.local.u32 	[%rd3+2484], %r3651;
	st.local.u32 	[%rd3+2488], %r3650;
	st.local.u32 	[%rd3+2492], %r3649;
	st.local.u32 	[%rd3+2496], %r3648;
	st.local.u32 	[%rd3+2500], %r3647;
	st.local.u32 	[%rd3+2504], %r3646;
	st.local.u32 	[%rd3+2508], %r3645;
	st.local.u32 	[%rd3+2512], %r3644;
	st.local.u32 	[%rd3+2516], %r3643;
	st.local.u32 	[%rd3+2520], %r3642;
	st.local.u32 	[%rd3+2524], %r3641;
	st.local.u32 	[%rd3+2528], %r3640;
	st.local.u32 	[%rd3+2532], %r3639;
	st.local.u32 	[%rd3+2536], %r3638;
	st.local.u32 	[%rd3+2540], %r3637;
	st.local.u32 	[%rd3+2544], %r3636;
	st.local.u32 	[%rd3+2548], %r3635;
	st.local.u32 	[%rd3+2552], %r3634;
	st.local.u32 	[%rd3+2556], %r3633;
	st.local.u32 	[%rd3+2560], %r3632;
	st.local.u32 	[%rd3+2564], %r3631;
	st.local.u32 	[%rd3+2568], %r3630;
	st.local.u32 	[%rd3+2572], %r3629;
	st.local.u32 	[%rd3+2576], %r3628;
	st.local.u32 	[%rd3+2580], %r3627;
	st.local.u32 	[%rd3+2584], %r3626;
	st.local.u32 	[%rd3+2588], %r3625;
	st.local.u32 	[%rd3+2592], %r3624;
	st.local.u32 	[%rd3+2596], %r3623;
	st.local.u32 	[%rd3+2600], %r3622;
	st.local.u32 	[%rd3+2604], %r3621;
	st.local.u32 	[%rd3+2608], %r3620;
	st.local.u32 	[%rd3+2612], %r3619;
	st.local.u32 	[%rd3+2616], %r3618;
	st.local.u32 	[%rd3+2620], %r3617;
	st.local.u32 	[%rd3+2624], %r3616;
	st.local.u32 	[%rd3+2628], %r3615;
	st.local.u32 	[%rd3+2632], %r3614;
	st.local.u32 	[%rd3+2636], %r3613;
	st.local.u32 	[%rd3+2640], %r3612;
	st.local.u32 	[%rd3+2644], %r3611;
	st.local.u32 	[%rd3+2648], %r3610;
	st.local.u32 	[%rd3+2652], %r3609;
	st.local.u32 	[%rd3+2656], %r3608;
	st.local.u32 	[%rd3+2660], %r3607;
	st.local.u32 	[%rd3+2664], %r3606;
	st.local.u32 	[%rd3+2668], %r3605;
	st.local.u32 	[%rd3+2672], %r3604;
	st.local.u32 	[%rd3+2676], %r3603;
	st.local.u32 	[%rd3+2680], %r3602;
	st.local.u32 	[%rd3+2684], %r3601;
	st.local.u32 	[%rd3+2688], %r3600;
	st.local.u32 	[%rd3+2692], %r3599;
	st.local.u32 	[%rd3+2696], %r3598;
	st.local.u32 	[%rd3+2700], %r3597;
	st.local.u32 	[%rd3+2704], %r3596;
	st.local.u32 	[%rd3+2708], %r3595;
	st.local.u32 	[%rd3+2712], %r3594;
	st.local.u32 	[%rd3+2716], %r3593;
	st.local.u32 	[%rd3+2720], %r3592;
	st.local.u32 	[%rd3+2724], %r3591;
	st.local.u32 	[%rd3+2728], %r3590;
	st.local.u32 	[%rd3+2732], %r3589;
	st.local.u32 	[%rd3+2736], %r3588;
	st.local.u32 	[%rd3+2740], %r3587;
	st.local.u32 	[%rd3+2744], %r3586;
	st.local.u32 	[%rd3+2748], %r3585;
	st.local.u32 	[%rd3+2752], %r3584;
	st.local.u32 	[%rd3+2756], %r3583;
	st.local.u32 	[%rd3+2760], %r3582;
	st.local.u32 	[%rd3+2764], %r3581;
	st.local.u32 	[%rd3+2768], %r3580;
	st.local.u32 	[%rd3+2772], %r3579;
	st.local.u32 	[%rd3+2776], %r3578;
	st.local.u32 	[%rd3+2780], %r3577;
	st.local.u32 	[%rd3+2784], %r3576;
	st.local.u32 	[%rd3+2788], %r3575;
	st.local.u32 	[%rd3+2792], %r3574;
	st.local.u32 	[%rd3+2796], %r3573;
	st.local.u32 	[%rd3+2800], %r3572;
	st.local.u32 	[%rd3+2804], %r3571;
	st.local.u32 	[%rd3+2808], %r3570;
	st.local.u32 	[%rd3+2812], %r3569;
	st.local.u32 	[%rd3+2816], %r3568;
	st.local.u32 	[%rd3+2820], %r3567;
	st.local.u32 	[%rd3+2824], %r3566;
	st.local.u32 	[%rd3+2828], %r3565;
	st.local.u32 	[%rd3+2832], %r3564;
	st.local.u32 	[%rd3+2836], %r3563;
	st.local.u32 	[%rd3+2840], %r3562;
	st.local.u32 	[%rd3+2844], %r3561;
	st.local.u32 	[%rd3+2848], %r3560;
	st.local.u32 	[%rd3+2852], %r3559;
	st.local.u32 	[%rd3+2856], %r3558;
	st.local.u32 	[%rd3+2860], %r3557;
	st.local.u32 	[%rd3+2864], %r3556;
	st.local.u32 	[%rd3+2868], %r3555;
	st.local.u32 	[%rd3+2872], %r3554;
	st.local.u32 	[%rd3+2876], %r3553;
	st.local.u32 	[%rd3+2880], %r3552;
	st.local.u32 	[%rd3+2884], %r3551;
	st.local.u32 	[%rd3+2888], %r3550;
	st.local.u32 	[%rd3+2892], %r3549;
	st.local.u32 	[%rd3+2896], %r3548;
	st.local.u32 	[%rd3+2900], %r3547;
	st.local.u32 	[%rd3+2904], %r3546;
	st.local.u32 	[%rd3+2908], %r3545;
	st.local.u32 	[%rd3+2912], %r3544;
	st.local.u32 	[%rd3+2916], %r3543;
	st.local.u32 	[%rd3+2920], %r3542;
	st.local.u32 	[%rd3+2924], %r3541;
	st.local.u32 	[%rd3+2928], %r3540;
	st.local.u32 	[%rd3+2932], %r3539;
	st.local.u32 	[%rd3+2936], %r3538;
	st.local.u32 	[%rd3+2940], %r3537;
	st.local.u32 	[%rd3+2944], %r3536;
	st.local.u32 	[%rd3+2948], %r3535;
	st.local.u32 	[%rd3+2952], %r3534;
	st.local.u32 	[%rd3+2956], %r3533;
	st.local.u32 	[%rd3+2960], %r3532;
	st.local.u32 	[%rd3+2964], %r3531;
	st.local.u32 	[%rd3+2968], %r3530;
	st.local.u32 	[%rd3+2972], %r3529;
	st.local.u32 	[%rd3+2976], %r3528;
	st.local.u32 	[%rd3+2980], %r3527;
	st.local.u32 	[%rd3+2984], %r3526;
	st.local.u32 	[%rd3+2988], %r3525;
	st.local.u32 	[%rd3+2992], %r3524;
	st.local.u32 	[%rd3+2996], %r3523;
	st.local.u32 	[%rd3+3000], %r3522;
	st.local.u32 	[%rd3+3004], %r3521;
	st.local.u32 	[%rd3+3008], %r3520;
	st.local.u32 	[%rd3+3012], %r3519;
	st.local.u32 	[%rd3+3016], %r3518;
	st.local.u32 	[%rd3+3020], %r3517;
	st.local.u32 	[%rd3+3024], %r3516;
	st.local.u32 	[%rd3+3028], %r3515;
	st.local.u32 	[%rd3+3032], %r3514;
	st.local.u32 	[%rd3+3036], %r3513;
	st.local.u32 	[%rd3+3040], %r3512;
	st.local.u32 	[%rd3+3044], %r3511;
	st.local.u32 	[%rd3+3048], %r3510;
	st.local.u32 	[%rd3+3052], %r3509;
	st.local.u32 	[%rd3+3056], %r3508;
	st.local.u32 	[%rd3+3060], %r3507;
	st.local.u32 	[%rd3+3064], %r3506;
	st.local.u32 	[%rd3+3068], %r3505;
	st.local.u32 	[%rd3+3072], %r3504;
	st.local.u32 	[%rd3+3076], %r3503;
	st.local.u32 	[%rd3+3080], %r3502;
	st.local.u32 	[%rd3+3084], %r3501;
	st.local.u32 	[%rd3+3088], %r3500;
	st.local.u32 	[%rd3+3092], %r3499;
	st.local.u32 	[%rd3+3096], %r3498;
	st.local.u32 	[%rd3+3100], %r3497;
	st.local.u32 	[%rd3+3104], %r3496;
	st.local.u32 	[%rd3+3108], %r3495;
	st.local.u32 	[%rd3+3112], %r3494;
	st.local.u32 	[%rd3+3116], %r3493;
	st.local.u32 	[%rd3+3120], %r3492;
	st.local.u32 	[%rd3+3124], %r3491;
	st.local.u32 	[%rd3+3128], %r3490;
	st.local.u32 	[%rd3+3132], %r3489;
	st.local.u32 	[%rd3+3136], %r3488;
	st.local.u32 	[%rd3+3140], %r3487;
	st.local.u32 	[%rd3+3144], %r3486;
	st.local.u32 	[%rd3+3148], %r3485;
	st.local.u32 	[%rd3+3152], %r3484;
	st.local.u32 	[%rd3+3156], %r3483;
	st.local.u32 	[%rd3+3160], %r3482;
	st.local.u32 	[%rd3+3164], %r3481;
	st.local.u32 	[%rd3+3168], %r3480;
	st.local.u32 	[%rd3+3172], %r3479;
	st.local.u32 	[%rd3+3176], %r3478;
	st.local.u32 	[%rd3+3180], %r3477;
	st.local.u32 	[%rd3+3184], %r3476;
	st.local.u32 	[%rd3+3188], %r3475;
	st.local.u32 	[%rd3+3192], %r3474;
	st.local.u32 	[%rd3+3196], %r3473;
	st.local.u32 	[%rd3+3200], %r3472;
	st.local.u32 	[%rd3+3204], %r3471;
	st.local.u32 	[%rd3+3208], %r3470;
	st.local.u32 	[%rd3+3212], %r3469;
	st.local.u32 	[%rd3+3216], %r3468;
	st.local.u32 	[%rd3+3220], %r3467;
	st.local.u32 	[%rd3+3224], %r3466;
	st.local.u32 	[%rd3+3228], %r3465;
	st.local.u32 	[%rd3+3232], %r3464;
	st.local.u32 	[%rd3+3236], %r3463;
	st.local.u32 	[%rd3+3240], %r3462;
	st.local.u32 	[%rd3+3244], %r3461;
	st.local.u32 	[%rd3+3248], %r3460;
	st.local.u32 	[%rd3+3252], %r3459;
	st.local.u32 	[%rd3+3256], %r3458;
	st.local.u32 	[%rd3+3260], %r3457;
	st.local.u32 	[%rd3+3264], %r3456;
	st.local.u32 	[%rd3+3268], %r3455;
	st.local.u32 	[%rd3+3272], %r3454;
	st.local.u32 	[%rd3+3276], %r3453;
	st.local.u32 	[%rd3+3280], %r3452;
	st.local.u32 	[%rd3+3284], %r3451;
	st.local.u32 	[%rd3+3288], %r3450;
	st.local.u32 	[%rd3+3292], %r3449;
	st.local.u32 	[%rd3+3296], %r3448;
	st.local.u32 	[%rd3+3300], %r3447;
	st.local.u32 	[%rd3+3304], %r3446;
	st.local.u32 	[%rd3+3308], %r3445;
	st.local.u32 	[%rd3+3312], %r3444;
	st.local.u32 	[%rd3+3316], %r3443;
	st.local.u32 	[%rd3+3320], %r3442;
	st.local.u32 	[%rd3+3324], %r3441;
	st.local.u32 	[%rd3+3328], %r3440;
	st.local.u32 	[%rd3+3332], %r3439;
	st.local.u32 	[%rd3+3336], %r3438;
	st.local.u32 	[%rd3+3340], %r3437;
	st.local.u32 	[%rd3+3344], %r3436;
	st.local.u32 	[%rd3+3348], %r3435;
	st.local.u32 	[%rd3+3352], %r3434;
	st.local.u32 	[%rd3+3356], %r3433;
	st.local.u32 	[%rd3+3360], %r3432;
	st.local.u32 	[%rd3+3364], %r3431;
	st.local.u32 	[%rd3+3368], %r3430;
	st.local.u32 	[%rd3+3372], %r3429;
	st.local.u32 	[%rd3+3376], %r3428;
	st.local.u32 	[%rd3+3380], %r3427;
	st.local.u32 	[%rd3+3384], %r3426;
	st.local.u32 	[%rd3+3388], %r3425;
	st.local.u32 	[%rd3+3392], %r3424;
	st.local.u32 	[%rd3+3396], %r3423;
	st.local.u32 	[%rd3+3400], %r3422;
	st.local.u32 	[%rd3+3404], %r3421;
	st.local.u32 	[%rd3+3408], %r3420;
	st.local.u32 	[%rd3+3412], %r3419;
	st.local.u32 	[%rd3+3416], %r3418;
	st.local.u32 	[%rd3+3420], %r3417;
	st.local.u32 	[%rd3+3424], %r3416;
	st.local.u32 	[%rd3+3428], %r3415;
	st.local.u32 	[%rd3+3432], %r3414;
	st.local.u32 	[%rd3+3436], %r3413;
	st.local.u32 	[%rd3+3440], %r3412;
	st.local.u32 	[%rd3+3444], %r3411;
	st.local.u32 	[%rd3+3448], %r3410;
	st.local.u32 	[%rd3+3452], %r3409;
	st.local.u32 	[%rd3+3456], %r3408;
	st.local.u32 	[%rd3+3460], %r3407;
	st.local.u32 	[%rd3+3464], %r3406;
	st.local.u32 	[%rd3+3468], %r3405;
	st.local.u32 	[%rd3+3472], %r3404;
	st.local.u32 	[%rd3+3476], %r3403;
	st.local.u32 	[%rd3+3480], %r3402;
	st.local.u32 	[%rd3+3484], %r3401;
	st.local.u32 	[%rd3+3488], %r3400;
	st.local.u32 	[%rd3+3492], %r3399;
	st.local.u32 	[%rd3+3496], %r3398;
	st.local.u32 	[%rd3+3500], %r3397;
	st.local.u32 	[%rd3+3504], %r3396;
	st.local.u32 	[%rd3+3508], %r3395;
	st.local.u32 	[%rd3+3512], %r3394;
	st.local.u32 	[%rd3+3516], %r3393;
	st.local.u32 	[%rd3+3520], %r3392;
	st.local.u32 	[%rd3+3524], %r3391;
	st.local.u32 	[%rd3+3528], %r3390;
	st.local.u32 	[%rd3+3532], %r3389;
	st.local.u32 	[%rd3+3536], %r3388;
	st.local.u32 	[%rd3+3540], %r3387;
	st.local.u32 	[%rd3+3544], %r3386;
	st.local.u32 	[%rd3+3548], %r3385;
	st.local.u32 	[%rd3+3552], %r3384;
	st.local.u32 	[%rd3+3556], %r3383;
	st.local.u32 	[%rd3+3560], %r3382;
	st.local.u32 	[%rd3+3564], %r3381;
	st.local.u32 	[%rd3+3568], %r3380;
	st.local.u32 	[%rd3+3572], %r3379;
	st.local.u32 	[%rd3+3576], %r3378;
	st.local.u32 	[%rd3+3580], %r3377;
	st.local.u32 	[%rd3+3584], %r3376;
	st.local.u32 	[%rd3+3588], %r3375;
	st.local.u32 	[%rd3+3592], %r3374;
	st.local.u32 	[%rd3+3596], %r3373;
	st.local.u32 	[%rd3+3600], %r3372;
	st.local.u32 	[%rd3+3604], %r3371;
	st.local.u32 	[%rd3+3608], %r3370;
	st.local.u32 	[%rd3+3612], %r3369;
	st.local.u32 	[%rd3+3616], %r3368;
	st.local.u32 	[%rd3+3620], %r3367;
	st.local.u32 	[%rd3+3624], %r3366;
	st.local.u32 	[%rd3+3628], %r3365;
	st.local.u32 	[%rd3+3632], %r3364;
	st.local.u32 	[%rd3+3636], %r3363;
	st.local.u32 	[%rd3+3640], %r3362;
	st.local.u32 	[%rd3+3644], %r3361;
	st.local.u32 	[%rd3+3648], %r3360;
	st.local.u32 	[%rd3+3652], %r3359;
	st.local.u32 	[%rd3+3656], %r3358;
	st.local.u32 	[%rd3+3660], %r3357;
	st.local.u32 	[%rd3+3664], %r3356;
	st.local.u32 	[%rd3+3668], %r3355;
	st.local.u32 	[%rd3+3672], %r3354;
	st.local.u32 	[%rd3+3676], %r3353;
	st.local.u32 	[%rd3+3680], %r3352;
	st.local.u32 	[%rd3+3684], %r3351;
	st.local.u32 	[%rd3+3688], %r3350;
	st.local.u32 	[%rd3+3692], %r3349;
	st.local.u32 	[%rd3+3696], %r3348;
	st.local.u32 	[%rd3+3700], %r3347;
	st.local.u32 	[%rd3+3704], %r3346;
	st.local.u32 	[%rd3+3708], %r3345;
	st.local.u32 	[%rd3+3712], %r3344;
	st.local.u32 	[%rd3+3716], %r3343;
	st.local.u32 	[%rd3+3720], %r3342;
	st.local.u32 	[%rd3+3724], %r3341;
	st.local.u32 	[%rd3+3728], %r3340;
	st.local.u32 	[%rd3+3732], %r3339;
	st.local.u32 	[%rd3+3736], %r3338;
	st.local.u32 	[%rd3+3740], %r3337;
	st.local.u32 	[%rd3+3744], %r3336;
	st.local.u32 	[%rd3+3748], %r3335;
	st.local.u32 	[%rd3+3752], %r3334;
	st.local.u32 	[%rd3+3756], %r3333;
	st.local.u32 	[%rd3+3760], %r3332;
	st.local.u32 	[%rd3+3764], %r3331;
	st.local.u32 	[%rd3+3768], %r3330;
	st.local.u32 	[%rd3+3772], %r3329;
	st.local.u32 	[%rd3+3776], %r3328;
	st.local.u32 	[%rd3+3780], %r3327;
	st.local.u32 	[%rd3+3784], %r3326;
	st.local.u32 	[%rd3+3788], %r3325;
	st.local.u32 	[%rd3+3792], %r3324;
	st.local.u32 	[%rd3+3796], %r3323;
	st.local.u32 	[%rd3+3800], %r3322;
	st.local.u32 	[%rd3+3804], %r3321;
	st.local.u32 	[%rd3+3808], %r3320;
	st.local.u32 	[%rd3+3812], %r3319;
	st.local.u32 	[%rd3+3816], %r3318;
	st.local.u32 	[%rd3+3820], %r3317;
	st.local.u32 	[%rd3+3824], %r3316;
	st.local.u32 	[%rd3+3828], %r3315;
	st.local.u32 	[%rd3+3832], %r3314;
	st.local.u32 	[%rd3+3836], %r3313;
	st.local.u32 	[%rd3+3840], %r3312;
	st.local.u32 	[%rd3+3844], %r3311;
	st.local.u32 	[%rd3+3848], %r3310;
	st.local.u32 	[%rd3+3852], %r3309;
	st.local.u32 	[%rd3+3856], %r3308;
	st.local.u32 	[%rd3+3860], %r3307;
	st.local.u32 	[%rd3+3864], %r3306;
	st.local.u32 	[%rd3+3868], %r3305;
	st.local.u32 	[%rd3+3872], %r3304;
	st.local.u32 	[%rd3+3876], %r3303;
	st.local.u32 	[%rd3+3880], %r3302;
	st.local.u32 	[%rd3+3884], %r3301;
	st.local.u32 	[%rd3+3888], %r3300;
	st.local.u32 	[%rd3+3892], %r3299;
	st.local.u32 	[%rd3+3896], %r3298;
	st.local.u32 	[%rd3+3900], %r3297;
	st.local.u32 	[%rd3+3904], %r3296;
	st.local.u32 	[%rd3+3908], %r3295;
	st.local.u32 	[%rd3+3912], %r3294;
	st.local.u32 	[%rd3+3916], %r3293;
	st.local.u32 	[%rd3+3920], %r3292;
	st.local.u32 	[%rd3+3924], %r3291;
	st.local.u32 	[%rd3+3928], %r3290;
	st.local.u32 	[%rd3+3932], %r3289;
	st.local.u32 	[%rd3+3936], %r3288;
	st.local.u32 	[%rd3+3940], %r3287;
	st.local.u32 	[%rd3+3944], %r3286;
	st.local.u32 	[%rd3+3948], %r3285;
	st.local.u32 	[%rd3+3952], %r3284;
	st.local.u32 	[%rd3+3956], %r3283;
	st.local.u32 	[%rd3+3960], %r3282;
	st.local.u32 	[%rd3+3964], %r3281;
	st.local.u32 	[%rd3+3968], %r3280;
	st.local.u32 	[%rd3+3972], %r3279;
	st.local.u32 	[%rd3+3976], %r3278;
	st.local.u32 	[%rd3+3980], %r3277;
	st.local.u32 	[%rd3+3984], %r3276;
	st.local.u32 	[%rd3+3992], %r3274;
	st.local.u32 	[%rd3+3996], %r3273;
	st.local.u32 	[%rd3+4000], %r3272;
	st.local.u32 	[%rd3+4004], %r3271;
	st.local.u32 	[%rd3+4008], %r3270;
	st.local.u32 	[%rd3+4012], %r3269;
	st.local.u32 	[%rd3+4016], %r3268;
	st.local.u32 	[%rd3+4020], %r3267;
	st.local.u32 	[%rd3+4024], %r3266;
	st.local.u32 	[%rd3+4028], %r3265;
	st.local.u32 	[%rd3+4032], %r3264;
	st.local.u32 	[%rd3+4036], %r3263;
	st.local.u32 	[%rd3+4040], %r3262;
	st.local.u32 	[%rd3+4044], %r3261;
	st.local.u32 	[%rd3+4048], %r3260;
	st.local.u32 	[%rd3+4052], %r3259;
	st.local.u32 	[%rd3+4056], %r3258;
	st.local.u32 	[%rd3+4060], %r3257;
	st.local.u32 	[%rd3+4064], %r3256;
	st.local.u32 	[%rd3+4068], %r3255;
	st.local.u32 	[%rd3+4072], %r3254;
	st.local.u32 	[%rd3+4076], %r3253;
	st.local.u32 	[%rd3+4080], %r3252;
	st.local.u32 	[%rd3+4084], %r3251;
	st.local.u32 	[%rd3+4088], %r3250;
	st.local.u32 	[%rd3+4092], %r3249;
	st.local.u32 	[%rd3+4096], %r3248;
	st.local.u32 	[%rd3+4100], %r3247;
	st.local.u32 	[%rd3+4104], %r3246;
	st.local.u32 	[%rd3+4108], %r2062;
	st.local.u32 	[%rd3+4112], %r3245;
	st.local.u32 	[%rd3+4116], %r3244;
	st.local.u32 	[%rd3+3988], %r3275;
	mov.b32 	%r4429, 0;
	st.local.u32 	[%rd1+4108], %r4429;
	mov.pred 	%p81, 0;
	@%p10 bra 	$L__BB1_68;
	ld.param.u32 	%r4413, [_Z19findPrimeImplicantsiP5groupP4termS2_S0_S2_S2_S2_S2_PA12_cPiS5_S5_S5_S5_S5_i_param_0];
	setp.lt.u32 	%p11, %r4413, 8;
	mov.b32 	%r4462, 0;
	mov.u32 	%r4429, %r4462;
	mov.u32 	%r4430, %r4462;
	@%p11 bra 	$L__BB1_38;
	ld.param.u32 	%r4414, [_Z19findPrimeImplicantsiP5groupP4termS2_S0_S2_S2_S2_S2_PA12_cPiS5_S5_S5_S5_S5_i_param_0];
	and.b32  	%r4276, %r4414, 2147483640;
	neg.s32 	%r4428, %r4276;
	add.s64 	%rd254, %rd3, 3;
	add.s64 	%rd255, %rd2, 3;
	add.s64 	%rd253, %rd1, 3;
	mov.b32 	%r4429, 0;
	mov.u32 	%r4430, %r4429;
$L__BB1_13:
	.pragma "nounroll";
	ld.local.u8 	%rs13, [%rd255+-3];
	ld.local.u8 	%rs28, [%rd254+-3];
	setp.eq.s16 	%p12, %rs13, %rs28;
	@%p12 bra 	$L__BB1_15;
	add.s32 	%r4430, %r4430, 1;
	mov.b16 	%rs29, 95;
	st.local.u8 	[%rd253+-3], %rs29;
	bra.uni 	$L__BB1_16;
$L__BB1_15:
	st.local.u8 	[%rd253+-3], %rs13;
	setp.eq.s16 	%p13, %rs13, 49;
	selp.u32 	%r4277, 1, 0, %p13;
	add.s32 	%r4429, %r4429, %r4277;
$L__BB1_16:
	ld.local.u32 	%r4278, [%rd1+4108];
	add.s32 	%r4279, %r4278, 1;
	st.local.u32 	[%rd1+4108], %r4279;
	ld.local.u8 	%rs14, [%rd255+-2];
	ld.local.u8 	%rs30, [%rd254+-2];
	setp.eq.s16 	%p14, %rs14, %rs30;
	@%p14 bra 	$L__BB1_18;
	add.s32 	%r4430, %r4430, 1;
	mov.b16 	%rs31, 95;
	st.local.u8 	[%rd253+-2], %rs31;
	bra.uni 	$L__BB1_19;
$L__BB1_18:
	st.local.u8 	[%rd253+-2], %rs14;
	setp.eq.s16 	%p15, %rs14, 49;
	selp.u32 	%r4280, 1, 0, %p15;
	add.s32 	%r4429, %r4429, %r4280;
$L__BB1_19:
	ld.local.u32 	%r4281, [%rd1+4108];
	add.s32 	%r4282, %r4281, 1;
	st.local.u32 	[%rd1+4108], %r4282;
	ld.local.u8 	%rs15, [%rd255+-1];
	ld.local.u8 	%rs32, [%rd254+-1];
	setp.eq.s16 	%p16, %rs15, %rs32;
	@%p16 bra 	$L__BB1_21;
	add.s32 	%r4430, %r4430, 1;
	mov.b16 	%rs33, 95;
	st.local.u8 	[%rd253+-1], %rs33;
	bra.uni 	$L__BB1_22;
$L__BB1_21:
	st.local.u8 	[%rd253+-1], %rs15;
	setp.eq.s16 	%p17, %rs15, 49;
	selp.u32 	%r4283, 1, 0, %p17;
	add.s32 	%r4429, %r4429, %r4283;
$L__BB1_22:
	ld.local.u32 	%r4284, [%rd1+4108];
	add.s32 	%r4285, %r4284, 1;
	st.local.u32 	[%rd1+4108], %r4285;
	ld.local.u8 	%rs16, [%rd255];
	ld.local.u8 	%rs34, [%rd254];
	setp.eq.s16 	%p18, %rs16, %rs34;
	@%p18 bra 	$L__BB1_24;
	add.s32 	%r4430, %r4430, 1;
	mov.b16 	%rs35, 95;
	st.local.u8 	[%rd253], %rs35;
	bra.uni 	$L__BB1_25;
$L__BB1_24:
	st.local.u8 	[%rd253], %rs16;
	setp.eq.s16 	%p19, %rs16, 49;
	selp.u32 	%r4286, 1, 0, %p19;
	add.s32 	%r4429, %r4429, %r4286;
$L__BB1_25:
	ld.local.u32 	%r4287, [%rd1+4108];
	add.s32 	%r4288, %r4287, 1;
	st.local.u32 	[%rd1+4108], %r4288;
	ld.local.u8 	%rs17, [%rd255+1];
	ld.local.u8 	%rs36, [%rd254+1];
	setp.eq.s16 	%p20, %rs17, %rs36;
	@%p20 bra 	$L__BB1_27;
	add.s32 	%r4430, %r4430, 1;
	mov.b16 	%rs37, 95;
	st.local.u8 	[%rd253+1], %rs37;
	bra.uni 	$L__BB1_28;
$L__BB1_27:
	st.local.u8 	[%rd253+1], %rs17;
	setp.eq.s16 	%p21, %rs17, 49;
	selp.u32 	%r4289, 1, 0, %p21;
	add.s32 	%r4429, %r4429, %r4289;
$L__BB1_28:
	ld.local.u32 	%r4290, [%rd1+4108];
	add.s32 	%r4291, %r4290, 1;
	st.local.u32 	[%rd1+4108], %r4291;
	ld.local.u8 	%rs18, [%rd255+2];
	ld.local.u8 	%rs38, [%rd254+2];
	setp.eq.s16 	%p22, %rs18, %rs38;
	@%p22 bra 	$L__BB1_30;
	add.s32 	%r4430, %r4430, 1;
	mov.b16 	%rs39, 95;
	st.local.u8 	[%rd253+2], %rs39;
	bra.uni 	$L__BB1_31;
$L__BB1_30:
	st.local.u8 	[%rd253+2], %rs18;
	setp.eq.s16 	%p23, %rs18, 49;
	selp.u32 	%r4292, 1, 0, %p23;
	add.s32 	%r4429, %r4429, %r4292;
$L__BB1_31:
	ld.local.u32 	%r4293, [%rd1+4108];
	add.s32 	%r4294, %r4293, 1;
	st.local.u32 	[%rd1+4108], %r4294;
	ld.local.u8 	%rs19, [%rd255+3];
	ld.local.u8 	%rs40, [%rd254+3];
	setp.eq.s16 	%p24, %rs19, %rs40;
	@%p24 bra 	$L__BB1_33;
	add.s32 	%r4430, %r4430, 1;
	mov.b16 	%rs41, 95;
	st.local.u8 	[%rd253+3], %rs41;
	bra.uni 	$L__BB1_34;
$L__BB1_33:
	st.local.u8 	[%rd253+3], %rs19;
	setp.eq.s16 	%p25, %rs19, 49;
	selp.u32 	%r4295, 1, 0, %p25;
	add.s32 	%r4429, %r4429, %r4295;
$L__BB1_34:
	ld.local.u32 	%r4296, [%rd1+4108];
	add.s32 	%r4297, %r4296, 1;
	st.local.u32 	[%rd1+4108], %r4297;
	ld.local.u8 	%rs20, [%rd255+4];
	ld.local.u8 	%rs42, [%rd254+4];
	setp.eq.s16 	%p26, %rs20, %rs42;
	@%p26 bra 	$L__BB1_36;
	add.s32 	%r4430, %r4430, 1;
	mov.b16 	%rs43, 95;
	st.local.u8 	[%rd253+4], %rs43;
	bra.uni 	$L__BB1_37;
$L__BB1_36:
	st.local.u8 	[%rd253+4], %rs20;
	setp.eq.s16 	%p27, %rs20, 49;
	selp.u32 	%r4298, 1, 0, %p27;
	add.s32 	%r4429, %r4429, %r4298;
$L__BB1_37:
	ld.param.u32 	%r4415, [_Z19findPrimeImplicantsiP5groupP4termS2_S0_S2_S2_S2_S2_PA12_cPiS5_S5_S5_S5_S5_i_param_0];
	and.b32  	%r4462, %r4415, 2147483640;
	ld.local.u32 	%r4299, [%rd1+4108];
	add.s32 	%r4300, %r4299, 1;
	st.local.u32 	[%rd1+4108], %r4300;
	add.s32 	%r4428, %r4428, 8;
	add.s64 	%rd255, %rd255, 8;
	add.s64 	%rd254, %rd254, 8;
	add.s64 	%rd253, %rd253, 8;
	setp.ne.s32 	%p28, %r4428, 0;
	@%p28 bra 	$L__BB1_13;
$L__BB1_38:
	ld.param.u32 	%r4416, [_Z19findPrimeImplicantsiP5groupP4termS2_S0_S2_S2_S2_S2_PA12_cPiS5_S5_S5_S5_S5_i_param_0];
	and.b32  	%r4301, %r4416, 7;
	setp.eq.s32 	%p29, %r4301, 0;
	@%p29 bra 	$L__BB1_67;
	ld.param.u32 	%r4417, [_Z19findPrimeImplicantsiP5groupP4termS2_S0_S2_S2_S2_S2_PA12_cPiS5_S5_S5_S5_S5_i_param_0];
	and.b32  	%r4303, %r4417, 7;
	add.s32 	%r4304, %r4303, -1;
	setp.lt.u32 	%p30, %r4304, 3;
	@%p30 bra 	$L__BB1_53;
	cvt.u64.u32 	%rd60, %r4462;
	add.s64 	%rd61, %rd2, %rd60;
	ld.local.u8 	%rs21, [%rd61];
	add.s64 	%rd62, %rd3, %rd60;
	ld.local.u8 	%rs44, [%rd62];
	setp.eq.s16 	%p31, %rs21, %rs44;
	@%p31 bra 	$L__BB1_42;
	add.s32 	%r4430, %r4430, 1;
	cvt.u64.u32 	%rd63, %r4462;
	add.s64 	%rd64, %rd1, %rd63;
	mov.b16 	%rs45, 95;
	st.local.u8 	[%rd64], %rs45;
	bra.uni 	$L__BB1_43;
$L__BB1_42:
	cvt.u64.u32 	%rd65, %r4462;
	add.s64 	%rd66, %rd1, %rd65;
	st.local.u8 	[%rd66], %rs21;
	setp.eq.s16 	%p32, %rs21, 49;
	selp.u32 	%r4305, 1, 0, %p32;
	add.s32 	%r4429, %r4429, %r4305;
$L__BB1_43:
	ld.local.u32 	%r4306, [%rd1+4108];
	add.s32 	%r4307, %r4306, 1;
	st.local.u32 	[%rd1+4108], %r4307;
	cvt.u64.u32 	%rd67, %r4462;
	add.s64 	%rd68, %rd2, %rd67;
	ld.local.u8 	%rs22, [%rd68+1];
	add.s64 	%rd69, %rd3, %rd67;
	ld.local.u8 	%rs46, [%rd69+1];
	setp.eq.s16 	%p33, %rs22, %rs46;
	@%p33 bra 	$L__BB1_45;
	add.s32 	%r4430, %r4430, 1;
	cvt.u64.u32 	%rd70, %r4462;
	add.s64 	%rd71, %rd1, %rd70;
	mov.b16 	%rs47, 95;
	st.local.u8 	[%rd71+1], %rs47;
	bra.uni 	$L__BB1_46;
$L__BB1_45:
	cvt.u64.u32 	%rd72, %r4462;
	add.s64 	%rd73, %rd1, %rd72;
	st.local.u8 	[%rd73+1], %rs22;
	setp.eq.s16 	%p34, %rs22, 49;
	selp.u32 	%r4308, 1, 0, %p34;
	add.s32 	%r4429, %r4429, %r4308;
$L__BB1_46:
	ld.local.u32 	%r4309, [%rd1+4108];
	add.s32 	%r4310, %r4309, 1;
	st.local.u32 	[%rd1+4108], %r4310;
	cvt.u64.u32 	%rd74, %r4462;
	add.s64 	%rd75, %rd2, %rd74;
	ld.local.u8 	%rs23, [%rd75+2];
	add.s64 	%rd76, %rd3, %rd74;
	ld.local.u8 	%rs48, [%rd76+2];
	setp.eq.s16 	%p35, %rs23, %rs48;
	@%p35 bra 	$L__BB1_48;
	add.s32 	%r4430, %r4430, 1;
	cvt.u64.u32 	%rd77, %r4462;
	add.s64 	%rd78, %rd1, %rd77;
	mov.b16 	%rs49, 95;
	st.local.u8 	[%rd78+2], %rs49;
	bra.uni 	$L__BB1_49;
$L__BB1_48:
	cvt.u64.u32 	%rd79, %r4462;
	add.s64 	%rd80, %rd1, %rd79;
	st.local.u8 	[%rd80+2], %rs23;
	setp.eq.s16 	%p36, %rs23, 49;
	selp.u32 	%r4311, 1, 0, %p36;
	add.s32 	%r4429, %r4429, %r4311;
$L__BB1_49:
	ld.local.u32 	%r4312, [%rd1+4108];
	add.s32 	%r4313, %r4312, 1;
	st.local.u32 	[%rd1+4108], %r4313;
	cvt.u64.u32 	%rd81, %r4462;
	add.s64 	%rd82, %rd2, %rd81;
	ld.local.u8 	%rs24, [%rd82+3];
	add.s64 	%rd83, %rd3, %rd81;
	ld.local.u8 	%rs50, [%rd83+3];
	setp.eq.s16 	%p37, %rs24, %rs50;
	@%p37 bra 	$L__BB1_51;
	add.s32 	%r4430, %r4430, 1;
	cvt.u64.u32 	%rd84, %r4462;
	add.s64 	%rd85, %rd1, %rd84;
	mov.b16 	%rs51, 95;
	st.local.u8 	[%rd85+3], %rs51;
	bra.uni 	$L__BB1_52;
$L__BB1_51:
	cvt.u64.u32 	%rd86, %r4462;
	add.s64 	%rd87, %rd1, %rd86;
	st.local.u8 	[%rd87+3], %rs24;
	setp.eq.s16 	%p38, %rs24, 49;
	selp.u32 	%r4314, 1, 0, %p38;
	add.s32 	%r4429, %r4429, %r4314;
$L__BB1_52:
	ld.local.u32 	%r4315, [%rd1+4108];
	add.s32 	%r4316, %r4315, 1;
	st.local.u32 	[%rd1+4108], %r4316;
	add.s32 	%r4462, %r4462, 4;
$L__BB1_53:
	ld.param.u32 	%r4418, [_Z19findPrimeImplicantsiP5groupP4termS2_S0_S2_S2_S2_S2_PA12_cPiS5_S5_S5_S5_S5_i_param_0];
	and.b32  	%r4318, %r4418, 3;
	setp.eq.s32 	%p39, %r4318, 0;
	@%p39 bra 	$L__BB1_67;
	setp.eq.s32 	%p40, %r4318, 1;
	@%p40 bra 	$L__BB1_62;
	cvt.u64.u32 	%rd88, %r4462;
	add.s64 	%rd89, %rd2, %rd88;
	ld.local.u8 	%rs25, [%rd89];
	add.s64 	%rd90, %rd3, %rd88;
	ld.local.u8 	%rs52, [%rd90];
	setp.eq.s16 	%p41, %rs25, %rs52;
	@%p41 bra 	$L__BB1_57;
	add.s32 	%r4430, %r4430, 1;
	cvt.u64.u32 	%rd91, %r4462;
	add.s64 	%rd92, %rd1, %rd91;
	mov.b16 	%rs53, 95;
	st.local.u8 	[%rd92], %rs53;
	bra.uni 	$L__BB1_58;
$L__BB1_57:
	cvt.u64.u32 	%rd93, %r4462;
	add.s64 	%rd94, %rd1, %rd93;
	st.local.u8 	[%rd94], %rs25;
	setp.eq.s16 	%p42, %rs25, 49;
	selp.u32 	%r4319, 1, 0, %p42;
	add.s32 	%r4429, %r4429, %r4319;
$L__BB1_58:
	ld.local.u32 	%r4320, [%rd1+4108];
	add.s32 	%r4321, %r4320, 1;
	st.local.u32 	[%rd1+4108], %r4321;
	cvt.u64.u32 	%rd95, %r4462;
	add.s64 	%rd96, %rd2, %rd95;
	ld.local.u8 	%rs26, [%rd96+1];
	add.s64 	%rd97, %rd3, %rd95;
	ld.local.u8 	%rs54, [%rd97+1];
	setp.eq.s16 	%p43, %rs26, %rs54;
	@%p43 bra 	$L__BB1_60;
	add.s32 	%r4430, %r4430, 1;
	cvt.u64.u32 	%rd98, %r4462;
	add.s64 	%rd99, %rd1, %rd98;
	mov.b16 	%rs55, 95;
	st.local.u8 	[%rd99+1], %rs55;
	bra.uni 	$L__BB1_61;
$L__BB1_60:
	cvt.u64.u32 	%rd100, %r4462;
	add.s64 	%rd101, %rd1, %rd100;
	st.local.u8 	[%rd101+1], %rs26;
	setp.eq.s16 	%p44, %rs26, 49;
	selp.u32 	%r4322, 1, 0, %p44;
	add.s32 	%r4429, %r4429, %r4322;
$L__BB1_61:
	ld.local.u32 	%r4323, [%rd1+4108];
	add.s32 	%r4324, %r4323, 1;
	st.local.u32 	[%rd1+4108], %r4324;
	add.s32 	%r4462, %r4462, 2;
$L__BB1_62:
	ld.param.u32 	%r4419, [_Z19findPrimeImplicantsiP5groupP4termS2_S0_S2_S2_S2_S2_PA12_cPiS5_S5_S5_S5_S5_i_param_0];
	and.b32  	%r4325, %r4419, 1;
	setp.eq.b32 	%p45, %r4325, 1;
	not.pred 	%p46, %p45;
	@%p46 bra 	$L__BB1_67;
	cvt.u64.u32 	%rd102, %r4462;
	add.s64 	%rd103, %rd2, %rd102;
	ld.local.u8 	%rs27, [%rd103];
	add.s64 	%rd104, %rd3, %rd102;
	ld.local.u8 	%rs56, [%rd104];
	setp.eq.s16 	%p47, %rs27, %rs56;
	@%p47 bra 	$L__BB1_65;
	cvt.u64.u32 	%rd105, %r4462;
	add.s32 	%r4430, %r4430, 1;
	add.s64 	%rd106, %rd1, %rd105;
	mov.b16 	%rs57, 95;
	st.local.u8 	[%rd106], %rs57;
	bra.uni 	$L__BB1_66;
$L__BB1_65:
	cvt.u64.u32 	%rd107, %r4462;
	add.s64 	%rd108, %rd1, %rd107;
	st.local.u8 	[%rd108], %rs27;
	setp.eq.s16 	%p48, %rs27, 49;
	selp.u32 	%r4326, 1, 0, %p48;
	add.s32 	%r4429, %r4429, %r4326;
$L__BB1_66:
	ld.local.u32 	%r4327, [%rd1+4108];
	add.s32 	%r4328, %r4327, 1;
	st.local.u32 	[%rd1+4108], %r4328;
$L__BB1_67:
	setp.eq.s32 	%p81, %r4430, 1;
$L__BB1_68:
	ld.param.u32 	%r4420, [_Z19findPrimeImplicantsiP5groupP4termS2_S0_S2_S2_S2_S2_PA12_cPiS5_S5_S5_S5_S5_i_param_0];
	setp.lt.s32 	%p49, %r3, 1;
	cvt.s64.s32 	%rd109, %r4420;
	add.s64 	%rd110, %rd1, %rd109;
	mov.b16 	%rs58, 0;
	st.local.u8 	[%rd110], %rs58;
	@%p49 bra 	$L__BB1_76;
	setp.lt.s32 	%p50, %r3, 4;
	mov.b32 	%r4479, 0;
	@%p50 bra 	$L__BB1_72;
	ld.local.u32 	%r4480, [%rd1+4108];
	mov.b32 	%r4481, 0;
$L__BB1_71:
	mul.wide.u32 	%rd111, %r4481, 4;
	add.s64 	%rd112, %rd2, %rd111;
	ld.local.u32 	%r4331, [%rd112+12];
	mul.wide.s32 	%rd113, %r4480, 4;
	add.s64 	%rd114, %rd1, %rd113;
	st.local.u32 	[%rd114+12], %r4331;
	ld.local.u32 	%r4332, [%rd1+4108];
	add.s32 	%r4333, %r4332, 1;
	st.local.u32 	[%rd1+4108], %r4333;
	ld.local.u32 	%r4334, [%rd112+16];
	add.s64 	%rd115, %rd1, 12;
	mul.wide.s32 	%rd116, %r4332, 4;
	add.s64 	%rd117, %rd115, %rd116;
	st.local.u32 	[%rd117+4], %r4334;
	ld.local.u32 	%r4335, [%rd1+4108];
	add.s32 	%r4336, %r4335, 1;
	st.local.u32 	[%rd1+4108], %r4336;
	ld.local.u32 	%r4337, [%rd112+20];
	mul.wide.s32 	%rd118, %r4335, 4;
	add.s64 	%rd119, %rd115, %rd118;
	st.local.u32 	[%rd119+4], %r4337;
	ld.local.u32 	%r4338, [%rd1+4108];
	add.s32 	%r4339, %r4338, 1;
	st.local.u32 	[%rd1+4108], %r4339;
	ld.local.u32 	%r4340, [%rd112+24];
	mul.wide.s32 	%rd120, %r4338, 4;
	add.s64 	%rd121, %rd115, %rd120;
	st.local.u32 	[%rd121+4], %r4340;
	ld.local.u32 	%r4341, [%rd1+4108];
	add.s32 	%r4480, %r4341, 1;
	st.local.u32 	[%rd1+4108], %r4480;
	add.s32 	%r4481, %r4481, 4;
	and.b32  	%r4479, %r3, 2147483644;
	setp.eq.s32 	%p51, %r4481, %r4479;
	@%p51 bra 	$L__BB1_72;
	bra.uni 	$L__BB1_71;
$L__BB1_72:
	and.b32  	%r4342, %r3, 3;
	setp.eq.s32 	%p52, %r4342, 0;
	@%p52 bra 	$L__BB1_76;
	and.b32  	%r4343, %r3, 3;
	setp.eq.s32 	%p53, %r4343, 1;
	mul.wide.u32 	%rd122, %r4479, 4;
	add.s64 	%rd123, %rd2, %rd122;
	ld.local.u32 	%r4344, [%rd123+12];
	ld.local.u32 	%r4345, [%rd1+4108];
	mul.wide.s32 	%rd124, %r4345, 4;
	add.s64 	%rd125, %rd1, %rd124;
	st.local.u32 	[%rd125+12], %r4344;
	ld.local.u32 	%r2151, [%rd1+4108];
	add.s32 	%r4346, %r2151, 1;
	st.local.u32 	[%rd1+4108], %r4346;
	@%p53 bra 	$L__BB1_76;
	and.b32  	%r4347, %r3, 3;
	setp.eq.s32 	%p54, %r4347, 2;
	mul.wide.u32 	%rd126, %r4479, 4;
	add.s64 	%rd127, %rd2, %rd126;
	ld.local.u32 	%r4348, [%rd127+16];
	mul.wide.s32 	%rd128, %r2151, 4;
	add.s64 	%rd129, %rd1, %rd128;
	st.local.u32 	[%rd129+16], %r4348;
	ld.local.u32 	%r2152, [%rd1+4108];
	add.s32 	%r4349, %r2152, 1;
	st.local.u32 	[%rd1+4108], %r4349;
	@%p54 bra 	$L__BB1_76;
	mul.wide.u32 	%rd130, %r4479, 4;
	add.s64 	%rd131, %rd2, %rd130;
	ld.local.u32 	%r4350, [%rd131+20];
	mul.wide.s32 	%rd132, %r2152, 4;
	add.s64 	%rd133, %rd1, %rd132;
	st.local.u32 	[%rd133+16], %r4350;
	ld.local.u32 	%r4351, [%rd1+4108];
	add.s32 	%r4352, %r4351, 1;
	st.local.u32 	[%rd1+4108], %r4352;
$L__BB1_76:
	setp.gt.s32 	%p55, %r2062, 0;
	@%p55 bra 	$L__BB1_78;
	ld.local.u32 	%r4486, [%rd1+4108];
	bra.uni 	$L__BB1_85;
$L__BB1_78:
	and.b32  	%r2154, %r2062, 3;
	setp.lt.u32 	%p56, %r2062, 4;
	ld.local.u32 	%r4486, [%rd1+4108];
	mov.b32 	%r4485, 0;
	@%p56 bra 	$L__BB1_81;
	and.b32  	%r4485, %r2062, 2147483644;
	mov.b32 	%r4483, 0;
$L__BB1_80:
	mul.wide.u32 	%rd134, %r4483, 4;
	add.s64 	%rd135, %rd3, %rd134;
	ld.local.u32 	%r4355, [%rd135+12];
	mul.wide.s32 	%rd136, %r4486, 4;
	add.s64 	%rd137, %rd1, %rd136;
	st.local.u32 	[%rd137+12], %r4355;
	ld.local.u32 	%r4356, [%rd1+4108];
	add.s32 	%r4357, %r4356, 1;
	st.local.u32 	[%rd1+4108], %r4357;
	ld.local.u32 	%r4358, [%rd135+16];
	add.s64 	%rd138, %rd1, 12;
	mul.wide.s32 	%rd139, %r4356, 4;
	add.s64 	%rd140, %rd138, %rd139;
	st.local.u32 	[%rd140+4], %r4358;
	ld.local.u32 	%r4359, [%rd1+4108];
	add.s32 	%r4360, %r4359, 1;
	st.local.u32 	[%rd1+4108], %r4360;
	ld.local.u32 	%r4361, [%rd135+20];
	mul.wide.s32 	%rd141, %r4359, 4;
	add.s64 	%rd142, %rd138, %rd141;
	st.local.u32 	[%rd142+4], %r4361;
	ld.local.u32 	%r4362, [%rd1+4108];
	add.s32 	%r4363, %r4362, 1;
	st.local.u32 	[%rd1+4108], %r4363;
	ld.local.u32 	%r4364, [%rd135+24];
	mul.wide.s32 	%rd143, %r4362, 4;
	add.s64 	%rd144, %rd138, %rd143;
	st.local.u32 	[%rd144+4], %r4364;
	ld.local.u32 	%r4365, [%rd1+4108];
	add.s32 	%r4486, %r4365, 1;
	st.local.u32 	[%rd1+4108], %r4486;
	add.s32 	%r4483, %r4483, 4;
	setp.ne.s32 	%p57, %r4483, %r4485;
	@%p57 bra 	$L__BB1_80;
$L__BB1_81:
	setp.eq.s32 	%p58, %r2154, 0;
	@%p58 bra 	$L__BB1_85;
	mul.wide.u32 	%rd145, %r4485, 4;
	add.s64 	%rd146, %rd3, %rd145;
	ld.local.u32 	%r4366, [%rd146+12];
	mul.wide.s32 	%rd147, %r4486, 4;
	add.s64 	%rd148, %rd1, %rd147;
	st.local.u32 	[%rd148+12], %r4366;
	ld.local.u32 	%r2168, [%rd1+4108];
	add.s32 	%r4486, %r2168, 1;
	st.local.u32 	[%rd1+4108], %r4486;
	setp.eq.s32 	%p59, %r2154, 1;
	@%p59 bra 	$L__BB1_85;
	mul.wide.u32 	%rd149, %r4485, 4;
	add.s64 	%rd150, %rd3, %rd149;
	ld.local.u32 	%r4367, [%rd150+16];
	mul.wide.s32 	%rd151, %r2168, 4;
	add.s64 	%rd152, %rd1, %rd151;
	st.local.u32 	[%rd152+16], %r4367;
	ld.local.u32 	%r2170, [%rd1+4108];
	add.s32 	%r4486, %r2170, 1;
	st.local.u32 	[%rd1+4108], %r4486;
	setp.eq.s32 	%p60, %r2154, 2;
	@%p60 bra 	$L__BB1_85;
	mul.wide.u32 	%rd153, %r4485, 4;
	add.s64 	%rd154, %rd3, %rd153;
	ld.local.u32 	%r4368, [%rd154+20];
	mul.wide.s32 	%rd155, %r2170, 4;
	add.s64 	%rd156, %rd1, %rd155;
	st.local.u32 	[%rd156+16], %r4368;
	ld.local.u32 	%r4369, [%rd1+4108];
	add.s32 	%r4486, %r4369, 1;
	st.local.u32 	[%rd1+4108], %r4486;
$L__BB1_85:
	mov.b32 	%r4370, 0;
	st.local.u32 	[%rd1+4112], %r4370;
	st.local.u32 	[%rd1+4116], %r4429;
	ld.local.u32 	%r2174, [%rd1];
	ld.local.u32 	%r2175, [%rd1+4];
	ld.local.u32 	%r2176, [%rd1+8];
	ld.local.u32 	%r2177, [%rd1+12];
	ld.local.u32 	%r2178, [%rd1+16];
	ld.local.u32 	%r2179, [%rd1+20];
	ld.local.u32 	%r2180, [%rd1+24];
	ld.local.u32 	%r2181, [%rd1+28];
	ld.local.u32 	%r2182, [%rd1+32];
	ld.local.u32 	%r2183, [%rd1+36];
	ld.local.u32 	%r2184, [%rd1+40];
	ld.local.u32 	%r2185, [%rd1+44];
	ld.local.u32 	%r2186, [%rd1+48];
	ld.local.u32 	%r2187, [%rd1+52];
	ld.local.u32 	%r2188, [%rd1+56];
	ld.local.u32 	%r2189, [%rd1+60];
	ld.local.u32 	%r2190, [%rd1+64];
	ld.local.u32 	%r2191, [%rd1+68];
	ld.local.u32 	%r2192, [%rd1+72];
	ld.local.u32 	%r2193, [%rd1+76];
	ld.local.u32 	%r2194, [%rd1+80];
	ld.local.u32 	%r2195, [%rd1+84];
	ld.local.u32 	%r2196, [%rd1+88];
	ld.local.u32 	%r2197, [%rd1+92];
	ld.local.u32 	%r2198, [%rd1+96];
	ld.local.u32 	%r2199, [%rd1+100];
	ld.local.u32 	%r2200, [%rd1+104];
	ld.local.u32 	%r2201, [%rd1+108];
	ld.local.u32 	%r2202, [%rd1+112];
	ld.local.u32 	%r2203, [%rd1+116];
	ld.local.u32 	%r2204, [%rd1+120];
	ld.local.u32 	%r2205, [%rd1+124];
	ld.local.u32 	%r2206, [%rd1+128];
	ld.local.u32 	%r2207, [%rd1+132];
	ld.local.u32 	%r2208, [%rd1+136];
	ld.local.u32 	%r2209, [%rd1+140];
	ld.local.u32 	%r2210, [%rd1+144];
	ld.local.u32 	%r2211, [%rd1+148];
	ld.local.u32 	%r2212, [%rd1+152];
	ld.local.u32 	%r2213, [%rd1+156];
	ld.local.u32 	%r2214, [%rd1+160];
	ld.local.u32 	%r2215, [%rd1+164];
	ld.local.u32 	%r2216, [%rd1+168];
	ld.local.u32 	%r2217, [%rd1+172];
	ld.local.u32 	%r2218, [%rd1+176];
	ld.local.u32 	%r2219, [%rd1+180];
	ld.local.u32 	%r2220, [%rd1+184];
	ld.local.u32 	%r2221, [%rd1+188];
	ld.local.u32 	%r2222, [%rd1+192];
	ld.local.u32 	%r2223, [%rd1+196];
	ld.local.u32 	%r2224, [%rd1+200];
	ld.local.u32 	%r2225, [%rd1+204];
	ld.local.u32 	%r2226, [%rd1+208];
	ld.local.u32 	%r2227, [%rd1+212];
	ld.local.u32 	%r2228, [%rd1+216];
	ld.local.u32 	%r2229, [%rd1+220];
	ld.local.u32 	%r2230, [%rd1+224];
	ld.local.u32 	%r2231, [%rd1+228];
	ld.local.u32 	%r2232, [%rd1+232];
	ld.local.u32 	%r2233, [%rd1+236];
	ld.local.u32 	%r2234, [%rd1+240];
	ld.local.u32 	%r2235, [%rd1+244];
	ld.local.u32 	%r2236, [%rd1+248];
	ld.local.u32 	%r2237, [%rd1+252];
	ld.local.u32 	%r2238, [%rd1+256];
	ld.local.u32 	%r2239, [%rd1+260];
	ld.local.u32 	%r2240, [%rd1+264];
	ld.local.u32 	%r2241, [%rd1+268];
	ld.local.u32 	%r2242, [%rd1+272];
	ld.local.u32 	%r2243, [%rd1+276];
	ld.local.u32 	%r2244, [%rd1+280];
	ld.local.u32 	%r2245, [%rd1+284];
	ld.local.u32 	%r2246, [%rd1+288];
	ld.local.u32 	%r2247, [%rd1+292];
	ld.local.u32 	%r2248, [%rd1+296];
	ld.local.u32 	%r2249, [%rd1+300];
	ld.local.u32 	%r2250, [%rd1+304];
	ld.local.u32 	%r2251, [%rd1+308];
	ld.local.u32 	%r2252, [%rd1+312];
	ld.local.u32 	%r2253, [%rd1+316];
	ld.local.u32 	%r2254, [%rd1+320];
	ld.local.u32 	%r2255, [%rd1+324];
	ld.local.u32 	%r2256, [%rd1+328];
	ld.local.u32 	%r2257, [%rd1+332];
	ld.local.u32 	%r2258, [%rd1+336];
	ld.local.u32 	%r2259, [%rd1+340];
	ld.local.u32 	%r2260, [%rd1+344];
	ld.local.u32 	%r2261, [%rd1+348];
	ld.local.u32 	%r2262, [%rd1+352];
	ld.local.u32 	%r2263, [%rd1+356];
	ld.local.u32 	%r2264, [%rd1+360];
	ld.local.u32 	%r2265, [%rd1+364];
	ld.local.u32 	%r2266, [%rd1+368];
	ld.local.u32 	%r2267, [%rd1+372];
	ld.local.u32 	%r2268, [%rd1+376];
	ld.local.u32 	%r2269, [%rd1+380];
	ld.local.u32 	%r2270, [%rd1+384];
	ld.local.u32 	%r2271, [%rd1+388];
	ld.local.u32 	%r2272, [%rd1+392];
	ld.local.u32 	%r2273, [%rd1+396];
	ld.local.u32 	%r2274, [%rd1+400];
	ld.local.u32 	%r2275, [%rd1+404];
	ld.local.u32 	%r2276, [%rd1+408];
	ld.local.u32 	%r2277, [%rd1+412];
	ld.local.u32 	%r2278, [%rd1+416];
	ld.local.u32 	%r2279, [%rd1+420];
	ld.local.u32 	%r2280, [%rd1+424];
	ld.local.u32 	%r2281, [%rd1+428];
	ld.local.u32 	%r2282, [%rd1+432];
	ld.local.u32 	%r2283, [%rd1+436];
	ld.local.u32 	%r2284, [%rd1+440];
	ld.local.u32 	%r2285, [%rd1+444];
	ld.local.u32 	%r2286, [%rd1+448];
	ld.local.u32 	%r2287, [%rd1+452];
	ld.local.u32 	%r2288, [%rd1+456];
	ld.local.u32 	%r2289, [%rd1+460];
	ld.local.u32 	%r2290, [%rd1+464];
	ld.local.u32 	%r2291, [%rd1+468];
	ld.local.u32 	%r2292, [%rd1+472];
	ld.local.u32 	%r2293, [%rd1+476];
	ld.local.u32 	%r2294, [%rd1+480];
	ld.local.u32 	%r2295, [%rd1+484];
	ld.local.u32 	%r2296, [%rd1+488];
	ld.local.u32 	%r2297, [%rd1+492];
	ld.local.u32 	%r2298, [%rd1+496];
	ld.local.u32 	%r2299, [%rd1+500];
	ld.local.u32 	%r2300, [%rd1+504];
	ld.local.u32 	%r2301, [%rd1+508];
	ld.local.u32 	%r2302, [%rd1+512];
	ld.local.u32 	%r2303, [%rd1+516];
	ld.local.u32 	%r2304, [%rd1+520];
	ld.local.u32 	%r2305, [%rd1+524];
	ld.local.u32 	%r2306, [%rd1+528];
	ld.local.u32 	%r2307, [%rd1+532];
	ld.local.u32 	%r2308, [%rd1+536];
	ld.local.u32 	%r2309, [%rd1+540];
	ld.local.u32 	%r2310, [%rd1+544];
	ld.local.u32 	%r2311, [%rd1+548];
	ld.local.u32 	%r2312, [%rd1+552];
	ld.local.u32 	%r2313, [%rd1+556];
	ld.local.u32 	%r2314, [%rd1+560];
	ld.local.u32 	%r2315, [%rd1+564];
	ld.local.u32 	%r2316, [%rd1+568];
	ld.local.u32 	%r2317, [%rd1+572];
	ld.local.u32 	%r2318, [%rd1+576];
	ld.local.u32 	%r2319, [%rd1+580];
	ld.local.u32 	%r2320, [%rd1+584];
	ld.local.u32 	%r2321, [%rd1+588];
	ld.local.u32 	%r2322, [%rd1+592];
	ld.local.u32 	%r2323, [%rd1+596];
	ld.local.u32 	%r2324, [%rd1+600];
	ld.local.u32 	%r2325, [%rd1+604];
	ld.local.u32 	%r2326, [%rd1+608];
	ld.local.u32 	%r2327, [%rd1+612];
	ld.local.u32 	%r2328, [%rd1+616];
	ld.local.u32 	%r2329, [%rd1+620];
	ld.local.u32 	%r2330, [%rd1+624];
	ld.local.u32 	%r2331, [%rd1+628];
	ld.local.u32 	%r2332, [%rd1+632];
	ld.local.u32 	%r2333, [%rd1+636];
	ld.local.u32 	%r2334, [%rd1+640];
	ld.local.u32 	%r2335, [%rd1+644];
	ld.local.u32 	%r2336, [%rd1+648];
	ld.local.u32 	%r2337, [%rd1+652];
	ld.local.u32 	%r2338, [%rd1+656];
	ld.local.u32 	%r2339, [%rd1+660];
	ld.local.u32 	%r2340, [%rd1+664];
	ld.local.u32 	%r2341, [%rd1+668];
	ld.local.u32 	%r2342, [%rd1+672];
	ld.local.u32 	%r2343, [%rd1+676];
	ld.local.u32 	%r2344, [%rd1+680];
	ld.local.u32 	%r2345, [%rd1+684];
	ld.local.u32 	%r2346, [%rd1+688];
	ld.local.u32 	%r2347, [%rd1+692];
	ld.local.u32 	%r2348, [%rd1+696];
	ld.local.u32 	%r2349, [%rd1+700];
	ld.local.u32 	%r2350, [%rd1+704];
	ld.local.u32 	%r2351, [%rd1+708];
	ld.local.u32 	%r2352, [%rd1+712];
	ld.local.u32 	%r2353, [%rd1+716];
	ld.local.u32 	%r2354, [%rd1+720];
	ld.local.u32 	%r2355, [%rd1+724];
	ld.local.u32 	%r2356, [%rd1+728];
	ld.local.u32 	%r2357, [%rd1+732];
	ld.local.u32 	%r2358, [%rd1+736];
	ld.local.u32 	%r2359, [%rd1+740];
	ld.local.u32 	%r2360, [%rd1+744];
	ld.local.u32 	%r2361, [%rd1+748];
	ld.local.u32 	%r2362, [%rd1+752];
	ld.local.u32 	%r2363, [%rd1+756];
	ld.local.u32 	%r2364, [%rd1+760];
	ld.local.u32 	%r2365, [%rd1+764];
	ld.local.u32 	%r2366, [%rd1+768];
	ld.local.u32 	%r2367, [%rd1+772];
	ld.local.u32 	%r2368, [%rd1+776];
	ld.local.u32 	%r2369, [%rd1+780];
	ld.local.u32 	%r2370, [%rd1+784];
	ld.local.u32 	%r2371, [%rd1+788];
	ld.local.u32 	%r2372, [%rd1+792];
	ld.local.u32 	%r2373, [%rd1+796];
	ld.local.u32 	%r2374, [%rd1+800];
	ld.local.u32 	%r2375, [%rd1+804];
	ld.local.u32 	%r2376, [%rd1+808];
	ld.local.u32 	%r2377, [%rd1+812];
	ld.local.u32 	%r2378, [%rd1+816];
	ld.local.u32 	%r2379, [%rd1+820];
	ld.local.u32 	%r2380, [%rd1+824];
	ld.local.u32 	%r2381, [%rd1+828];
	ld.local.u32 	%r2382, [%rd1+832];
	ld.local.u32 	%r2383, [%rd1+836];
	ld.local.u32 	%r2384, [%rd1+840];
	ld.local.u32 	%r2385, [%rd1+844];
	ld.local.u32 	%r2386, [%rd1+848];
	ld.local.u32 	%r2387, [%rd1+852];
	ld.local.u32 	%r2388, [%rd1+856];
	ld.local.u32 	%r2389, [%rd1+860];
	ld.local.u32 	%r2390, [%rd1+864];
	ld.local.u32 	%r2391, [%rd1+868];
	ld.local.u32 	%r2392, [%rd1+872];
	ld.local.u32 	%r2393, [%rd1+876];
	ld.local.u32 	%r2394, [%rd1+880];
	ld.local.u32 	%r2395, [%rd1+884];
	ld.local.u32 	%r2396, [%rd1+888];
	ld.local.u32 	%r2397, [%rd1+892];
	ld.local.u32 	%r2398, [%rd1+896];
	ld.local.u32 	%r2399, [%rd1+900];
	ld.local.u32 	%r2400, [%rd1+904];
	ld.local.u32 	%r2401, [%rd1+908];
	ld.local.u32 	%r2402, [%rd1+912];
	ld.local.u32 	%r2403, [%rd1+916];
	ld.local.u32 	%r2404, [%rd1+920];
	ld.local.u32 	%r2405, [%rd1+924];
	ld.local.u32 	%r2406, [%rd1+928];
	ld.local.u32 	%r2407, [%rd1+932];
	ld.local.u32 	%r2408, [%rd1+936];
	ld.local.u32 	%r2409, [%rd1+940];
	ld.local.u32 	%r2410, [%rd1+944];
	ld.local.u32 	%r2411, [%rd1+948];
	ld.local.u32 	%r2412, [%rd1+952];
	ld.local.u32 	%r2413, [%rd1+956];
	ld.local.u32 	%r2414, [%rd1+960];
	ld.local.u32 	%r2415, [%rd1+964];
	ld.local.u32 	%r2416, [%rd1+968];
	ld.local.u32 	%r2417, [%rd1+972];
	ld.local.u32 	%r2418, [%rd1+976];
	ld.local.u32 	%r2419, [%rd1+980];
	ld.local.u32 	%r2420, [%rd1+984];
	ld.local.u32 	%r2421, [%rd1+988];
	ld.local.u32 	%r2422, [%rd1+992];
	ld.local.u32 	%r2423, [%rd1+996];
	ld.local.u32 	%r2424, [%rd1+1000];
	ld.local.u32 	%r2425, [%rd1+1004];
	ld.local.u32 	%r2426, [%rd1+1008];
	ld.local.u32 	%r2427, [%rd1+1012];
	ld.local.u32 	%r2428, [%rd1+1016];
	ld.local.u32 	%r2429, [%rd1+1020];
	ld.local.u32 	%r2430, [%rd1+1024];
	ld.local.u32 	%r2431, [%rd1+1028];
	ld.local.u32 	%r2432, [%rd1+1032];
	ld.local.u32 	%r2433, [%rd1+1036];
	ld.local.u32 	%r2434, [%rd1+1040];
	ld.local.u32 	%r2435, [%rd1+1044];
	ld.local.u32 	%r2436, [%rd1+1048];
	ld.local.u32 	%r2437, [%rd1+1052];
	ld.local.u32 	%r2438, [%rd1+1056];
	ld.local.u32 	%r2439, [%rd1+1060];
	ld.local.u32 	%r2440, [%rd1+1064];
	ld.local.u32 	%r2441, [%rd1+1068];
	ld.local.u32 	%r2442, [%rd1+1072];
	ld.local.u32 	%r2443, [%rd1+1076];
	ld.local.u32 	%r2444, [%rd1+1080];
	ld.local.u32 	%r2445, [%rd1+1084];
	ld.local.u32 	%r2446, [%rd1+1088];
	ld.local.u32 	%r2447, [%rd1+1092];
	ld.local.u32 	%r2448, [%rd1+1096];
	ld.local.u32 	%r2449, [%rd1+1100];
	ld.local.u32 	%r2450, [%rd1+1104];
	ld.local.u32 	%r2451, [%rd1+1108];
	ld.local.u32 	%r2452, [%rd1+1112];
	ld.local.u32 	%r2453, [%rd1+1116];
	ld.local.u32 	%r2454, [%rd1+1120];
	ld.local.u32 	%r2455, [%rd1+1124];
	ld.local.u32 	%r2456, [%rd1+1128];
	ld.local.u32 	%r2457, [%rd1+1132];
	ld.local.u32 	%r2458, [%rd1+1136];
	ld.local.u32 	%r2459, [%rd1+1140];
	ld.local.u32 	%r2460, [%rd1+1144];
	ld.local.u32 	%r2461, [%rd1+1148];
	ld.local.u32 	%r2462, [%rd1+1152];
	ld.local.u32 	%r2463, [%rd1+1156];
	ld.local.u32 	%r2464, [%rd1+1160];
	ld.local.u32 	%r2465, [%rd1+1164];
	ld.local.u32 	%r2466, [%rd1+1168];
	ld.local.u32 	%r2467, [%rd1+1172];
	ld.local.u32 	%r2468, [%rd1+1176];
	ld.local.u32 	%r2469, [%rd1+1180];
	ld.local.u32 	%r2470, [%rd1+1184];
	ld.local.u32 	%r2471, [%rd1+1188];
	ld.local.u32 	%r2472, [%rd1+1192];
	ld.local.u32 	%r2473, [%rd1+1196];
	ld.local.u32 	%r2474, [%rd1+1200];
	ld.local.u32 	%r2475, [%rd1+1204];
	ld.local.u32 	%r2476, [%rd1+1208];
	ld.local.u32 	%r2477, [%rd1+1212];
	ld.local.u32 	%r2478, [%rd1+1216];
	ld.local.u32 	%r2479, [%rd1+1220];
	ld.local.u32 	%r2480, [%rd1+1224];
	ld.local.u32 	%r2481, [%rd1+1228];
	ld.local.u32 	%r2482, [%rd1+1232];
	ld.local.u32 	%r2483, [%rd1+1236];
	ld.local.u32 	%r2484, [%rd1+1240];
	ld.local.u32 	%r2485, [%rd1+1244];
	ld.local.u32 	%r2486, [%rd1+1248];
	ld.local.u32 	%r2487, [%rd1+1252];
	ld.local.u32 	%r2488, [%rd1+1256];
	ld.local.u32 	%r2489, [%rd1+1260];
	ld.local.u32 	%r2490, [%rd1+1264];
	ld.local.u32 	%r2491, [%rd1+1268];
	ld.local.u32 	%r2492, [%rd1+1272];
	ld.local.u32 	%r2493, [%rd1+1276];
	ld.local.u32 	%r2494, [%rd1+1280];
	ld.local.u32 	%r2495, [%rd1+1284];
	ld.local.u32 	%r2496, [%rd1+1288];
	ld.local.u32 	%r2497, [%rd1+1292];
	ld.local.u32 	%r2498, [%rd1+1296];
	ld.local.u32 	%r2499, [%rd1+1300];
	ld.local.u32 	%r2500, [%rd1+1304];
	ld.local.u32 	%r2501, [%rd1+1308];
	ld.local.u32 	%r2502, [%rd1+1312];
	ld.local.u32 	%r2503, [%rd1+1316];
	ld.local.u32 	%r2504, [%rd1+1320];
	ld.local.u32 	%r2505, [%rd1+1324];
	ld.local.u32 	%r2506, [%rd1+1328];
	ld.local.u32 	%r2507, [%rd1+1332];
	ld.local.u32 	%r2508, [%rd1+1336];
	ld.local.u32 	%r2509, [%rd1+1340];
	ld.local.u32 	%r2510, [%rd1+1344];
	ld.local.u32 	%r2511, [%rd1+1348];
	ld.local.u32 	%r2512, [%rd1+1352];
	ld.local.u32 	%r2513, [%rd1+1356];
	ld.local.u32 	%r2514, [%rd1+1360];
	ld.local.u32 	%r2515, [%rd1+1364];
	ld.local.u32 	%r2516, [%rd1+1368];
	ld.local.u32 	%r2517, [%rd1+1372];
	ld.local.u32 	%r2518, [%rd1+1376];
	ld.local.u32 	%r2519, [%rd1+1380];
	ld.local.u32 	%r2520, [%rd1+1384];
	ld.local.u32 	%r2521, [%rd1+1388];
	ld.local.u32 	%r2522, [%rd1+1392];
	ld.local.u32 	%r2523, [%rd1+1396];
	ld.local.u32 	%r2524, [%rd1+1400];
	ld.local.u32 	%r2525, [%rd1+1404];
	ld.local.u32 	%r2526, [%rd1+1408];
	ld.local.u32 	%r2527, [%rd1+1412];
	ld.local.u32 	%r2528, [%rd1+1416];
	ld.local.u32 	%r2529, [%rd1+1420];
	ld.local.u32 	%r2530, [%rd1+1424];
	ld.local.u32 	%r2531, [%rd1+1428];
	ld.local.u32 	%r2532, [%rd1+1432];
	ld.local.u32 	%r2533, [%rd1+1436];
	ld.local.u32 	%r2534, [%rd1+1440];
	ld.local.u32 	%r2535, [%rd1+1444];
	ld.local.u32 	%r2536, [%rd1+1448];
	ld.local.u32 	%r2537, [%rd1+1452];
	ld.local.u32 	%r2538, [%rd1+1456];
	ld.local.u32 	%r2539, [%rd1+1460];
	ld.local.u32 	%r2540, [%rd1+1464];
	ld.local.u32 	%r2541, [%rd1+1468];
	ld.local.u32 	%r2542, [%rd1+1472];
	ld.local.u32 	%r2543, [%rd1+1476];
	ld.local.u32 	%r2544, [%rd1+1480];
	ld.local.u32 	%r2545, [%rd1+1484];
	ld.local.u32 	%r2546, [%rd1+1488];
	ld.local.u32 	%r2547, [%rd1+1492];
	ld.local.u32 	%r2548, [%rd1+1496];
	ld.local.u32 	%r2549, [%rd1+1500];
	ld.local.u32 	%r2550, [%rd1+1504];
	ld.local.u32 	%r2551, [%rd1+1508];
	ld.local.u32 	%r2552, [%rd1+1512];
	ld.local.u32 	%r2553, [%rd1+1516];
	ld.local.u32 	%r2554, [%rd1+1520];
	ld.local.u32 	%r2555, [%rd1+1524];
	ld.local.u32 	%r2556, [%rd1+1528];
	ld.local.u32 	%r2557, [%rd1+1532];
	ld.local.u32 	%r2558, [%rd1+1536];
	ld.local.u32 	%r2559, [%rd1+1540];
	ld.local.u32 	%r2560, [%rd1+1544];
	ld.local.u32 	%r2561, [%rd1+1548];
	ld.local.u32 	%r2562, [%rd1+1552];
	ld.local.u32 	%r2563, [%rd1+1556];
	ld.local.u32 	%r2564, [%rd1+1560];
	ld.local.u32 	%r2565, [%rd1+1564];
	ld.local.u32 	%r2566, [%rd1+1568];
	ld.local.u32 	%r2567, [%rd1+1572];
	ld.local.u32 	%r2568, [%rd1+1576];
	ld.local.u32 	%r2569, [%rd1+1580];
	ld.local.u32 	%r2570, [%rd1+1584];
	ld.local.u32 	%r2571, [%rd1+1588];
	ld.local.u32 	%r2572, [%rd1+1592];
	ld.local.u32 	%r2573, [%rd1+1596];
	ld.local.u32 	%r2574, [%rd1+1600];
	ld.local.u32 	%r2575, [%rd1+1604];
	ld.local.u32 	%r2576, [%rd1+1608];
	ld.local.u32 	%r2577, [%rd1+1612];
	ld.local.u32 	%r2578, [%rd1+1616];
	ld.local.u32 	%r2579, [%rd1+1620];
	ld.local.u32 	%r2580, [%rd1+1624];
	ld.local.u32 	%r2581, [%rd1+1628];
	ld.local.u32 	%r2582, [%rd1+1632];
	ld.local.u32 	%r2583, [%rd1+1636];
	ld.local.u32 	%r2584, [%rd1+1640];
	ld.local.u32 	%r2585, [%rd1+1644];
	ld.local.u32 	%r2586, [%rd1+1648];
	ld.local.u32 	%r2587, [%rd1+1652];
	ld.local.u32 	%r2588, [%rd1+1656];
	ld.local.u32 	%r2589, [%rd1+1660];
	ld.local.u32 	%r2590, [%rd1+1664];
	ld.local.u32 	%r2591, [%rd1+1668];
	ld.local.u32 	%r2592, [%rd1+1672];
	ld.local.u32 	%r2593, [%rd1+1676];
	ld.local.u32 	%r2594, [%rd1+1680];
	ld.local.u32 	%r2595, [%rd1+1684];
	ld.local.u32 	%r2596, [%rd1+1688];
	ld.local.u32 	%r2597, [%rd1+1692];
	ld.local.u32 	%r2598, [%rd1+1696];
	ld.local.u32 	%r2599, [%rd1+1700];
	ld.local.u32 	%r2600, [%rd1+1704];
	ld.local.u32 	%r2601, [%rd1+1708];
	ld.local.u32 	%r2602, [%rd1+1712];
	ld.local.u32 	%r2603, [%rd1+1716];
	ld.local.u32 	%r2604, [%rd1+1720];
	ld.local.u32 	%r2605, [%rd1+1724];
	ld.local.u32 	%r2606, [%rd1+1728];
	ld.local.u32 	%r2607, [%rd1+1732];
	ld.local.u32 	%r2608, [%rd1+1736];
	ld.local.u32 	%r2609, [%rd1+1740];
	ld.local.u32 	%r2610, [%rd1+1744];
	ld.local.u32 	%r2611, [%rd1+1748];
	ld.local.u32 	%r2612, [%rd1+1752];
	ld.local.u32 	%r2613, [%rd1+1756];
	ld.local.u32 	%r2614, [%rd1+1760];
	ld.local.u32 	%r2615, [%rd1+1764];
	ld.local.u32 	%r2616, [%rd1+1768];
	ld.local.u32 	%r2617, [%rd1+1772];
	ld.local.u32 	%r2618, [%rd1+1776];
	ld.local.u32 	%r2619, [%rd1+1780];
	ld.local.u32 	%r2620, [%rd1+1784];
	ld.local.u32 	%r2621, [%rd1+1788];
	ld.local.u32 	%r2622, [%rd1+1792];
	ld.local.u32 	%r2623, [%rd1+1796];
	ld.local.u32 	%r2624, [%rd1+1800];
	ld.local.u32 	%r2625, [%rd1+1804];
	ld.local.u32 	%r2626, [%rd1+1808];
	ld.local.u32 	%r2627, [%rd1+1812];
	ld.local.u32 	%r2628, [%rd1+1816];
	ld.local.u32 	%r2629, [%rd1+1820];
	ld.local.u32 	%r2630, [%rd1+1824];
	ld.local.u32 	%r2631, [%rd1+1828];
	ld.local.u32 	%r2632, [%rd1+1832];
	ld.local.u32 	%r2633, [%rd1+1836];
	ld.local.u32 	%r2634, [%rd1+1840];
	ld.local.u32 	%r2635, [%rd1+1844];
	ld.local.u32 	%r2636, [%rd1+1848];
	ld.local.u32 	%r2637, [%rd1+1852];
	ld.local.u32 	%r2638, [%rd1+1856];
	ld.local.u32 	%r2639, [%rd1+1860];
	ld.local.u32 	%r2640, [%rd1+1864];
	ld.local.u32 	%r2641, [%rd1+1868];
	ld.local.u32 	%r2642, [%rd1+1872];
	ld.local.u32 	%r2643, [%rd1+1876];
	ld.local.u32 	%r2644, [%rd1+1880];
	ld.local.u32 	%r2645, [%rd1+1884];
	ld.local.u32 	%r2646, [%rd1+1888];
	ld.local.u32 	%r2647, [%rd1+1892];
	ld.local.u32 	%r2648, [%rd1+1896];
	ld.local.u32 	%r2649, [%rd1+1900];
	ld.local.u32 	%r2650, [%rd1+1904];
	ld.local.u32 	%r2651, [%rd1+1908];
	ld.local.u32 	%r2652, [%rd1+1912];
	ld.local.u32 	%r2653, [%rd1+1916];
	ld.local.u32 	%r2654, [%rd1+1920];
	ld.local.u32 	%r2655, [%rd1+1924];
	ld.local.u32 	%r2656, [%rd1+1928];
	ld.local.u32 	%r2657, [%rd1+1932];
	ld.local.u32 	%r2658, [%rd1+1936];
	ld.local.u32 	%r2659, [%rd1+1940];
	ld.local.u32 	%r2660, [%rd1+1944];
	ld.local.u32 	%r2661, [%rd1+1948];
	ld.local.u32 	%r2662, [%rd1+1952];
	ld.local.u32 	%r2663, [%rd1+1956];
	ld.local.u32 	%r2664, [%rd1+1960];
	ld.local.u32 	%r2665, [%rd1+1964];
	ld.local.u32 	%r2666, [%rd1+1968];
	ld.local.u32 	%r2667, [%rd1+1972];
	ld.local.u32 	%r2668, [%rd1+1976];
	ld.local.u32 	%r2669, [%rd1+1980];
	ld.local.u32 	%r2670, [%rd1+1984];
	ld.local.u32 	%r2671, [%rd1+1988];
	ld.local.u32 	%r2672, [%rd1+1992];
	ld.local.u32 	%r2673, [%rd1+1996];
	ld.local.u32 	%r2674, [%rd1+2000];
	ld.local.u32 	%r2675, [%rd1+2004];
	ld.local.u32 	%r2676, [%rd1+2008];
	ld.local.u32 	%r2677, [%rd1+2012];
	ld.local.u32 	%r2678, [%rd1+2016];
	ld.local.u32 	%r2679, [%rd1+2020];
	ld.local.u32 	%r2680, [%rd1+2024];
	ld.local.u32 	%r2681, [%rd1+2028];
	ld.local.u32 	%r2682, [%rd1+2032];
	ld.local.u32 	%r2683, [%rd1+2036];
	ld.local.u32 	%r2684, [%rd1+2040];
	ld.local.u32 	%r2685, [%rd1+2044];
	ld.local.u32 	%r2686, [%rd1+2048];
	ld.local.u32 	%r2687, [%rd1+2052];
	ld.local.u32 	%r2688, [%rd1+2056];
	ld.local.u32 	%r2689, [%rd1+2060];
	ld.local.u32 	%r2690, [%rd1+2064];
	ld.local.u32 	%r2691, [%rd1+2068];
	ld.local.u32 	%r2692, [%rd1+2072];
	ld.local.u32 	%r2693, [%rd1+2076];
	ld.local.u32 	%r2694, [%rd1+2080];
	ld.local.u32 	%r2695, [%rd1+2084];
	ld.local.u32 	%r2696, [%rd1+2088];
	ld.local.u32 	%r2697, [%rd1+2092];
	ld.local.u32 	%r2698, [%rd1+2096];
	ld.local.u32 	%r2699, [%rd1+2100];
	ld.local.u32 	%r2700, [%rd1+2104];
	ld.local.u32 	%r2701, [%rd1+2108];
	ld.local.u32 	%r2702, [%rd1+2112];
	ld.local.u32 	%r2703, [%rd1+2116];
	ld.local.u32 	%r2704, [%rd1+2120];
	ld.local.u32 	%r2705, [%rd1+2124];
	ld.local.u32 	%r2706, [%rd1+2128];
	ld.local.u32 	%r2707, [%rd1+2132];
	ld.local.u32 	%r2708, [%rd1+2136];
	ld.local.u32 	%r2709, [%rd1+2140];
	ld.local.u32 	%r2710, [%rd1+2144];
	ld.local.u32 	%r2711, [%rd1+2148];
	ld.local.u32 	%r2712, [%rd1+2152];
	ld.local.u32 	%r2713, [%rd1+2156];
	ld.local.u32 	%r2714, [%rd1+2160];
	ld.local.u32 	%r2715, [%rd1+2164];
	ld.local.u32 	%r2716, [%rd1+2168];
	ld.local.u32 	%r2717, [%rd1+2172];
	ld.local.u32 	%r2718, [%rd1+2176];
	ld.local.u32 	%r2719, [%rd1+2180];
	ld.local.u32 	%r2720, [%rd1+2184];
	ld.local.u32 	%r2721, [%rd1+2188];
	ld.local.u32 	%r2722, [%rd1+2192];
	ld.local.u32 	%r2723, [%rd1+2196];
	ld.local.u32 	%r2724, [%rd1+2200];
	ld.local.u32 	%r2725, [%rd1+2204];
	ld.local.u32 	%r2726, [%rd1+2208];
	ld.local.u32 	%r2727, [%rd1+2212];
	ld.local.u32 	%r2728, [%rd1+2216];
	ld.local.u32 	%r2729, [%rd1+2220];
	ld.local.u32 	%r2730, [%rd1+2224];
	ld.local.u32 	%r2731, [%rd1+2228];
	ld.local.u32 	%r2732, [%rd1+2232];
	ld.local.u32 	%r2733, [%rd1+2236];
	ld.local.u32 	%r2734, [%rd1+2240];
	ld.local.u32 	%r2735, [%rd1+2244];
	ld.local.u32 	%r2736, [%rd1+2248];
	ld.local.u32 	%r2737, [%rd1+2252];
	ld.local.u32 	%r2738, [%rd1+2256];
	ld.local.u32 	%r2739, [%rd1+2260];
	ld.local.u32 	%r2740, [%rd1+2264];
	ld.local.u32 	%r2741, [%rd1+2268];
	ld.local.u32 	%r2742, [%rd1+2272];
	ld.local.u32 	%r2743, [%rd1+2276];
	ld.local.u32 	%r2744, [%rd1+2280];
	ld.local.u32 	%r2745, [%rd1+2284];
	ld.local.u32 	%r2746, [%rd1+2288];
	ld.local.u32 	%r2747, [%rd1+2292];
	ld.local.u32 	%r2748, [%rd1+2296];
	ld.local.u32 	%r2749, [%rd1+2300];
	ld.local.u32 	%r2750, [%rd1+2304];
	ld.local.u32 	%r2751, [%rd1+2308];
	ld.local.u32 	%r2752, [%rd1+2312];
	ld.local.u32 	%r2753, [%rd1+2316];
	ld.local.u32 	%r2754, [%rd1+2320];
	ld.local.u32 	%r2755, [%rd1+2324];
	ld.local.u32 	%r2756, [%rd1+2328];
	ld.local.u32 	%r2757, [%rd1+2332];
	ld.local.u32 	%r2758, [%rd1+2336];
	ld.local.u32 	%r2759, [%rd1+2340];
	ld.local.u32 	%r2760, [%rd1+2344];
	ld.local.u32 	%r2761, [%rd1+2348];
	ld.local.u32 	%r2762, [%rd1+2352];
	ld.local.u32 	%r2763, [%rd1+2356];
	ld.local.u32 	%r2764, [%rd1+2360];
	ld.local.u32 	%r2765, [%rd1+2364];
	ld.local.u32 	%r2766, [%rd1+2368];
	ld.local.u32 	%r2767, [%rd1+2372];
	ld.local.u32 	%r2768, [%rd1+2376];
	ld.local.u32 	%r2769, [%rd1+2380];
	ld.local.u32 	%r2770, [%rd1+2384];
	ld.local.u32 	%r2771, [%rd1+2388];
	ld.local.u32 	%r2772, [%rd1+2392];
	ld.local.u32 	%r2773, [%rd1+2396];
	ld.local.u32 	%r2774, [%rd1+2400];
	ld.local.u32 	%r2775, [%rd1+2404];
	ld.local.u32 	%r2776, [%rd1+2408];
	ld.local.u32 	%r2777, [%rd1+2412];
	ld.local.u32 	%r2778, [%rd1+2416];
	ld.local.u32 	%r2779, [%rd1+2420];
	ld.local.u32 	%r2780, [%rd1+2424];
	ld.local.u32 	%r2781, [%rd1+2428];
	ld.local.u32 	%r2782, [%rd1+2432];
	ld.local.u32 	%r2783, [%rd1+2436];
	ld.local.u32 	%r2784, [%rd1+2440];
	ld.local.u32 	%r2785, [%rd1+2444];
	ld.local.u32 	%r2786, [%rd1+2448];
	ld.local.u32 	%r2787, [%rd1+2452];
	ld.local.u32 	%r2788, [%rd1+2456];
	ld.local.u32 	%r2789, [%rd1+2460];
	ld.local.u32 	%r2790, [%rd1+2464];
	ld.local.u32 	%r2791, [%rd1+2468];
	ld.local.u32 	%r2792, [%rd1+2472];
	ld.local.u32 	%r2793, [%rd1+2476];
	ld.local.u32 	%r2794, [%rd1+2480];
	ld.local.u32 	%r2795, [%rd1+2484];
	ld.local.u32 	%r2796, [%rd1+2488];
	ld.local.u32 	%r2797, [%rd1+2492];
	ld.local.u32 	%r2798, [%rd1+2496];
	ld.local.u32 	%r2799, [%rd1+2500];
	ld.local.u32 	%r2800, [%rd1+2504];
	ld.local.u32 	%r2801, [%rd1+2508];
	ld.local.u32 	%r2802, [%rd1+2512];
	ld.local.u32 	%r2803, [%rd1+2516];
	ld.local.u32 	%r2804, [%rd1+2520];
	ld.local.u32 	%r2805, [%rd1+2524];
	ld.local.u32 	%r2806, [%rd1+2528];
	ld.local.u32 	%r2807, [%rd1+2532];
	ld.local.u32 	%r2808, [%rd1+2536];
	ld.local.u32 	%r2809, [%rd1+2540];
	ld.local.u32 	%r2810, [%rd1+2544];
	ld.local.u32 	%r2811, [%rd1+2548];
	ld.local.u32 	%r2812, [%rd1+2552];
	ld.local.u32 	%r2813, [%rd1+2556];
	ld.local.u32 	%r2814, [%rd1+2560];
	ld.local.u32 	%r2815, [%rd1+2564];
	ld.local.u32 	%r2816, [%rd1+2568];
	ld.local.u32 	%r2817, [%rd1+2572];
	ld.local.u32 	%r2818, [%rd1+2576];
	ld.local.u32 	%r2819, [%rd1+2580];
	ld.local.u32 	%r2820, [%rd1+2584];
	ld.local.u32 	%r2821, [%rd1+2588];
	ld.local.u32 	%r2822, [%rd1+2592];
	ld.local.u32 	%r2823, [%rd1+2596];
	ld.local.u32 	%r2824, [%rd1+2600];
	ld.local.u32 	%r2825, [%rd1+2604];
	ld.local.u32 	%r2826, [%rd1+2608];
	ld.local.u32 	%r2827, [%rd1+2612];
	ld.local.u32 	%r2828, [%rd1+2616];
	ld.local.u32 	%r2829, [%rd1+2620];
	ld.local.u32 	%r2830, [%rd1+2624];
	ld.local.u32 	%r2831, [%rd1+2628];
	ld.local.u32 	%r2832, [%rd1+2632];
	ld.local.u32 	%r2833, [%rd1+2636];
	ld.local.u32 	%r2834, [%rd1+2640];
	ld.local.u32 	%r2835, [%rd1+2644];
	ld.local.u32 	%r2836, [%rd1+2648];
	ld.local.u32 	%r2837, [%rd1+2652];
	ld.local.u32 	%r2838, [%rd1+2656];
	ld.local.u32 	%r2839, [%rd1+2660];
	ld.local.u32 	%r2840, [%rd1+2664];
	ld.local.u32 	%r2841, [%rd1+2668];
	ld.local.u32 	%r2842, [%rd1+2672];
	ld.local.u32 	%r2843, [%rd1+2676];
	ld.local.u32 	%r2844, [%rd1+2680];
	ld.local.u32 	%r2845, [%rd1+2684];
	ld.local.u32 	%r2846, [%rd1+2688];
	ld.local.u32 	%r2847, [%rd1+2692];
	ld.local.u32 	%r2848, [%rd1+2696];
	ld.local.u32 	%r2849, [%rd1+2700];
	ld.local.u32 	%r2850, [%rd1+2704];
	ld.local.u32 	%r2851, [%rd1+2708];
	ld.local.u32 	%r2852, [%rd1+2712];
	ld.local.u32 	%r2853, [%rd1+2716];
	ld.local.u32 	%r2854, [%rd1+2720];
	ld.local.u32 	%r2855, [%rd1+2724];
	ld.local.u32 	%r2856, [%rd1+2728];
	ld.local.u32 	%r2857, [%rd1+2732];
	ld.local.u32 	%r2858, [%rd1+2736];
	ld.local.u32 	%r2859, [%rd1+2740];
	ld.local.u32 	%r2860, [%rd1+2744];
	ld.local.u32 	%r2861, [%rd1+2748];
	ld.local.u32 	%r2862, [%rd1+2752];
	ld.local.u32 	%r2863, [%rd1+2756];
	ld.local.u32 	%r2864, [%rd1+2760];
	ld.local.u32 	%r2865, [%rd1+2764];
	ld.local.u32 	%r2866, [%rd1+2768];
	ld.local.u32 	%r2867, [%rd1+2772];
	ld.local.u32 	%r2868, [%rd1+2776];
	ld.local.u32 	%r2869, [%rd1+2780];
	ld.local.u32 	%r2870, [%rd1+2784];
	ld.local.u32 	%r2871, [%rd1+2788];
	ld.local.u32 	%r2872, [%rd1+2792];
	ld.local.u32 	%r2873, [%rd1+2796];
	ld.local.u32 	%r2874, [%rd1+2800];
	ld.local.u32 	%r2875, [%rd1+2804];
	ld.local.u32 	%r2876, [%rd1+2808];
	ld.local.u32 	%r2877, [%rd1+2812];
	ld.local.u32 	%r2878, [%rd1+2816];
	ld.local.u32 	%r2879, [%rd1+2820];
	ld.local.u32 	%r2880, [%rd1+2824];
	ld.local.u32 	%r2881, [%rd1+2828];
	ld.local.u32 	%r2882, [%rd1+2832];
	ld.local.u32 	%r2883, [%rd1+2836];
	ld.local.u32 	%r2884, [%rd1+2840];
	ld.local.u32 	%r2885, [%rd1+2844];
	ld.local.u32 	%r2886, [%rd1+2848];
	ld.local.u32 	%r2887, [%rd1+2852];
	ld.local.u32 	%r2888, [%rd1+2856];
	ld.local.u32 	%r2889, [%rd1+2860];
	ld.local.u32 	%r2890, [%rd1+2864];
	ld.local.u32 	%r2891, [%rd1+2868];
	ld.local.u32 	%r2892, [%rd1+2872];
	ld.local.u32 	%r2893, [%rd1+2876];
	ld.local.u32 	%r2894, [%rd1+2880];
	ld.local.u32 	%r2895, [%rd1+2884];
	ld.local.u32 	%r2896, [%rd1+2888];
	ld.local.u32 	%r2897, [%rd1+2892];
	ld.local.u32 	%r2898, [%rd1+2896];
	ld.local.u32 	%r2899, [%rd1+2900];
	ld.local.u32 	%r2900, [%rd1+2904];
	ld.local.u32 	%r2901, [%rd1+2908];
	ld.local.u32 	%r2902, [%rd1+2912];
	ld.local.u32 	%r2903, [%rd1+2916];
	ld.local.u32 	%r2904, [%rd1+2920];
	ld.local.u32 	%r2905, [%rd1+2924];
	ld.local.u32 	%r2906, [%rd1+2928];
	ld.local.u32 	%r2907, [%rd1+2932];
	ld.local.u32 	%r2908, [%rd1+2936];
	ld.local.u32 	%r2909, [%rd1+2940];
	ld.local.u32 	%r2910, [%rd1+2944];
	ld.local.u32 	%r2911, [%rd1+2948];
	ld.local.u32 	%r2912, [%rd1+2952];
	ld.local.u32 	%r2913, [%rd1+2956];
	ld.local.u32 	%r2914, [%rd1+2960];
	ld.local.u32 	%r2915, [%rd1+2964];
	ld.local.u32 	%r2916, [%rd1+2968];
	ld.local.u32 	%r2917, [%rd1+2972];
	ld.local.u32 	%r2918, [%rd1+2976];
	ld.local.u32 	%r2919, [%rd1+2980];
	ld.local.u32 	%r2920, [%rd1+2984];
	ld.local.u32 	%r2921, [%rd1+2988];
	ld.local.u32 	%r2922, [%rd1+2992];
	ld.local.u32 	%r2923, [%rd1+2996];
	ld.local.u32 	%r2924, [%rd1+3000];
	ld.local.u32 	%r2925, [%rd1+3004];
	ld.local.u32 	%r2926, [%rd1+3008];
	ld.local.u32 	%r2927, [%rd1+3012];
	ld.local.u32 	%r2928, [%rd1+3016];
	ld.local.u32 	%r2929, [%rd1+3020];
	ld.local.u32 	%r2930, [%rd1+3024];
	ld.local.u32 	%r2931, [%rd1+3028];
	ld.local.u32 	%r2932, [%rd1+3032];
	ld.local.u32 	%r2933, [%rd1+3036];
	ld.local.u32 	%r2934, [%rd1+3040];
	ld.local.u32 	%r2935, [%rd1+3044];
	ld.local.u32 	%r2936, [%rd1+3048];
	ld.local.u32 	%r2937, [%rd1+3052];
	ld.local.u32 	%r2938, [%rd1+3056];
	ld.local.u32 	%r2939, [%rd1+3060];
	ld.local.u32 	%r2940, [%rd1+3064];
	ld.local.u32 	%r2941, [%rd1+3068];
	ld.local.u32 	%r2942, [%rd1+3072];
	ld.local.u32 	%r2943, [%rd1+3076];
	ld.local.u32 	%r2944, [%rd1+3080];
	ld.local.u32 	%r2945, [%rd1+3084];
	ld.local.u32 	%r2946, [%rd1+3088];
	ld.local.u32 	%r2947, [%rd1+3092];
	ld.local.u32 	%r2948, [%rd1+3096];
	ld.local.u32 	%r2949, [%rd1+3100];
	ld.local.u32 	%r2950, [%rd1+3104];
	ld.local.u32 	%r2951, [%rd1+3108];
	ld.local.u32 	%r2952, [%rd1+3112];
	ld.local.u32 	%r2953, [%rd1+3116];
	ld.local.u32 	%r2954, [%rd1+3120];
	ld.local.u32 	%r2955, [%rd1+3124];
	ld.local.u32 	%r2956, [%rd1+3128];
	ld.local.u32 	%r2957, [%rd1+3132];
	ld.local.u32 	%r2958, [%rd1+3136];
	ld.local.u32 	%r2959, [%rd1+3140];
	ld.local.u32 	%r2960, [%rd1+3144];
	ld.local.u32 	%r2961, [%rd1+3148];
	ld.local.u32 	%r2962, [%rd1+3152];
	ld.local.u32 	%r2963, [%rd1+3156];
	ld.local.u32 	%r2964, [%rd1+3160];
	ld.local.u32 	%r2965, [%rd1+3164];
	ld.local.u32 	%r2966, [%rd1+3168];
	ld.local.u32 	%r2967, [%rd1+3172];
	ld.local.u32 	%r2968, [%rd1+3176];
	ld.local.u32 	%r2969, [%rd1+3180];
	ld.local.u32 	%r2970, [%rd1+3184];
	ld.local.u32 	%r2971, [%rd1+3188];
	ld.local.u32 	%r2972, [%rd1+3192];
	ld.local.u32 	%r2973, [%rd1+3196];
	ld.local.u32 	%r2974, [%rd1+3200];
	ld.local.u32 	%r2975, [%rd1+3204];
	ld.local.u32 	%r2976, [%rd1+3208];
	ld.local.u32 	%r2977, [%rd1+3212];
	ld.local.u32 	%r2978, [%rd1+3216];
	ld.local.u32 	%r2979, [%rd1+3220];
	ld.local.u32 	%r2980, [%rd1+3224];
	ld.local.u32 	%r2981, [%rd1+3228];
	ld.local.u32 	%r2982, [%rd1+3232];
	ld.local.u32 	%r2983, [%rd1+3236];
	ld.local.u32 	%r2984, [%rd1+3240];
	ld.local.u32 	%r2985, [%rd1+3244];
	ld.local.u32 	%r2986, [%rd1+3248];
	ld.local.u32 	%r2987, [%rd1+3252];
	ld.local.u32 	%r2988, [%rd1+3256];
	ld.local.u32 	%r2989, [%rd1+3260];
	ld.local.u32 	%r2990, [%rd1+3264];
	ld.local.u32 	%r2991, [%rd1+3268];
	ld.local.u32 	%r2992, [%rd1+3272];
	ld.local.u32 	%r2993, [%rd1+3276];
	ld.local.u32 	%r2994, [%rd1+3280];
	ld.local.u32 	%r2995, [%rd1+3284];
	ld.local.u32 	%r2996, [%rd1+3288];
	ld.local.u32 	%r2997, [%rd1+3292];
	ld.local.u32 	%r2998, [%rd1+3296];
	ld.local.u32 	%r2999, [%rd1+3300];
	ld.local.u32 	%r3000, [%rd1+3304];
	ld.local.u32 	%r3001, [%rd1+3308];
	ld.local.u32 	%r3002, [%rd1+3312];
	ld.local.u32 	%r3003, [%rd1+3316];
	ld.local.u32 	%r3004, [%rd1+3320];
	ld.local.u32 	%r3005, [%rd1+3324];
	ld.local.u32 	%r3006, [%rd1+3328];
	ld.local.u32 	%r3007, [%rd1+3332];
	ld.local.u32 	%r3008, [%rd1+3336];
	ld.local.u32 	%r3009, [%rd1+3340];
	ld.local.u32 	%r3010, [%rd1+3344];
	ld.local.u32 	%r3011, [%rd1+3348];
	ld.local.u32 	%r3012, [%rd1+3352];
	ld.local.u32 	%r3013, [%rd1+3356];
	ld.local.u32 	%r3014, [%rd1+3360];
	ld.local.u32 	%r3015, [%rd1+3364];
	ld.local.u32 	%r3016, [%rd1+3368];
	ld.local.u32 	%r3017, [%rd1+3372];
	ld.local.u32 	%r3018, [%rd1+3376];
	ld.local.u32 	%r3019, [%rd1+3380];
	ld.local.u32 	%r3020, [%rd1+3384];
	ld.local.u32 	%r3021, [%rd1+3388];
	ld.local.u32 	%r3022, [%rd1+3392];
	ld.local.u32 	%r3023, [%rd1+3396];
	ld.local.u32 	%r3024, [%rd1+3400];
	ld.local.u32 	%r3025, [%rd1+3404];
	ld.local.u32 	%r3026, [%rd1+3408];
	ld.local.u32 	%r3027, [%rd1+3412];
	ld.local.u32 	%r3028, [%rd1+3416];
	ld.local.u32 	%r3029, [%rd1+3420];
	ld.local.u32 	%r3030, [%rd1+3424];
	ld.local.u32 	%r3031, [%rd1+3428];
	ld.local.u32 	%r3032, [%rd1+3432];
	ld.local.u32 	%r3033, [%rd1+3436];
	ld.local.u32 	%r3034, [%rd1+3440];
	ld.local.u32 	%r3035, [%rd1+3444];
	ld.local.u32 	%r3036, [%rd1+3448];
	ld.local.u32 	%r3037, [%rd1+3452];
	ld.local.u32 	%r3038, [%rd1+3456];
	ld.local.u32 	%r3039, [%rd1+3460];
	ld.local.u32 	%r3040, [%rd1+3464];
	ld.local.u32 	%r3041, [%rd1+3468];
	ld.local.u32 	%r3042, [%rd1+3472];
	ld.local.u32 	%r3043, [%rd1+3476];
	ld.local.u32 	%r3044, [%rd1+3480];
	ld.local.u32 	%r3045, [%rd1+3484];
	ld.local.u32 	%r3046, [%rd1+3488];
	ld.local.u32 	%r3047, [%rd1+3492];
	ld.local.u32 	%r3048, [%rd1+3496];
	ld.local.u32 	%r3049, [%rd1+3500];
	ld.local.u32 	%r3050, [%rd1+3504];
	ld.local.u32 	%r3051, [%rd1+3508];
	ld.local.u32 	%r3052, [%rd1+3512];
	ld.local.u32 	%r3053, [%rd1+3516];
	ld.local.u32 	%r3054, [%rd1+3520];
	ld.local.u32 	%r3055, [%rd1+3524];
	ld.local.u32 	%r3056, [%rd1+3528];
	ld.local.u32 	%r3057, [%rd1+3532];
	ld.local.u32 	%r3058, [%rd1+3536];
	ld.local.u32 	%r3059, [%rd1+3540];
	ld.local.u32 	%r3060, [%rd1+3544];
	ld.local.u32 	%r3061, [%rd1+3548];
	ld.local.u32 	%r3062, [%rd1+3552];
	ld.local.u32 	%r3063, [%rd1+3556];
	ld.local.u32 	%r3064, [%rd1+3560];
	ld.local.u32 	%r3065, [%rd1+3564];
	ld.local.u32 	%r3066, [%rd1+3568];
	ld.local.u32 	%r3067, [%rd1+3572];
	ld.local.u32 	%r3068, [%rd1+3576];
	ld.local.u32 	%r3069, [%rd1+3580];
	ld.local.u32 	%r3070, [%rd1+3584];
	ld.local.u32 	%r3071, [%rd1+3588];
	ld.local.u32 	%r3072, [%rd1+3592];
	ld.local.u32 	%r3073, [%rd1+3596];
	ld.local.u32 	%r3074, [%rd1+3600];
	ld.local.u32 	%r3075, [%rd1+3604];
	ld.local.u32 	%r3076, [%rd1+3608];
	ld.local.u32 	%r3077, [%rd1+3612];
	ld.local.u32 	%r3078, [%rd1+3616];
	ld.local.u32 	%r3079, [%rd1+3620];
	ld.local.u32 	%r3080, [%rd1+3624];
	ld.local.u32 	%r3081, [%rd1+3628];
	ld.local.u32 	%r3082, [%rd1+3632];
	ld.local.u32 	%r3083, [%rd1+3636];
	ld.local.u32 	%r3084, [%rd1+3640];
	ld.local.u32 	%r3085, [%rd1+3644];
	ld.local.u32 	%r3086, [%rd1+3648];
	ld.local.u32 	%r3087, [%rd1+3652];
	ld.local.u32 	%r3088, [%rd1+3656];
	ld.local.u32 	%r3089, [%rd1+3660];
	ld.local.u32 	%r3090, [%rd1+3664];
	ld.local.u32 	%r3091, [%rd1+3668];
	ld.local.u32 	%r3092, [%rd1+3672];
	ld.local.u32 	%r3093, [%rd1+3676];
	ld.local.u32 	%r3094, [%rd1+3680];
	ld.local.u32 	%r3095, [%rd1+3684];
	ld.local.u32 	%r3096, [%rd1+3688];
	ld.local.u32 	%r3097, [%rd1+3692];
	ld.local.u32 	%r3098, [%rd1+3696];
	ld.local.u32 	%r3099, [%rd1+3700];
	ld.local.u32 	%r3100, [%rd1+3704];
	ld.local.u32 	%r3101, [%rd1+3708];
	ld.local.u32 	%r3102, [%rd1+3712];
	ld.local.u32 	%r3103, [%rd1+3716];
	ld.local.u32 	%r3104, [%rd1+3720];
	ld.local.u32 	%r3105, [%rd1+3724];
	ld.local.u32 	%r3106, [%rd1+3728];
	ld.local.u32 	%r3107, [%rd1+3732];
	ld.local.u32 	%r3108, [%rd1+3736];
	ld.local.u32 	%r3109, [%rd1+3740];
	ld.local.u32 	%r3110, [%rd1+3744];
	ld.local.u32 	%r3111, [%rd1+3748];
	ld.local.u32 	%r3112, [%rd1+3752];
	ld.local.u32 	%r3113, [%rd1+3756];
	ld.local.u32 	%r3114, [%rd1+3760];
	ld.local.u32 	%r3115, [%rd1+3764];
	ld.local.u32 	%r3116, [%rd1+3768];
	ld.local.u32 	%r3117, [%rd1+3772];
	ld.local.u32 	%r3118, [%rd1+3776];
	ld.local.u32 	%r3119, [%rd1+3780];
	ld.local.u32 	%r3120, [%rd1+3784];
	ld.local.u32 	%r3121, [%rd1+3788];
	ld.local.u32 	%r3122, [%rd1+3792];
	ld.local.u32 	%r3123, [%rd1+3796];
	ld.local.u32 	%r3124, [%rd1+3800];
	ld.local.u32 	%r3125, [%rd1+3804];
	ld.local.u32 	%r3126, [%rd1+3808];
	ld.local.u32 	%r3127, [%rd1+3812];
	ld.local.u32 	%r3128, [%rd1+3816];
	ld.local.u32 	%r3129, [%rd1+3820];
	ld.local.u32 	%r3130, [%rd1+3824];
	ld.local.u32 	%r3131, [%rd1+3828];
	ld.local.u32 	%r3132, [%rd1+3832];
	ld.local.u32 	%r3133, [%rd1+3836];
	ld.local.u32 	%r3134, [%rd1+3840];
	ld.local.u32 	%r3135, [%rd1+3844];
	ld.local.u32 	%r3136, [%rd1+3848];
	ld.local.u32 	%r3137, [%rd1+3852];
	ld.local.u32 	%r3138, [%rd1+3856];
	ld.local.u32 	%r3139, [%rd1+3860];
	ld.local.u32 	%r3140, [%rd1+3864];
	ld.local.u32 	%r3141, [%rd1+3868];
	ld.local.u32 	%r3142, [%rd1+3872];
	ld.local.u32 	%r3143, [%rd1+3876];
	ld.local.u32 	%r3144, [%rd1+3880];
	ld.local.u32 	%r3145, [%rd1+3884];
	ld.local.u32 	%r3146, [%rd1+3888];
	ld.local.u32 	%r3147, [%rd1+3892];
	ld.local.u32 	%r3148, [%rd1+3896];
	ld.local.u32 	%r3149, [%rd1+3900];
	ld.local.u32 	%r3150, [%rd1+3904];
	ld.local.u32 	%r3151, [%rd1+3908];
	ld.local.u32 	%r3152, [%rd1+3912];
	ld.local.u32 	%r3153, [%rd1+3916];
	ld.local.u32 	%r3154, [%rd1+3920];
	ld.local.u32 	%r3155, [%rd1+3924];
	ld.local.u32 	%r3156, [%rd1+3928];
	ld.local.u32 	%r3157, [%rd1+3932];
	ld.local.u32 	%r3158, [%rd1+3936];
	ld.local.u32 	%r3159, [%rd1+3940];
	ld.local.u32 	%r3160, [%rd1+3944];
	ld.local.u32 	%r3161, [%rd1+3948];
	ld.local.u32 	%r3162, [%rd1+3952];
	ld.local.u32 	%r3163, [%rd1+3956];
	ld.local.u32 	%r3164, [%rd1+3960];
	ld.local.u32 	%r3165, [%rd1+3964];
	ld.local.u32 	%r3166, [%rd1+3968];
	ld.local.u32 	%r3167, [%rd1+3972];
	ld.local.u32 	%r3168, [%rd1+3976];
	ld.local.u32 	%r3169, [%rd1+3980];
	ld.local.u32 	%r3170, [%rd1+3984];
	ld.local.u32 	%r3173, [%rd1+3996];
	ld.local.u32 	%r3174, [%rd1+4000];
	ld.local.u32 	%r3175, [%rd1+4004];
	ld.local.u32 	%r3176, [%rd1+4008];
	ld.local.u32 	%r3177, [%rd1+4012];
	ld.local.u32 	%r3178, [%rd1+4016];
	ld.local.u32 	%r3179, [%rd1+4020];
	ld.local.u32 	%r3180, [%rd1+4024];
	ld.local.u32 	%r3181, [%rd1+4028];
	ld.local.u32 	%r3182, [%rd1+4032];
	ld.local.u32 	%r3183, [%rd1+4036];
	ld.local.u32 	%r3184, [%rd1+4040];
	ld.local.u32 	%r3185, [%rd1+4044];
	ld.local.u32 	%r3186, [%rd1+4048];
	ld.local.u32 	%r3187, [%rd1+4052];
	ld.local.u32 	%r3188, [%rd1+4056];
	ld.local.u32 	%r3189, [%rd1+4060];
	ld.local.u32 	%r3190, [%rd1+4064];
	ld.local.u32 	%r3191, [%rd1+4068];
	ld.local.u32 	%r3192, [%rd1+4072];
	ld.local.u32 	%r3193, [%rd1+4076];
	ld.local.u32 	%r3194, [%rd1+4080];
	ld.local.u32 	%r3195, [%rd1+4084];
	ld.local.u32 	%r3196, [%rd1+4088];
	ld.local.u32 	%r3197, [%rd1+4092];
	ld.local.u32 	%r3198, [%rd1+4096];
	ld.local.u32 	%r3199, [%rd1+4100];
	ld.local.u32 	%r3171, [%rd1+3988];
	ld.local.u32 	%r3172, [%rd1+3992];
	ld.local.u32 	%r3200, [%rd1+4104];
	not.pred 	%p61, %p81;
	@%p61 bra 	$L__BB1_87;
	ld.param.u64 	%rd251, [_Z19findPrimeImplicantsiP5groupP4termS2_S0_S2_S2_S2_S2_PA12_cPiS5_S5_S5_S5_S5_i_param_15];
	ld.param.u64 	%rd246, [_Z19findPrimeImplicantsiP5groupP4termS2_S0_S2_S2_S2_S2_PA12_cPiS5_S5_S5_S5_S5_i_param_13];
	ld.param.u64 	%rd242, [_Z19findPrimeImplicantsiP5groupP4termS2_S0_S2_S2_S2_S2_PA12_cPiS5_S5_S5_S5_S5_i_param_11];
	ld.param.u64 	%rd238, [_Z19findPrimeImplicantsiP5groupP4termS2_S0_S2_S2_S2_S2_PA12_cPiS5_S5_S5_S5_S5_i_param_7];
	ld.param.u64 	%rd232, [_Z19findPrimeImplicantsiP5groupP4termS2_S0_S2_S2_S2_S2_PA12_cPiS5_S5_S5_S5_S5_i_param_4];
	ld.param.u64 	%rd229, [_Z19findPrimeImplicantsiP5groupP4termS2_S0_S2_S2_S2_S2_PA12_cPiS5_S5_S5_S5_S5_i_param_2];
	ld.param.u64 	%rd226, [_Z19findPrimeImplicantsiP5groupP4termS2_S0_S2_S2_S2_S2_PA12_cPiS5_S5_S5_S5_S5_i_param_1];
	cvta.to.global.u64 	%rd174, %rd251;
	atom.global.add.u32 	%r4376, [%rd174], 1;
	cvta.to.global.u64 	%rd175, %rd242;
	atom.global.add.u32 	%r4377, [%rd175], 1;
	cvta.to.global.u64 	%rd176, %rd238;
	mul.wide.s32 	%rd177, %r4377, 4120;
	add.s64 	%rd178, %rd176, %rd177;
	st.global.u32 	[%rd178], %r2174;
	st.global.u32 	[%rd178+4], %r2175;
	st.global.u32 	[%rd178+8], %r2176;
	st.global.u32 	[%rd178+12], %r2177;
	st.global.u32 	[%rd178+16], %r2178;
	st.global.u32 	[%rd178+20], %r2179;
	st.global.u32 	[%rd178+24], %r2180;
	st.global.u32 	[%rd178+28], %r2181;
	st.global.u32 	[%rd178+32], %r2182;
	st.global.u32 	[%rd178+36], %r2183;
	st.global.u32 	[%rd178+40], %r2184;
	st.global.u32 	[%rd178+44], %r2185;
	st.global.u32 	[%rd178+48], %r2186;
	st.global.u32 	[%rd178+52], %r2187;
	st.global.u32 	[%rd178+56], %r2188;
	st.global.u32 	[%rd178+60], %r2189;
	st.global.u32 	[%rd178+64], %r2190;
	st.global.u32 	[%rd178+68], %r2191;
	st.global.u32 	[%rd178+72], %r2192;
	st.global.u32 	[%rd178+76], %r2193;
	st.global.u32 	[%rd178+80], %r2194;
	st.global.u32 	[%rd178+84], %r2195;
	st.global.u32 	[%rd178+88], %r2196;
	st.global.u32 	[%rd178+92], %r2197;
	st.global.u32 	[%rd178+96], %r2198;
	st.global.u32 	[%rd178+100], %r2199;
	st.global.u32 	[%rd178+104], %r2200;
	st.global.u32 	[%rd178+108], %r2201;
	st.global.u32 	[%rd178+112], %r2202;
	st.global.u32 	[%rd178+116], %r2203;
	st.global.u32 	[%rd178+120], %r2204;
	st.global.u32 	[%rd178+124], %r2205;
	st.global.u32 	[%rd178+128], %r2206;
	st.global.u32 	[%rd178+132], %r2207;
	st.global.u32 	[%rd178+136], %r2208;
	st.global.u32 	[%rd178+140], %r2209;
	st.global.u32 	[%rd178+144], %r2210;
	st.global.u32 	[%rd178+148], %r2211;
	st.global.u32 	[%rd178+152], %r2212;
	st.global.u32 	[%rd178+156], %r2213;
	st.global.u32 	[%rd178+160], %r2214;
	st.global.u32 	[%rd178+164], %r2215;
	st.global.u32 	[%rd178+168], %r2216;
	st.global.u32 	[%rd178+172], %r2217;
	st.global.u32 	[%rd178+176], %r2218;
	st.global.u32 	[%rd178+180], %r2219;
	st.global.u32 	[%rd178+184], %r2220;
	st.global.u32 	[%rd178+188], %r2221;
	st.global.u32 	[%rd178+192], %r2222;
	st.global.u32 	[%rd178+196], %r2223;
	st.global.u32 	[%rd178+200], %r2224;
	st.global.u32 	[%rd178+204], %r2225;
	st.global.u32 	[%rd178+208], %r2226;
	st.global.u32 	[%rd178+212], %r2227;
	st.global.u32 	[%rd178+216], %r2228;
	st.global.u32 	[%rd178+220], %r2229;
	st.global.u32 	[%rd178+224], %r2230;
	st.global.u32 	[%rd178+228], %r2231;
	st.global.u32 	[%rd178+232], %r2232;
	st.global.u32 	[%rd178+236], %r2233;
	st.global.u32 	[%rd178+240], %r2234;
	st.global.u32 	[%rd178+244], %r2235;
	st.global.u32 	[%rd178+248], %r2236;
	st.global.u32 	[%rd178+252], %r2237;
	st.global.u32 	[%rd178+256], %r2238;
	st.global.u32 	[%rd178+260], %r2239;
	st.global.u32 	[%rd178+264], %r2240;
	st.global.u32 	[%rd178+268], %r2241;
	st.global.u32 	[%rd178+272], %r2242;
	st.global.u32 	[%rd178+276], %r2243;
	st.global.u32 	[%rd178+280], %r2244;
	st.global.u32 	[%rd178+284], %r2245;
	st.global.u32 	[%rd178+288], %r2246;
	st.global.u32 	[%rd178+292], %r2247;
	st.global.u32 	[%rd178+296], %r2248;
	st.global.u32 	[%rd178+300], %r2249;
	st.global.u32 	[%rd178+304], %r2250;
	st.global.u32 	[%rd178+308], %r2251;
	st.global.u32 	[%rd178+312], %r2252;
	st.global.u32 	[%rd178+316], %r2253;
	st.global.u32 	[%rd178+320], %r2254;
	st.global.u32 	[%rd178+324], %r2255;
	st.global.u32 	[%rd178+328], %r2256;
	st.global.u32 	[%rd178+332], %r2257;
	st.global.u32 	[%rd178+336], %r2258;
	st.global.u32 	[%rd178+340], %r2259;
	st.global.u32 	[%rd178+344], %r2260;
	st.global.u32 	[%rd178+348], %r2261;
	st.global.u32 	[%rd178+352], %r2262;
	st.global.u32 	[%rd178+356], %r2263;
	st.global.u32 	[%rd178+360], %r2264;
	st.global.u32 	[%rd178+364], %r2265;
	st.global.u32 	[%rd178+368], %r2266;
	st.global.u32 	[%rd178+372], %r2267;
	st.global.u32 	[%rd178+376], %r2268;
	st.global.u32 	[%rd178+380], %r2269;
	st.global.u32 	[%rd178+384], %r2270;
	st.global.u32 	[%rd178+388], %r2271;
	st.global.u32 	[%rd178+392], %r2272;
	st.global.u32 	[%rd178+396], %r2273;
	st.global.u32 	[%rd178+400], %r2274;
	st.global.u32 	[%rd178+404], %r2275;
	st.global.u32 	[%rd178+408], %r2276;
	st.global.u32 	[%rd178+412], %r2277;
	st.global.u32 	[%rd178+416], %r2278;
	st.global.u32 	[%rd178+420], %r2279;
	st.global.u32 	[%rd178+424], %r2280;
	st.global.u32 	[%rd178+428], %r2281;
	st.global.u32 	[%rd178+432], %r2282;
	st.global.u32 	[%rd178+436], %r2283;
	st.global.u32 	[%rd178+440], %r2284;
	st.global.u32 	[%rd178+444], %r2285;
	st.global.u32 	[%rd178+448], %r2286;
	st.global.u32 	[%rd178+452], %r2287;
	st.global.u32 	[%rd178+456], %r2288;
	st.global.u32 	[%rd178+460], %r2289;
	st.global.u32 	[%rd178+464], %r2290;
	st.global.u32 	[%rd178+468], %r2291;
	st.global.u32 	[%rd178+472], %r2292;
	st.global.u32 	[%rd178+476], %r2293;
	st.global.u32 	[%rd178+480], %r2294;
	st.global.u32 	[%rd178+484], %r2295;
	st.global.u32 	[%rd178+488], %r2296;
	st.global.u32 	[%rd178+492], %r2297;
	st.global.u32 	[%rd178+496], %r2298;
	st.global.u32 	[%rd178+500], %r2299;
	st.global.u32 	[%rd178+504], %r2300;
	st.global.u32 	[%rd178+508], %r2301;
	st.global.u32 	[%rd178+512], %r2302;
	st.global.u32 	[%rd178+516], %r2303;
	st.global.u32 	[%rd178+520], %r2304;
	st.global.u32 	[%rd178+524], %r2305;
	st.global.u32 	[%rd178+528], %r2306;
	st.global.u32 	[%rd178+532], %r2307;
	st.global.u32 	[%rd178+536], %r2308;
	st.global.u32 	[%rd178+540], %r2309;
	st.global.u32 	[%rd178+544], %r2310;
	st.global.u32 	[%rd178+548], %r2311;
	st.global.u32 	[%rd178+552], %r2312;
	st.global.u32 	[%rd178+556], %r2313;
	st.global.u32 	[%rd178+560], %r2314;
	st.global.u32 	[%rd178+564], %r2315;
	st.global.u32 	[%rd178+568], %r2316;
	st.global.u32 	[%rd178+572], %r2317;
	st.global.u32 	[%rd178+576], %r2318;
	st.global.u32 	[%rd178+580], %r2319;
	st.global.u32 	[%rd178+584], %r2320;
	st.global.u32 	[%rd178+588], %r2321;
	st.global.u32 	[%rd178+592], %r2322;
	st.global.u32 	[%rd178+596], %r2323;
	st.global.u32 	[%rd178+600], %r2324;
	st.global.u32 	[%rd178+604], %r2325;
	st.global.u32 	[%rd178+608], %r2326;
	st.global.u32 	[%rd178+612], %r2327;
	st.global.u32 	[%rd178+616], %r2328;
	st.global.u32 	[%rd178+620], %r2329;
	st.global.u32 	[%rd178+624], %r2330;
	st.global.u32 	[%rd178+628], %r2331;
	st.global.u32 	[%rd178+632], %r2332;
	st.global.u32 	[%rd178+636], %r2333;
	st.global.u32 	[%rd178+640], %r2334;
	st.global.u32 	[%rd178+644], %r2335;
	st.global.u32 	[%rd178+648], %r2336;
	st.global.u32 	[%rd178+652], %r2337;
	st.global.u32 	[%rd178+656], %r2338;
	st.global.u32 	[%rd178+660], %r2339;
	st.global.u32 	[%rd178+664], %r2340;
	st.global.u32 	[%rd178+668], %r2341;
	st.global.u32 	[%rd178+672], %r2342;
	st.global.u32 	[%rd178+676], %r2343;
	st.global.u32 	[%rd178+680], %r2344;
	st.global.u32 	[%rd178+684], %r2345;
	st.global.u32 	[%rd178+688], %r2346;
	st.global.u32 	[%rd178+692], %r2347;
	st.global.u32 	[%rd178+696], %r2348;
	st.global.u32 	[%rd178+700], %r2349;
	st.global.u32 	[%rd178+704], %r2350;
	st.global.u32 	[%rd178+708], %r2351;
	st.global.u32 	[%rd178+712], %r2352;
	st.global.u32 	[%rd178+716], %r2353;
	st.global.u32 	[%rd178+720], %r2354;
	st.global.u32 	[%rd178+724], %r2355;
	st.global.u32 	[%rd178+728], %r2356;
	st.global.u32 	[%rd178+732], %r2357;
	st.global.u32 	[%rd178+736], %r2358;
	st.global.u32 	[%rd178+740], %r2359;
	st.global.u32 	[%rd178+744], %r2360;
	st.global.u32 	[%rd178+748], %r2361;
	st.global.u32 	[%rd178+752], %r2362;
	st.global.u32 	[%rd178+756], %r2363;
	st.global.u32 	[%rd178+760], %r2364;
	st.global.u32 	[%rd178+764], %r2365;
	st.global.u32 	[%rd178+768], %r2366;
	st.global.u32 	[%rd178+772], %r2367;
	st.global.u32 	[%rd178+776], %r2368;
	st.global.u32 	[%rd178+780], %r2369;
	st.global.u32 	[%rd178+784], %r2370;
	st.global.u32 	[%rd178+788], %r2371;
	st.global.u32 	[%rd178+792], %r2372;
	st.global.u32 	[%rd178+796], %r2373;
	st.global.u32 	[%rd178+800], %r2374;
	st.global.u32 	[%rd178+804], %r2375;
	st.global.u32 	[%rd178+808], %r2376;
	st.global.u32 	[%rd178+812], %r2377;
	st.global.u32 	[%rd178+816], %r2378;
	st.global.u32 	[%rd178+820], %r2379;
	st.global.u32 	[%rd178+824], %r2380;
	st.global.u32 	[%rd178+828], %r2381;
	st.global.u32 	[%rd178+832], %r2382;
	st.global.u32 	[%rd178+836], %r2383;
	st.global.u32 	[%rd178+840], %r2384;
	st.global.u32 	[%rd178+844], %r2385;
	st.global.u32 	[%rd178+848], %r2386;
	st.global.u32 	[%rd178+852], %r2387;
	st.global.u32 	[%rd178+856], %r2388;
	st.global.u32 	[%rd178+860], %r2389;
	st.global.u32 	[%rd178+864], %r2390;
	st.global.u32 	[%rd178+868], %r2391;
	st.global.u32 	[%rd178+872], %r2392;
	st.global.u32 	[%rd178+876], %r2393;
	st.global.u32 	[%rd178+880], %r2394;
	st.global.u32 	[%rd178+884], %r2395;
	st.global.u32 	[%rd178+888], %r2396;
	st.global.u32 	[%rd178+892], %r2397;
	st.global.u32 	[%rd178+896], %r2398;
	st.global.u32 	[%rd178+900], %r2399;
	st.global.u32 	[%rd178+904], %r2400;
	st.global.u32 	[%rd178+908], %r2401;
	st.global.u32 	[%rd178+912], %r2402;
	st.global.u32 	[%rd178+916], %r2403;
	st.global.u32 	[%rd178+920], %r2404;
	st.global.u32 	[%rd178+924], %r2405;
	st.global.u32 	[%rd178+928], %r2406;
	st.global.u32 	[%rd178+932], %r2407;
	st.global.u32 	[%rd178+936], %r2408;
	st.global.u32 	[%rd178+940], %r2409;
	st.global.u32 	[%rd178+944], %r2410;
	st.global.u32 	[%rd178+948], %r2411;
	st.global.u32 	[%rd178+952], %r2412;
	st.global.u32 	[%rd178+956], %r2413;
	st.global.u32 	[%rd178+960], %r2414;
	st.global.u32 	[%rd178+964], %r2415;
	st.global.u32 	[%rd178+968], %r2416;
	st.global.u32 	[%rd178+972], %r2417;
	st.global.u32 	[%rd178+976], %r2418;
	st.global.u32 	[%rd178+980], %r2419;
	st.global.u32 	[%rd178+984], %r2420;
	st.global.u32 	[%rd178+988], %r2421;
	st.global.u32 	[%rd178+992], %r2422;
	st.global.u32 	[%rd178+996], %r2423;
	st.global.u32 	[%rd178+1000], %r2424;
	st.global.u32 	[%rd178+1004], %r2425;
	st.global.u32 	[%rd178+1008], %r2426;
	st.global.u32 	[%rd178+1012], %r2427;
	st.global.u32 	[%rd178+1016], %r2428;
	st.global.u32 	[%rd178+1020], %r2429;
	st.global.u32 	[%rd178+1024], %r2430;
	st.global.u32 	[%rd178+1028], %r2431;
	st.global.u32 	[%rd178+1032], %r2432;
	st.global.u32 	[%rd178+1036], %r2433;
	st.global.u32 	[%rd178+1040], %r2434;
	st.global.u32 	[%rd178+1044], %r2435;
	st.global.u32 	[%rd178+1048], %r2436;
	st.global.u32 	[%rd178+1052], %r2437;
	st.global.u32 	[%rd178+1056], %r2438;
	st.global.u32 	[%rd178+1060], %r2439;
	st.global.u32 	[%rd178+1064], %r2440;
	st.global.u32 	[%rd178+1068], %r2441;
	st.global.u32 	[%rd178+1072], %r2442;
	st.global.u32 	[%rd178+1076], %r2443;
	st.global.u32 	[%rd178+1080], %r2444;
	st.global.u32 	[%rd178+1084], %r2445;
	st.global.u32 	[%rd178+1088], %r2446;
	st.global.u32 	[%rd178+1092], %r2447;
	st.global.u32 	[%rd178+1096], %r2448;
	st.global.u32 	[%rd178+1100], %r2449;
	st.global.u32 	[%rd178+1104], %r2450;
	st.global.u32 	[%rd178+1108], %r2451;
	st.global.u32 	[%rd178+1112], %r2452;
	st.global.u32 	[%rd178+1116], %r2453;
	st.global.u32 	[%rd178+1120], %r2454;
	st.global.u32 	[%rd178+1124], %r2455;
	st.global.u32 	[%rd178+1128], %r2456;
	st.global.u32 	[%rd178+1132], %r2457;
	st.global.u32 	[%rd178+1136], %r2458;
	st.global.u32 	[%rd178+1140], %r2459;
	st.global.u32 	[%rd178+1144], %r2460;
	st.global.u32 	[%rd178+1148], %r2461;
	st.global.u32 	[%rd178+1152], %r2462;
	st.global.u32 	[%rd178+1156], %r2463;
	st.global.u32 	[%rd178+1160], %r2464;
	st.global.u32 	[%rd178+1164], %r2465;
	st.global.u32 	[%rd178+1168], %r2466;
	st.global.u32 	[%rd178+1172], %r2467;
	st.global.u32 	[%rd178+1176], %r2468;
	st.global.u32 	[%rd178+1180], %r2469;
	st.global.u32 	[%rd178+1184], %r2470;
	st.global.u32 	[%rd178+1188], %r2471;
	st.global.u32 	[%rd178+1192], %r2472;
	st.global.u32 	[%rd178+1196], %r2473;
	st.global.u32 	[%rd178+1200], %r2474;
	st.global.u32 	[%rd178+1204], %r2475;
	st.global.u32 	[%rd178+1208], %r2476;
	st.global.u32 	[%rd178+1212], %r2477;
	st.global.u32 	[%rd178+1216], %r2478;
	st.global.u32 	[%rd178+1220], %r2479;
	st.global.u32 	[%rd178+1224], %r2480;
	st.global.u32 	[%rd178+1228], %r2481;
	st.global.u32 	[%rd178+1232], %r2482;
	st.global.u32 	[%rd178+1236], %r2483;
	st.global.u32 	[%rd178+1240], %r2484;
	st.global.u32 	[%rd178+1244], %r2485;
	st.global.u32 	[%rd178+1248], %r2486;
	st.global.u32 	[%rd178+1252], %r2487;
	st.global.u32 	[%rd178+1256], %r2488;
	st.global.u32 	[%rd178+1260], %r2489;
	st.global.u32 	[%rd178+1264], %r2490;
	st.global.u32 	[%rd178+1268], %r2491;
	st.global.u32 	[%rd178+1272], %r2492;
	st.global.u32 	[%rd178+1276], %r2493;
	st.global.u32 	[%rd178+1280], %r2494;
	st.global.u32 	[%rd178+1284], %r2495;
	st.global.u32 	[%rd178+1288], %r2496;
	st.global.u32 	[%rd178+1292], %r2497;
	st.global.u32 	[%rd178+1296], %r2498;
	st.global.u32 	[%rd178+1300], %r2499;
	st.global.u32 	[%rd178+1304], %r2500;
	st.global.u32 	[%rd178+1308], %r2501;
	st.global.u32 	[%rd178+1312], %r2502;
	st.global.u32 	[%rd178+1316], %r2503;
	st.global.u32 	[%rd178+1320], %r2504;
	st.global.u32 	[%rd178+1324], %r2505;
	st.global.u32 	[%rd178+1328], %r2506;
	st.global.u32 	[%rd178+1332], %r2507;
	st.global.u32 	[%rd178+1336], %r2508;
	st.global.u32 	[%rd178+1340], %r2509;
	st.global.u32 	[%rd178+1344], %r2510;
	st.global.u32 	[%rd178+1348], %r2511;
	st.global.u32 	[%rd178+1352], %r2512;
	st.global.u32 	[%rd178+1356], %r2513;
	st.global.u32 	[%rd178+1360], %r2514;
	st.global.u32 	[%rd178+1364], %r2515;
	st.global.u32 	[%rd178+1368], %r2516;
	st.global.u32 	[%rd178+1372], %r2517;
	st.global.u32 	[%rd178+1376], %r2518;
	st.global.u32 	[%rd178+1380], %r2519;
	st.global.u32 	[%rd178+1384], %r2520;
	st.global.u32 	[%rd178+1388], %r2521;
	st.global.u32 	[%rd178+1392], %r2522;
	st.global.u32 	[%rd178+1396], %r2523;
	st.global.u32 	[%rd178+1400], %r2524;
	st.global.u32 	[%rd178+1404], %r2525;
	st.global.u32 	[%rd178+1408], %r2526;
	st.global.u32 	[%rd178+1412], %r2527;
	st.global.u32 	[%rd178+1416], %r2528;
	st.global.u32 	[%rd178+1420], %r2529;
	st.global.u32 	[%rd178+1424], %r2530;
	st.global.u32 	[%rd178+1428], %r2531;
	st.global.u32 	[%rd178+1432], %r2532;
	st.global.u32 	[%rd178+1436], %r2533;
	st.global.u32 	[%rd178+1440], %r2534;
	st.global.u32 	[%rd178+1444], %r2535;
	st.global.u32 	[%rd178+1448], %r2536;
	st.global.u32 	[%rd178+1452], %r2537;
	st.global.u32 	[%rd178+1456], %r2538;
	st.global.u32 	[%rd178+1460], %r2539;
	st.global.u32 	[%rd178+1464], %r2540;
	st.global.u32 	[%rd178+1468], %r2541;
	st.global.u32 	[%rd178+1472], %r2542;
	st.global.u32 	[%rd178+1476], %r2543;
	st.global.u32 	[%rd178+1480], %r2544;
	st.global.u32 	[%rd178+1484], %r2545;
	st.global.u32 	[%rd178+1488], %r2546;
	st.global.u32 	[%rd178+1492], %r2547;
	st.global.u32 	[%rd178+1496], %r2548;
	st.global.u32 	[%rd178+1500], %r2549;
	st.global.u32 	[%rd178+1504], %r2550;
	st.global.u32 	[%rd178+1508], %r2551;
	st.global.u32 	[%rd178+1512], %r2552;
	st.global.u32 	[%rd178+1516], %r2553;
	st.global.u32 	[%rd178+1520], %r2554;
	st.global.u32 	[%rd178+1524], %r2555;
	st.global.u32 	[%rd178+1528], %r2556;
	st.global.u32 	[%rd178+1532], %r2557;
	st.global.u32 	[%rd178+1536], %r2558;
	st.global.u32 	[%rd178+1540], %r2559;
	st.global.u32 	[%rd178+1544], %r2560;
	st.global.u32 	[%rd178+1548], %r2561;
	st.global.u32 	[%rd178+1552], %r2562;
	st.global.u32 	[%rd178+1556], %r2563;
	st.global.u32 	[%rd178+1560], %r2564;
	st.global.u32 	[%rd178+1564], %r2565;
	st.global.u32 	[%rd178+1568], %r2566;
	st.global.u32 	[%rd178+1572], %r2567;
	st.global.u32 	[%rd178+1576], %r2568;
	st.global.u32 	[%rd178+1580], %r2569;
	st.global.u32 	[%rd178+1584], %r2570;
	st.global.u32 	[%rd178+1588], %r2571;
	st.global.u32 	[%rd178+1592], %r2572;
	st.global.u32 	[%rd178+1596], %r2573;
	st.global.u32 	[%rd178+1600], %r2574;
	st.global.u32 	[%rd178+1604], %r2575;
	st.global.u32 	[%rd178+1608], %r2576;
	st.global.u32 	[%rd178+1612], %r2577;
	st.global.u32 	[%rd178+1616], %r2578;
	st.global.u32 	[%rd178+1620], %r2579;
	st.global.u32 	[%rd178+1624], %r2580;
	st.global.u32 	[%rd178+1628], %r2581;
	st.global.u32 	[%rd178+1632], %r2582;
	st.global.u32 	[%rd178+1636], %r2583;
	st.global.u32 	[%rd178+1640], %r2584;
	st.global.u32 	[%rd178+1644], %r2585;
	st.global.u32 	[%rd178+1648], %r2586;
	st.global.u32 	[%rd178+1652], %r2587;
	st.global.u32 	[%rd178+1656], %r2588;
	st.global.u32 	[%rd178+1660], %r2589;
	st.global.u32 	[%rd178+1664], %r2590;
	st.global.u32 	[%rd178+1668], %r2591;
	st.global.u32 	[%rd178+1672], %r2592;
	st.global.u32 	[%rd178+1676], %r2593;
	st.global.u32 	[%rd178+1680], %r2594;
	st.global.u32 	[%rd178+1684], %r2595;
	st.global.u32 	[%rd178+1688], %r2596;
	st.global.u32 	[%rd178+1692], %r2597;
	st.global.u32 	[%rd178+1696], %r2598;
	st.global.u32 	[%rd178+1700], %r2599;
	st.global.u32 	[%rd178+1704], %r2600;
	st.global.u32 	[%rd178+1708], %r2601;
	st.global.u32 	[%rd178+1712], %r2602;
	st.global.u32 	[%rd178+1716], %r2603;
	st.global.u32 	[%rd178+1720], %r2604;
	st.global.u32 	[%rd178+1724], %r2605;
	st.global.u32 	[%rd178+1728], %r2606;
	st.global.u32 	[%rd178+1732], %r2607;
	st.global.u32 	[%rd178+1736], %r2608;
	st.global.u32 	[%rd178+1740], %r2609;
	st.global.u32 	[%rd178+1744], %r2610;
	st.global.u32 	[%rd178+1748], %r2611;
	st.global.u32 	[%rd178+1752], %r2612;
	st.global.u32 	[%rd178+1756], %r2613;
	st.global.u32 	[%rd178+1760], %r2614;
	st.global.u32 	[%rd178+1764], %r2615;
	st.global.u32 	[%rd178+1768], %r2616;
	st.global.u32 	[%rd178+1772], %r2617;
	st.global.u32 	[%rd178+1776], %r2618;
	st.global.u32 	[%rd178+1780], %r2619;
	st.global.u32 	[%rd178+1784], %r2620;
	st.global.u32 	[%rd178+1788], %r2621;
	st.global.u32 	[%rd178+1792], %r2622;
	st.global.u32 	[%rd178+1796], %r2623;
	st.global.u32 	[%rd178+1800], %r2624;
	st.global.u32 	[%rd178+1804], %r2625;
	st.global.u32 	[%rd178+1808], %r2626;
	st.global.u32 	[%rd178+1812], %r2627;
	st.global.u32 	[%rd178+1816], %r2628;
	st.global.u32 	[%rd178+1820], %r2629;
	st.global.u32 	[%rd178+1824], %r2630;
	st.global.u32 	[%rd178+1828], %r2631;
	st.global.u32 	[%rd178+1832], %r2632;
	st.global.u32 	[%rd178+1836], %r2633;
	st.global.u32 	[%rd178+1840], %r2634;
	st.global.u32 	[%rd178+1844], %r2635;
	st.global.u32 	[%rd178+1848], %r2636;
	st.global.u32 	[%rd178+1852], %r2637;
	st.global.u32 	[%rd178+1856], %r2638;
	st.global.u32 	[%rd178+1860], %r2639;
	st.global.u32 	[%rd178+1864], %r2640;
	st.global.u32 	[%rd178+1868], %r2641;
	st.global.u32 	[%rd178+1872], %r2642;
	st.global.u32 	[%rd178+1876], %r2643;
	st.global.u32 	[%rd178+1880], %r2644;
	st.global.u32 	[%rd178+1884], %r2645;
	st.global.u32 	[%rd178+1888], %r2646;
	st.global.u32 	[%rd178+1892], %r2647;
	st.global.u32 	[%rd178+1896], %r2648;
	st.global.u32 	[%rd178+1900], %r2649;
	st.global.u32 	[%rd178+1904], %r2650;
	st.global.u32 	[%rd178+1908], %r2651;
	st.global.u32 	[%rd178+1912], %r2652;
	st.global.u32 	[%rd178+1916], %r2653;
	st.global.u32 	[%rd178+1920], %r2654;
	st.global.u32 	[%rd178+1924], %r2655;
	st.global.u32 	[%rd178+1928], %r2656;
	st.global.u32 	[%rd178+1932], %r2657;
	st.global.u32 	[%rd178+1936], %r2658;
	st.global.u32 	[%rd178+1940], %r2659;
	st.global.u32 	[%rd178+1944], %r2660;
	st.global.u32 	[%rd178+1948], %r2661;
	st.global.u32 	[%rd178+1952], %r2662;
	st.global.u32 	[%rd178+1956], %r2663;
	st.global.u32 	[%rd178+1960], %r2664;
	st.global.u32 	[%rd178+1964], %r2665;
	st.global.u32 	[%rd178+1968], %r2666;
	st.global.u32 	[%rd178+1972], %r2667;
	st.global.u32 	[%rd178+1976], %r2668;
	st.global.u32 	[%rd178+1980], %r2669;
	st.global.u32 	[%rd178+1984], %r2670;
	st.global.u32 	[%rd178+1988], %r2671;
	st.global.u32 	[%rd178+1992], %r2672;
	st.global.u32 	[%rd178+1996], %r2673;
	st.global.u32 	[%rd178+2000], %r2674;
	st.global.u32 	[%rd178+2004], %r2675;
	st.global.u32 	[%rd178+2008], %r2676;
	st.global.u32 	[%rd178+2012], %r2677;
	st.global.u32 	[%rd178+2016], %r2678;
	st.global.u32 	[%rd178+2020], %r2679;
	st.global.u32 	[%rd178+2024], %r2680;
	st.global.u32 	[%rd178+2028], %r2681;
	st.global.u32 	[%rd178+2032], %r2682;
	st.global.u32 	[%rd178+2036], %r2683;
	st.global.u32 	[%rd178+2040], %r2684;
	st.global.u32 	[%rd178+2044], %r2685;
	st.global.u32 	[%rd178+2048], %r2686;
	st.global.u32 	[%rd178+2052], %r2687;
	st.global.u32 	[%rd178+2056], %r2688;
	st.global.u32 	[%rd178+2060], %r2689;
	st.global.u32 	[%rd178+2064], %r2690;
	st.global.u32 	[%rd178+2068], %r2691;
	st.global.u32 	[%rd178+2072], %r2692;
	st.global.u32 	[%rd178+2076], %r2693;
	st.global.u32 	[%rd178+2080], %r2694;
	st.global.u32 	[%rd178+2084], %r2695;
	st.global.u32 	[%rd178+2088], %r2696;
	st.global.u32 	[%rd178+2092], %r2697;
	st.global.u32 	[%rd178+2096], %r2698;
	st.global.u32 	[%rd178+2100], %r2699;
	st.global.u32 	[%rd178+2104], %r2700;
	st.global.u32 	[%rd178+2108], %r2701;
	st.global.u32 	[%rd178+2112], %r2702;
	st.global.u32 	[%rd178+2116], %r2703;
	st.global.u32 	[%rd178+2120], %r2704;
	st.global.u32 	[%rd178+2124], %r2705;
	st.global.u32 	[%rd178+2128], %r2706;
	st.global.u32 	[%rd178+2132], %r2707;
	st.global.u32 	[%rd178+2136], %r2708;
	st.global.u32 	[%rd178+2140], %r2709;
	st.global.u32 	[%rd178+2144], %r2710;
	st.global.u32 	[%rd178+2148], %r2711;
	st.global.u32 	[%rd178+2152], %r2712;
	st.global.u32 	[%rd178+2156], %r2713;
	st.global.u32 	[%rd178+2160], %r2714;
	st.global.u32 	[%rd178+2164], %r2715;
	st.global.u32 	[%rd178+2168], %r2716;
	st.global.u32 	[%rd178+2172], %r2717;
	st.global.u32 	[%rd178+2176], %r2718;
	st.global.u32 	[%rd178+2180], %r2719;
	st.global.u32 	[%rd178+2184], %r2720;
	st.global.u32 	[%rd178+2188], %r2721;
	st.global.u32 	[%rd178+2192], %r2722;
	st.global.u32 	[%rd178+2196], %r2723;
	st.global.u32 	[%rd178+2200], %r2724;
	st.global.u32 	[%rd178+2204], %r2725;
	st.global.u32 	[%rd178+2208], %r2726;
	st.global.u32 	[%rd178+2212], %r2727;
	st.global.u32 	[%rd178+2216], %r2728;
	st.global.u32 	[%rd178+2220], %r2729;
	st.global.u32 	[%rd178+2224], %r2730;
	st.global.u32 	[%rd178+2228], %r2731;
	st.global.u32 	[%rd178+2232], %r2732;
	st.global.u32 	[%rd178+2236], %r2733;
	st.global.u32 	[%rd178+2240], %r2734;
	st.global.u32 	[%rd178+2244], %r2735;
	st.global.u32 	[%rd178+2248], %r2736;
	st.global.u32 	[%rd178+2252], %r2737;
	st.global.u32 	[%rd178+2256], %r2738;
	st.global.u32 	[%rd178+2260], %r2739;
	st.global.u32 	[%rd178+2264], %r2740;
	st.global.u32 	[%rd178+2268], %r2741;
	st.global.u32 	[%rd178+2272], %r2742;
	st.global.u32 	[%rd178+2276], %r2743;
	st.global.u32 	[%rd178+2280], %r2744;
	st.global.u32 	[%rd178+2284], %r2745;
	st.global.u32 	[%rd178+2288], %r2746;
	st.global.u32 	[%rd178+2292], %r2747;
	st.global.u32 	[%rd178+2296], %r2748;
	st.global.u32 	[%rd178+2300], %r2749;
	st.global.u32 	[%rd178+2304], %r2750;
	st.global.u32 	[%rd178+2308], %r2751;
	st.global.u32 	[%rd178+2312], %r2752;
	st.global.u32 	[%rd178+2316], %r2753;
	st.global.u32 	[%rd178+2320], %r2754;
	st.global.u32 	[%rd178+2324], %r2755;
	st.global.u32 	[%rd178+2328], %r2756;
	st.global.u32 	[%rd178+2332], %r2757;
	st.global.u32 	[%rd178+2336], %r2758;
	st.global.u32 	[%rd178+2340], %r2759;
	st.global.u32 	[%rd178+2344], %r2760;
	st.global.u32 	[%rd178+2348], %r2761;
	st.global.u32 	[%rd178+2352], %r2762;
	st.global.u32 	[%rd178+2356], %r2763;
	st.global.u32 	[%rd178+2360], %r2764;
	st.global.u32 	[%rd178+2364], %r2765;
	st.global.u32 	[%rd178+2368], %r2766;
	st.global.u32 	[%rd178+2372], %r2767;
	st.global.u32 	[%rd178+2376], %r2768;
	st.global.u32 	[%rd178+2380], %r2769;
	st.global.u32 	[%rd178+2384], %r2770;
	st.global.u32 	[%rd178+2388], %r2771;
	st.global.u32 	[%rd178+2392], %r2772;
	st.global.u32 	[%rd178+2396], %r2773;
	st.global.u32 	[%rd178+2400], %r2774;
	st.global.u32 	[%rd178+2404], %r2775;
	st.global.u32 	[%rd178+2408], %r2776;
	st.global.u32 	[%rd178+2412], %r2777;
	st.global.u32 	[%rd178+2416], %r2778;
	st.global.u32 	[%rd178+2420], %r2779;
	st.global.u32 	[%rd178+2424], %r2780;
	st.global.u32 	[%rd178+2428], %r2781;
	st.global.u32 	[%rd178+2432], %r2782;
	st.global.u32 	[%rd178+2436], %r2783;
	st.global.u32 	[%rd178+2440], %r2784;
	st.global.u32 	[%rd178+2444], %r2785;
	st.global.u32 	[%rd178+2448], %r2786;
	st.global.u32 	[%rd178+2452], %r2787;
	st.global.u32 	[%rd178+2456], %r2788;
	st.global.u32 	[%rd178+2460], %r2789;
	st.global.u32 	[%rd178+2464], %r2790;
	st.global.u32 	[%rd178+2468], %r2791;
	st.global.u32 	[%rd178+2472], %r2792;
	st.global.u32 	[%rd178+2476], %r2793;
	st.global.u32 	[%rd178+2480], %r2794;
	st.global.u32 	[%rd178+2484], %r2795;
	st.global.u32 	[%rd178+2488], %r2796;
	st.global.u32 	[%rd178+2492], %r2797;
	st.global.u32 	[%rd178+2496], %r2798;
	st.global.u32 	[%rd178+2500], %r2799;
	st.global.u32 	[%rd178+2504], %r2800;
	st.global.u32 	[%rd178+2508], %r2801;
	st.global.u32 	[%rd178+2512], %r2802;
	st.global.u32 	[%rd178+2516], %r2803;
	st.global.u32 	[%rd178+2520], %r2804;
	st.global.u32 	[%rd178+2524], %r2805;
	st.global.u32 	[%rd178+2528], %r2806;
	st.global.u32 	[%rd178+2532], %r2807;
	st.global.u32 	[%rd178+2536], %r2808;
	st.global.u32 	[%rd178+2540], %r2809;
	st.global.u32 	[%rd178+2544], %r2810;
	st.global.u32 	[%rd178+2548], %r2811;
	st.global.u32 	[%rd178+2552], %r2812;
	st.global.u32 	[%rd178+2556], %r2813;
	st.global.u32 	[%rd178+2560], %r2814;
	st.global.u32 	[%rd178+2564], %r2815;
	st.global.u32 	[%rd178+2568], %r2816;
	st.global.u32 	[%rd178+2572], %r2817;
	st.global.u32 	[%rd178+2576], %r2818;
	st.global.u32 	[%rd178+2580], %r2819;
	st.global.u32 	[%rd178+2584], %r2820;
	st.global.u32 	[%rd178+2588], %r2821;
	st.global.u32 	[%rd178+2592], %r2822;
	st.global.u32 	[%rd178+2596], %r2823;
	st.global.u32 	[%rd178+2600], %r2824;
	st.global.u32 	[%rd178+2604], %r2825;
	st.global.u32 	[%rd178+2608], %r2826;
	st.global.u32 	[%rd178+2612], %r2827;
	st.global.u32 	[%rd178+2616], %r2828;
	st.global.u32 	[%rd178+2620], %r2829;
	st.global.u32 	[%rd178+2624], %r2830;
	st.global.u32 	[%rd178+2628], %r2831;
	st.global.u32 	[%rd178+2632], %r2832;
	st.global.u32 	[%rd178+2636], %r2833;
	st.global.u32 	[%rd178+2640], %r2834;
	st.global.u32 	[%rd178+2644], %r2835;
	st.global.u32 	[%rd178+2648], %r2836;
	st.global.u32 	[%rd178+2652], %r2837;
	st.global.u32 	[%rd178+2656], %r2838;
	st.global.u32 	[%rd178+2660], %r2839;
	st.global.u32 	[%rd178+2664], %r2840;
	st.global.u32 	[%rd178+2668], %r2841;
	st.global.u32 	[%rd178+2672], %r2842;
	st.global.u32 	[%rd178+2676], %r2843;
	st.global.u32 	[%rd178+2680], %r2844;
	st.global.u32 	[%rd178+2684], %r2845;
	st.global.u32 	[%rd178+2688], %r2846;
	st.global.u32 	[%rd178+2692], %r2847;
	st.global.u32 	[%rd178+2696], %r2848;
	st.global.u32 	[%rd178+2700], %r2849;
	st.global.u32 	[%rd178+2704], %r2850;
	st.global.u32 	[%rd178+2708], %r2851;
	st.global.u32 	[%rd178+2712], %r2852;
	st.global.u32 	[%rd178+2716], %r2853;
	st.global.u32 	[%rd178+2720], %r2854;
	st.global.u32 	[%rd178+2724], %r2855;
	st.global.u32 	[%rd178+2728], %r2856;
	st.global.u32 	[%rd178+2732], %r2857;
	st.global.u32 	[%rd178+2736], %r2858;
	st.global.u32 	[%rd178+2740], %r2859;
	st.global.u32 	[%rd178+2744], %r2860;
	st.global.u32 	[%rd178+2748], %r2861;
	st.global.u32 	[%rd178+2752], %r2862;
	st.global.u32 	[%rd178+2756], %r2863;
	st.global.u32 	[%rd178+2760], %r2864;
	st.global.u32 	[%rd178+2764], %r2865;
	st.global.u32 	[%rd178+2768], %r2866;
	st.global.u32 	[%rd178+2772], %r2867;
	st.global.u32 	[%rd178+2776], %r2868;
	st.global.u32 	[%rd178+2780], %r2869;
	st.global.u32 	[%rd178+2784], %r2870;
	st.global.u32 	[%rd178+2788], %r2871;
	st.global.u32 	[%rd178+2792], %r2872;
	st.global.u32 	[%rd178+2796], %r2873;
	st.global.u32 	[%rd178+2800], %r2874;
	st.global.u32 	[%rd178+2804], %r2875;
	st.global.u32 	[%rd178+2808], %r2876;
	st.global.u32 	[%rd178+2812], %r2877;
	st.global.u32 	[%rd178+2816], %r2878;
	st.global.u32 	[%rd178+2820], %r2879;
	st.global.u32 	[%rd178+2824], %r2880;
	st.global.u32 	[%rd178+2828], %r2881;
	st.global.u32 	[%rd178+2832], %r2882;
	st.global.u32 	[%rd178+2836], %r2883;
	st.global.u32 	[%rd178+2840], %r2884;
	st.global.u32 	[%rd178+2844], %r2885;
	st.global.u32 	[%rd178+2848], %r2886;
	st.global.u32 	[%rd178+2852], %r2887;
	st.global.u32 	[%rd178+2856], %r2888;
	st.global.u32 	[%rd178+2860], %r2889;
	st.global.u32 	[%rd178+2864], %r2890;
	st.global.u32 	[%rd178+2868], %r2891;
	st.global.u32 	[%rd178+2872], %r2892;
	st.global.u32 	[%rd178+2876], %r2893;
	st.global.u32 	[%rd178+2880], %r2894;
	st.global.u32 	[%rd178+2884], %r2895;
	st.global.u32 	[%rd178+2888], %r2896;
	st.global.u32 	[%rd178+2892], %r2897;
	st.global.u32 	[%rd178+2896], %r2898;
	st.global.u32 	[%rd178+2900], %r2899;
	st.global.u32 	[%rd178+2904], %r2900;
	st.global.u32 	[%rd178+2908], %r2901;
	st.global.u32 	[%rd178+2912], %r2902;
	st.global.u32 	[%rd178+2916], %r2903;
	st.global.u32 	[%rd178+2920], %r2904;
	st.global.u32 	[%rd178+2924], %r2905;
	st.global.u32 	[%rd178+2928], %r2906;
	st.global.u32 	[%rd178+2932], %r2907;
	st.global.u32 	[%rd178+2936], %r2908;
	st.global.u32 	[%rd178+2940], %r2909;
	st.global.u32 	[%rd178+2944], %r2910;
	st.global.u32 	[%rd178+2948], %r2911;
	st.global.u32 	[%rd178+2952], %r2912;
	st.global.u32 	[%rd178+2956], %r2913;
	st.global.u32 	[%rd178+2960], %r2914;
	st.global.u32 	[%rd178+2964], %r2915;
	st.global.u32 	[%rd178+2968], %r2916;
	st.global.u32 	[%rd178+2972], %r2917;
	st.global.u32 	[%rd178+2976], %r2918;
	st.global.u32 	[%rd178+2980], %r2919;
	st.global.u32 	[%rd178+2984], %r2920;
	st.global.u32 	[%rd178+2988], %r2921;
	st.global.u32 	[%rd178+2992], %r2922;
	st.global.u32 	[%rd178+2996], %r2923;
	st.global.u32 	[%rd178+3000], %r2924;
	st.global.u32 	[%rd178+3004], %r2925;
	st.global.u32 	[%rd178+3008], %r2926;
	st.global.u32 	[%rd178+3012], %r2927;
	st.global.u32 	[%rd178+3016], %r2928;
	st.global.u32 	[%rd178+3020], %r2929;
	st.global.u32 	[%rd178+3024], %r2930;
	st.global.u32 	[%rd178+3028], %r2931;
	st.global.u32 	[%rd178+3032], %r2932;
	st.global.u32 	[%rd178+3036], %r2933;
	st.global.u32 	[%rd178+3040], %r2934;
	st.global.u32 	[%rd178+3044], %r2935;
	st.global.u32 	[%rd178+3048], %r2936;
	st.global.u32 	[%rd178+3052], %r2937;
	st.global.u32 	[%rd178+3056], %r2938;
	st.global.u32 	[%rd178+3060], %r2939;
	st.global.u32 	[%rd178+3064], %r2940;
	st.global.u32 	[%rd178+3068], %r2941;
	st.global.u32 	[%rd178+3072], %r2942;
	st.global.u32 	[%rd178+3076], %r2943;
	st.global.u32 	[%rd178+3080], %r2944;
	st.global.u32 	[%rd178+3084], %r2945;
	st.global.u32 	[%rd178+3088], %r2946;
	st.global.u32 	[%rd178+3092], %r2947;
	st.global.u32 	[%rd178+3096], %r2948;
	st.global.u32 	[%rd178+3100], %r2949;
	st.global.u32 	[%rd178+3104], %r2950;
	st.global.u32 	[%rd178+3108], %r2951;
	st.global.u32 	[%rd178+3112], %r2952;
	st.global.u32 	[%rd178+3116], %r2953;
	st.global.u32 	[%rd178+3120], %r2954;
	st.global.u32 	[%rd178+3124], %r2955;
	st.global.u32 	[%rd178+3128], %r2956;
	st.global.u32 	[%rd178+3132], %r2957;
	st.global.u32 	[%rd178+3136], %r2958;
	st.global.u32 	[%rd178+3140], %r2959;
	st.global.u32 	[%rd178+3144], %r2960;
	st.global.u32 	[%rd178+3148], %r2961;
	st.global.u32 	[%rd178+3152], %r2962;
	st.global.u32 	[%rd178+3156], %r2963;
	st.global.u32 	[%rd178+3160], %r2964;
	st.global.u32 	[%rd178+3164], %r2965;
	st.global.u32 	[%rd178+3168], %r2966;
	st.global.u32 	[%rd178+3172], %r2967;
	st.global.u32 	[%rd178+3176], %r2968;
	st.global.u32 	[%rd178+3180], %r2969;
	st.global.u32 	[%rd178+3184], %r2970;
	st.global.u32 	[%rd178+3188], %r2971;
	st.global.u32 	[%rd178+3192], %r2972;
	st.global.u32 	[%rd178+3196], %r2973;
	st.global.u32 	[%rd178+3200], %r2974;
	st.global.u32 	[%rd178+3204], %r2975;
	st.global.u32 	[%rd178+3208], %r2976;
	st.global.u32 	[%rd178+3212], %r2977;
	st.global.u32 	[%rd178+3216], %r2978;
	st.global.u32 	[%rd178+3220], %r2979;
	st.global.u32 	[%rd178+3224], %r2980;
	st.global.u32 	[%rd178+3228], %r2981;
	st.global.u32 	[%rd178+3232], %r2982;
	st.global.u32 	[%rd178+3236], %r2983;
	st.global.u32 	[%rd178+3240], %r2984;
	st.global.u32 	[%rd178+3244], %r2985;
	st.global.u32 	[%rd178+3248], %r2986;
	st.global.u32 	[%rd178+3252], %r2987;
	st.global.u32 	[%rd178+3256], %r2988;
	st.global.u32 	[%rd178+3260], %r2989;
	st.global.u32 	[%rd178+3264], %r2990;
	st.global.u32 	[%rd178+3268], %r2991;
	st.global.u32 	[%rd178+3272], %r2992;
	st.global.u32 	[%rd178+3276], %r2993;
	st.global.u32 	[%rd178+3280], %r2994;
	st.global.u32 	[%rd178+3284], %r2995;
	st.global.u32 	[%rd178+3288], %r2996;
	st.global.u32 	[%rd178+3292], %r2997;
	st.global.u32 	[%rd178+3296], %r2998;
	st.global.u32 	[%rd178+3300], %r2999;
	st.global.u32 	[%rd178+3304], %r3000;
	st.global.u32 	[%rd178+3308], %r3001;
	st.global.u32 	[%rd178+3312], %r3002;
	st.global.u32 	[%rd178+3316], %r3003;
	st.global.u32 	[%rd178+3320], %r3004;
	st.global.u32 	[%rd178+3324], %r3005;
	st.global.u32 	[%rd178+3328], %r3006;
	st.global.u32 	[%rd178+3332], %r3007;
	st.global.u32 	[%rd178+3336], %r3008;
	st.global.u32 	[%rd178+3340], %r3009;
	st.global.u32 	[%rd178+3344], %r3010;
	st.global.u32 	[%rd178+3348], %r3011;
	st.global.u32 	[%rd178+3352], %r3012;
	st.global.u32 	[%rd178+3356], %r3013;
	st.global.u32 	[%rd178+3360], %r3014;
	st.global.u32 	[%rd178+3364], %r3015;
	st.global.u32 	[%rd178+3368], %r3016;
	st.global.u32 	[%rd178+3372], %r3017;
	st.global.u32 	[%rd178+3376], %r3018;
	st.global.u32 	[%rd178+3380], %r3019;
	st.global.u32 	[%rd178+3384], %r3020;
	st.global.u32 	[%rd178+3388], %r3021;
	st.global.u32 	[%rd178+3392], %r3022;
	st.global.u32 	[%rd178+3396], %r3023;
	st.global.u32 	[%rd178+3400], %r3024;
	st.global.u32 	[%rd178+3404], %r3025;
	st.global.u32 	[%rd178+3408], %r3026;
	st.global.u32 	[%rd178+3412], %r3027;
	st.global.u32 	[%rd178+3416], %r3028;
	st.global.u32 	[%rd178+3420], %r3029;
	st.global.u32 	[%rd178+3424], %r3030;
	st.global.u32 	[%rd178+3428], %r3031;
	st.global.u32 	[%rd178+3432], %r3032;
	st.global.u32 	[%rd178+3436], %r3033;
	st.global.u32 	[%rd178+3440], %r3034;
	st.global.u32 	[%rd178+3444], %r3035;
	st.global.u32 	[%rd178+3448], %r3036;
	st.global.u32 	[%rd178+3452], %r3037;
	st.global.u32 	[%rd178+3456], %r3038;
	st.global.u32 	[%rd178+3460], %r3039;
	st.global.u32 	[%rd178+3464], %r3040;
	st.global.u32 	[%rd178+3468], %r3041;
	st.global.u32 	[%rd178+3472], %r3042;
	st.global.u32 	[%rd178+3476], %r3043;
	st.global.u32 	[%rd178+3480], %r3044;
	st.global.u32 	[%rd178+3484], %r3045;
	st.global.u32 	[%rd178+3488], %r3046;
	st.global.u32 	[%rd178+3492], %r3047;
	st.global.u32 	[%rd178+3496], %r3048;
	st.global.u32 	[%rd178+3500], %r3049;
	st.global.u32 	[%rd178+3504], %r3050;
	st.global.u32 	[%rd178+3508], %r3051;
	st.global.u32 	[%rd178+3512], %r3052;
	st.global.u32 	[%rd178+3516], %r3053;
	st.global.u32 	[%rd178+3520], %r3054;
	st.global.u32 	[%rd178+3524], %r3055;
	st.global.u32 	[%rd178+3528], %r3056;
	st.global.u32 	[%rd178+3532], %r3057;
	st.global.u32 	[%rd178+3536], %r3058;
	st.global.u32 	[%rd178+3540], %r3059;
	st.global.u32 	[%rd178+3544], %r3060;
	st.global.u32 	[%rd178+3548], %r3061;
	st.global.u32 	[%rd178+3552], %r3062;
	st.global.u32 	[%rd178+3556], %r3063;
	st.global.u32 	[%rd178+3560], %r3064;
	st.global.u32 	[%rd178+3564], %r3065;
	st.global.u32 	[%rd178+3568], %r3066;
	st.global.u32 	[%rd178+3572], %r3067;
	st.global.u32 	[%rd178+3576], %r3068;
	st.global.u32 	[%rd178+3580], %r3069;
	st.global.u32 	[%rd178+3584], %r3070;
	st.global.u32 	[%rd178+3588], %r3071;
	st.global.u32 	[%rd178+3592], %r3072;
	st.global.u32 	[%rd178+3596], %r3073;
	st.global.u32 	[%rd178+3600], %r3074;
	st.global.u32 	[%rd178+3604], %r3075;
	st.global.u32 	[%rd178+3608], %r3076;
	st.global.u32 	[%rd178+3612], %r3077;
	st.global.u32 	[%rd178+3616], %r3078;
	st.global.u32 	[%rd178+3620], %r3079;
	st.global.u32 	[%rd178+3624], %r3080;
	st.global.u32 	[%rd178+3628], %r3081;
	st.global.u32 	[%rd178+3632], %r3082;
	st.global.u32 	[%rd178+3636], %r3083;
	st.global.u32 	[%rd178+3640], %r3084;
	st.global.u32 	[%rd178+3644], %r3085;
	st.global.u32 	[%rd178+3648], %r3086;
	st.global.u32 	[%rd178+3652], %r3087;
	st.global.u32 	[%rd178+3656], %r3088;
	st.global.u32 	[%rd178+3660], %r3089;
	st.global.u32 	[%rd178+3664], %r3090;
	st.global.u32 	[%rd178+3668], %r3091;
	st.global.u32 	[%rd178+3672], %r3092;
	st.global.u32 	[%rd178+3676], %r3093;
	st.global.u32 	[%rd178+3680], %r3094;
	st.global.u32 	[%rd178+3684], %r3095;
	st.global.u32 	[%rd178+3688], %r3096;
	st.global.u32 	[%rd178+3692], %r3097;
	st.global.u32 	[%rd178+3696], %r3098;
	st.global.u32 	[%rd178+3700], %r3099;
	st.global.u32 	[%rd178+3704], %r3100;
	st.global.u32 	[%rd178+3708], %r3101;
	st.global.u32 	[%rd178+3712], %r3102;
	st.global.u32 	[%rd178+3716], %r3103;
	st.global.u32 	[%rd178+3720], %r3104;
	st.global.u32 	[%rd178+3724], %r3105;
	st.global.u32 	[%rd178+3728], %r3106;
	st.global.u32 	[%rd178+3732], %r3107;
	st.global.u32 	[%rd178+3736], %r3108;
	st.global.u32 	[%rd178+3740], %r3109;
	st.global.u32 	[%rd178+3744], %r3110;
	st.global.u32 	[%rd178+3748], %r3111;
	st.global.u32 	[%rd178+3752], %r3112;
	st.global.u32 	[%rd178+3756], %r3113;
	st.global.u32 	[%rd178+3760], %r3114;
	st.global.u32 	[%rd178+3764], %r3115;
	st.global.u32 	[%rd178+3768], %r3116;
	st.global.u32 	[%rd178+3772], %r3117;
	st.global.u32 	[%rd178+3776], %r3118;
	st.global.u32 	[%rd178+3780], %r3119;
	st.global.u32 	[%rd178+3784], %r3120;
	st.global.u32 	[%rd178+3788], %r3121;
	st.global.u32 	[%rd178+3792], %r3122;
	st.global.u32 	[%rd178+3796], %r3123;
	st.global.u32 	[%rd178+3800], %r3124;
	st.global.u32 	[%rd178+3804], %r3125;
	st.global.u32 	[%rd178+3808], %r3126;
	st.global.u32 	[%rd178+3812], %r3127;
	st.global.u32 	[%rd178+3816], %r3128;
	st.global.u32 	[%rd178+3820], %r3129;
	st.global.u32 	[%rd178+3824], %r3130;
	st.global.u32 	[%rd178+3828], %r3131;
	st.global.u32 	[%rd178+3832], %r3132;
	st.global.u32 	[%rd178+3836], %r3133;
	st.global.u32 	[%rd178+3840], %r3134;
	st.global.u32 	[%rd178+3844], %r3135;
	st.global.u32 	[%rd178+3848], %r3136;
	st.global.u32 	[%rd178+3852], %r3137;
	st.global.u32 	[%rd178+3856], %r3138;
	st.global.u32 	[%rd178+3860], %r3139;
	st.global.u32 	[%rd178+3864], %r3140;
	st.global.u32 	[%rd178+3868], %r3141;
	st.global.u32 	[%rd178+3872], %r3142;
	st.global.u32 	[%rd178+3876], %r3143;
	st.global.u32 	[%rd178+3880], %r3144;
	st.global.u32 	[%rd178+3884], %r3145;
	st.global.u32 	[%rd178+3888], %r3146;
	st.global.u32 	[%rd178+3892], %r3147;
	st.global.u32 	[%rd178+3896], %r3148;
	st.global.u32 	[%rd178+3900], %r3149;
	st.global.u32 	[%rd178+3904], %r3150;
	st.global.u32 	[%rd178+3908], %r3151;
	st.global.u32 	[%rd178+3912], %r3152;
	st.global.u32 	[%rd178+3916], %r3153;
	st.global.u32 	[%rd178+3920], %r3154;
	st.global.u32 	[%rd178+3924], %r3155;
	st.global.u32 	[%rd178+3928], %r3156;
	st.global.u32 	[%rd178+3932], %r3157;
	st.global.u32 	[%rd178+3936], %r3158;
	st.global.u32 	[%rd178+3940], %r3159;
	st.global.u32 	[%rd178+3944], %r3160;
	st.global.u32 	[%rd178+3948], %r3161;
	st.global.u32 	[%rd178+3952], %r3162;
	st.global.u32 	[%rd178+3956], %r3163;
	st.global.u32 	[%rd178+3960], %r3164;
	st.global.u32 	[%rd178+3964], %r3165;
	st.global.u32 	[%rd178+3968], %r3166;
	st.global.u32 	[%rd178+3972], %r3167;
	st.global.u32 	[%rd178+3976], %r3168;
	st.global.u32 	[%rd178+3980], %r3169;
	st.global.u32 	[%rd178+3984], %r3170;
	st.global.u32 	[%rd178+3988], %r3171;
	st.global.u32 	[%rd178+3992], %r3172;
	st.global.u32 	[%rd178+3996], %r3173;
	st.global.u32 	[%rd178+4000], %r3174;
	st.global.u32 	[%rd178+4004], %r3175;
	st.global.u32 	[%rd178+4008], %r3176;
	st.global.u32 	[%rd178+4012], %r3177;
	st.global.u32 	[%rd178+4016], %r3178;
	st.global.u32 	[%rd178+4020], %r3179;
	st.global.u32 	[%rd178+4024], %r3180;
	st.global.u32 	[%rd178+4028], %r3181;
	st.global.u32 	[%rd178+4032], %r3182;
	st.global.u32 	[%rd178+4036], %r3183;
	st.global.u32 	[%rd178+4040], %r3184;
	st.global.u32 	[%rd178+4044], %r3185;
	st.global.u32 	[%rd178+4048], %r3186;
	st.global.u32 	[%rd178+4052], %r3187;
	st.global.u32 	[%rd178+4056], %r3188;
	st.global.u32 	[%rd178+4060], %r3189;
	st.global.u32 	[%rd178+4064], %r3190;
	st.global.u32 	[%rd178+4068], %r3191;
	st.global.u32 	[%rd178+4072], %r3192;
	st.global.u32 	[%rd178+4076], %r3193;
	st.global.u32 	[%rd178+4080], %r3194;
	st.global.u32 	[%rd178+4084], %r3195;
	st.global.u32 	[%rd178+4088], %r3196;
	st.global.u32 	[%rd178+4092], %r3197;
	st.global.u32 	[%rd178+4096], %r3198;
	st.global.u32 	[%rd178+4100], %r3199;
	st.global.u32 	[%rd178+4104], %r3200;
	mov.b32 	%r4378, 0;
	st.global.u32 	[%rd178+4108], %r4486;
	st.global.u32 	[%rd178+4112], %r4378;
	cvta.to.global.u64 	%rd179, %rd232;
	mul.wide.s32 	%rd180, %r4429, 4218884;
	st.global.u32 	[%rd178+4116], %r4429;
	add.s64 	%rd181, %rd179, %rd180;
	atom.global.add.u32 	%r4379, [%rd181+4218880], 1;
	mul.wide.s32 	%rd182, %r4379, 4120;
	add.s64 	%rd183, %rd181, %rd182;
	st.global.u32 	[%rd183], %r2174;
	st.global.u32 	[%rd183+4], %r2175;
	st.global.u32 	[%rd183+8], %r2176;
	st.global.u32 	[%rd183+12], %r2177;
	st.global.u32 	[%rd183+16], %r2178;
	st.global.u32 	[%rd183+20], %r2179;
	st.global.u32 	[%rd183+24], %r2180;
	st.global.u32 	[%rd183+28], %r2181;
	st.global.u32 	[%rd183+32], %r2182;
	st.global.u32 	[%rd183+36], %r2183;
	st.global.u32 	[%rd183+40], %r2184;
	st.global.u32 	[%rd183+44], %r2185;
	st.global.u32 	[%rd183+48], %r2186;
	st.global.u32 	[%rd183+52], %r2187;
	st.global.u32 	[%rd183+56], %r2188;
	st.global.u32 	[%rd183+60], %r2189;
	st.global.u32 	[%rd183+64], %r2190;
	st.global.u32 	[%rd183+68], %r2191;
	st.global.u32 	[%rd183+72], %r2192;
	st.global.u32 	[%rd183+76], %r2193;
	st.global.u32 	[%rd183+80], %r2194;
	st.global.u32 	[%rd183+84], %r2195;
	st.global.u32 	[%rd183+88], %r2196;
	st.global.u32 	[%rd183+92], %r2197;
	st.global.u32 	[%rd183+96], %r2198;
	st.global.u32 	[%rd183+100], %r2199;
	st.global.u32 	[%rd183+104], %r2200;
	st.global.u32 	[%rd183+108], %r2201;
	st.global.u32 	[%rd183+112], %r2202;
	st.global.u32 	[%rd183+116], %r2203;
	st.global.u32 	[%rd183+120], %r2204;
	st.global.u32 	[%rd183+124], %r2205;
	st.global.u32 	[%rd183+128], %r2206;
	st.global.u32 	[%rd183+132], %r2207;
	st.global.u32 	[%rd183+136], %r2208;
	st.global.u32 	[%rd183+140], %r2209;
	st.global.u32 	[%rd183+144], %r2210;
	st.global.u32 	[%rd183+148], %r2211;
	st.global.u32 	[%rd183+152], %r2212;
	st.global.u32 	[%rd183+156], %r2213;
	st.global.u32 	[%rd183+160], %r2214;
	st.global.u32 	[%rd183+164], %r2215;
	st.global.u32 	[%rd183+168], %r2216;
	st.global.u32 	[%rd183+172], %r2217;
	st.global.u32 	[%rd183+176], %r2218;
	st.global.u32 	[%rd183+180], %r2219;
	st.global.u32 	[%rd183+184], %r2220;
	st.global.u32 	[%rd183+188], %r2221;
	st.global.u32 	[%rd183+192], %r2222;
	st.global.u32 	[%rd183+196], %r2223;
	st.global.u32 	[%rd183+200], %r2224;
	st.global.u32 	[%rd183+204], %r2225;
	st.global.u32 	[%rd183+208], %r2226;
	st.global.u32 	[%rd183+212], %r2227;
	st.global.u32 	[%rd183+216], %r2228;
	st.global.u32 	[%rd183+220], %r2229;
	st.global.u32 	[%rd183+224], %r2230;
	st.global.u32 	[%rd183+228], %r2231;
	st.global.u32 	[%rd183+232], %r2232;
	st.global.u32 	[%rd183+236], %r2233;
	st.global.u32 	[%rd183+240], %r2234;
	st.global.u32 	[%rd183+244], %r2235;
	st.global.u32 	[%rd183+248], %r2236;
	st.global.u32 	[%rd183+252], %r2237;
	st.global.u32 	[%rd183+256], %r2238;
	st.global.u32 	[%rd183+260], %r2239;
	st.global.u32 	[%rd183+264], %r2240;
	st.global.u32 	[%rd183+268], %r2241;
	st.global.u32 	[%rd183+272], %r2242;
	st.global.u32 	[%rd183+276], %r2243;
	st.global.u32 	[%rd183+280], %r2244;
	st.global.u32 	[%rd183+284], %r2245;
	st.global.u32 	[%rd183+288], %r2246;
	st.global.u32 	[%rd183+292], %r2247;
	st.global.u32 	[%rd183+296], %r2248;
	st.global.u32 	[%rd183+300], %r2249;
	st.global.u32 	[%rd183+304], %r2250;
	st.global.u32 	[%rd183+308], %r2251;
	st.global.u32 	[%rd183+312], %r2252;
	st.global.u32 	[%rd183+316], %r2253;
	st.global.u32 	[%rd183+320], %r2254;
	st.global.u32 	[%rd183+324], %r2255;
	st.global.u32 	[%rd183+328], %r2256;
	st.global.u32 	[%rd183+332], %r2257;
	st.global.u32 	[%rd183+336], %r2258;
	st.global.u32 	[%rd183+340], %r2259;
	st.global.u32 	[%rd183+344], %r2260;
	st.global.u32 	[%rd183+348], %r2261;
	st.global.u32 	[%rd183+352], %r2262;
	st.global.u32 	[%rd183+356], %r2263;
	st.global.u32 	[%rd183+360], %r2264;
	st.global.u32 	[%rd183+364], %r2265;
	st.global.u32 	[%rd183+368], %r2266;
	st.global.u32 	[%rd183+372], %r2267;
	st.global.u32 	[%rd183+376], %r2268;
	st.global.u32 	[%rd183+380], %r2269;
	st.global.u32 	[%rd183+384], %r2270;
	st.global.u32 	[%rd183+388], %r2271;
	st.global.u32 	[%rd183+392], %r2272;
	st.global.u32 	[%rd183+396], %r2273;
	st.global.u32 	[%rd183+400], %r2274;
	st.global.u32 	[%rd183+404], %r2275;
	st.global.u32 	[%rd183+408], %r2276;
	st.global.u32 	[%rd183+412], %r2277;
	st.global.u32 	[%rd183+416], %r2278;
	st.global.u32 	[%rd183+420], %r2279;
	st.global.u32 	[%rd183+424], %r2280;
	st.global.u32 	[%rd183+428], %r2281;
	st.global.u32 	[%rd183+432], %r2282;
	st.global.u32 	[%rd183+436], %r2283;
	st.global.u32 	[%rd183+440], %r2284;
	st.global.u32 	[%rd183+444], %r2285;
	st.global.u32 	[%rd183+448], %r2286;
	st.global.u32 	[%rd183+452], %r2287;
	st.global.u32 	[%rd183+456], %r2288;
	st.global.u32 	[%rd183+460], %r2289;
	st.global.u32 	[%rd183+464], %r2290;
	st.global.u32 	[%rd183+468], %r2291;
	st.global.u32 	[%rd183+472], %r2292;
	st.global.u32 	[%rd183+476], %r2293;
	st.global.u32 	[%rd183+480], %r2294;
	st.global.u32 	[%rd183+484], %r2295;
	st.global.u32 	[%rd183+488], %r2296;
	st.global.u32 	[%rd183+492], %r2297;
	st.global.u32 	[%rd183+496], %r2298;
	st.global.u32 	[%rd183+500], %r2299;
	st.global.u32 	[%rd183+504], %r2300;
	st.global.u32 	[%rd183+508], %r2301;
	st.global.u32 	[%rd183+512], %r2302;
	st.global.u32 	[%rd183+516], %r2303;
	st.global.u32 	[%rd183+520], %r2304;
	st.global.u32 	[%rd183+524], %r2305;
	st.global.u32 	[%rd183+528], %r2306;
	st.global.u32 	[%rd183+532], %r2307;
	st.global.u32 	[%rd183+536], %r2308;
	st.global.u32 	[%rd183+540], %r2309;
	st.global.u32 	[%rd183+544], %r2310;
	st.global.u32 	[%rd183+548], %r2311;
	st.global.u32 	[%rd183+552], %r2312;
	st.global.u32 	[%rd183+556], %r2313;
	st.global.u32 	[%rd183+560], %r2314;
	st.global.u32 	[%rd183+564], %r2315;
	st.global.u32 	[%rd183+568], %r2316;
	st.global.u32 	[%rd183+572], %r2317;
	st.global.u32 	[%rd183+576], %r2318;
	st.global.u32 	[%rd183+580], %r2319;
	st.global.u32 	[%rd183+584], %r2320;
	st.global.u32 	[%rd183+588], %r2321;
	st.global.u32 	[%rd183+592], %r2322;
	st.global.u32 	[%rd183+596], %r2323;
	st.global.u32 	[%rd183+600], %r2324;
	st.global.u32 	[%rd183+604], %r2325;
	st.global.u32 	[%rd183+608], %r2326;
	st.global.u32 	[%rd183+612], %r2327;
	st.global.u32 	[%rd183+616], %r2328;
	st.global.u32 	[%rd183+620], %r2329;
	st.global.u32 	[%rd183+624], %r2330;
	st.global.u32 	[%rd183+628], %r2331;
	st.global.u32 	[%rd183+632], %r2332;
	st.global.u32 	[%rd183+636], %r2333;
	st.global.u32 	[%rd183+640], %r2334;
	st.global.u32 	[%rd183+644], %r2335;
	st.global.u32 	[%rd183+648], %r2336;
	st.global.u32 	[%rd183+652], %r2337;
	st.global.u32 	[%rd183+656], %r2338;
	st.global.u32 	[%rd183+660], %r2339;
	st.global.u32 	[%rd183+664], %r2340;
	st.global.u32 	[%rd183+668], %r2341;
	st.global.u32 	[%rd183+672], %r2342;
	st.global.u32 	[%rd183+676], %r2343;
	st.global.u32 	[%rd183+680], %r2344;
	st.global.u32 	[%rd183+684], %r2345;
	st.global.u32 	[%rd183+688], %r2346;
	st.global.u32 	[%rd183+692], %r2347;
	st.global.u32 	[%rd183+696], %r2348;
	st.global.u32 	[%rd183+700], %r2349;
	st.global.u32 	[%rd183+704], %r2350;
	st.global.u32 	[%rd183+708], %r2351;
	st.global.u32 	[%rd183+712], %r2352;
	st.global.u32 	[%rd183+716], %r2353;
	st.global.u32 	[%rd183+720], %r2354;
	st.global.u32 	[%rd183+724], %r2355;
	st.global.u32 	[%rd183+728], %r2356;
	st.global.u32 	[%rd183+732], %r2357;
	st.global.u32 	[%rd183+736], %r2358;
	st.global.u32 	[%rd183+740], %r2359;
	st.global.u32 	[%rd183+744], %r2360;
	st.global.u32 	[%rd183+748], %r2361;
	st.global.u32 	[%rd183+752], %r2362;
	st.global.u32 	[%rd183+756], %r2363;
	st.global.u32 	[%rd183+760], %r2364;
	st.global.u32 	[%rd183+764], %r2365;
	st.global.u32 	[%rd183+768], %r2366;
	st.global.u32 	[%rd183+772], %r2367;
	st.global.u32 	[%rd183+776], %r2368;
	st.global.u32 	[%rd183+780], %r2369;
	st.global.u32 	[%rd183+784], %r2370;
	st.global.u32 	[%rd183+788], %r2371;
	st.global.u32 	[%rd183+792], %r2372;
	st.global.u32 	[%rd183+796], %r2373;
	st.global.u32 	[%rd183+800], %r2374;
	st.global.u32 	[%rd183+804], %r2375;
	st.global.u32 	[%rd183+808], %r2376;
	st.global.u32 	[%rd183+812], %r2377;
	st.global.u32 	[%rd183+816], %r2378;
	st.global.u32 	[%rd183+820], %r2379;
	st.global.u32 	[%rd183+824], %r2380;
	st.global.u32 	[%rd183+828], %r2381;
	st.global.u32 	[%rd183+832], %r2382;
	st.global.u32 	[%rd183+836], %r2383;
	st.global.u32 	[%rd183+840], %r2384;
	st.global.u32 	[%rd183+844], %r2385;
	st.global.u32 	[%rd183+848], %r2386;
	st.global.u32 	[%rd183+852], %r2387;
	st.global.u32 	[%rd183+856], %r2388;
	st.global.u32 	[%rd183+860], %r2389;
	st.global.u32 	[%rd183+864], %r2390;
	st.global.u32 	[%rd183+868], %r2391;
	st.global.u32 	[%rd183+872], %r2392;
	st.global.u32 	[%rd183+876], %r2393;
	st.global.u32 	[%rd183+880], %r2394;
	st.global.u32 	[%rd183+884], %r2395;
	st.global.u32 	[%rd183+888], %r2396;
	st.global.u32 	[%rd183+892], %r2397;
	st.global.u32 	[%rd183+896], %r2398;
	st.global.u32 	[%rd183+900], %r2399;
	st.global.u32 	[%rd183+904], %r2400;
	st.global.u32 	[%rd183+908], %r2401;
	st.global.u32 	[%rd183+912], %r2402;
	st.global.u32 	[%rd183+916], %r2403;
	st.global.u32 	[%rd183+920], %r2404;
	st.global.u32 	[%rd183+924], %r2405;
	st.global.u32 	[%rd183+928], %r2406;
	st.global.u32 	[%rd183+932], %r2407;
	st.global.u32 	[%rd183+936], %r2408;
	st.global.u32 	[%rd183+940], %r2409;
	st.global.u32 	[%rd183+944], %r2410;
	st.global.u32 	[%rd183+948], %r2411;
	st.global.u32 	[%rd183+952], %r2412;
	st.global.u32 	[%rd183+956], %r2413;
	st.global.u32 	[%rd183+960], %r2414;
	st.global.u32 	[%rd183+964], %r2415;
	st.global.u32 	[%rd183+968], %r2416;
	st.global.u32 	[%rd183+972], %r2417;
	st.global.u32 	[%rd183+976], %r2418;
	st.global.u32 	[%rd183+980], %r2419;
	st.global.u32 	[%rd183+984], %r2420;
	st.global.u32 	[%rd183+988], %r2421;
	st.global.u32 	[%rd183+992], %r2422;
	st.global.u32 	[%rd183+996], %r2423;
	st.global.u32 	[%rd183+1000], %r2424;
	st.global.u32 	[%rd183+1004], %r2425;
	st.global.u32 	[%rd183+1008], %r2426;
	st.global.u32 	[%rd183+1012], %r2427;
	st.global.u32 	[%rd183+1016], %r2428;
	st.global.u32 	[%rd183+1020], %r2429;
	st.global.u32 	[%rd183+1024], %r2430;
	st.global.u32 	[%rd183+1028], %r2431;
	st.global.u32 	[%rd183+1032], %r2432;
	st.global.u32 	[%rd183+1036], %r2433;
	st.global.u32 	[%rd183+1040], %r2434;
	st.global.u32 	[%rd183+1044], %r2435;
	st.global.u32 	[%rd183+1048], %r2436;
	st.global.u32 	[%rd183+1052], %r2437;
	st.global.u32 	[%rd183+1056], %r2438;
	st.global.u32 	[%rd183+1060], %r2439;
	st.global.u32 	[%rd183+1064], %r2440;
	st.global.u32 	[%rd183+1068], %r2441;
	st.global.u32 	[%rd183+1072], %r2442;
	st.global.u32 	[%rd183+1076], %r2443;
	st.global.u32 	[%rd183+1080], %r2444;
	st.global.u32 	[%rd183+1084], %r2445;
	st.global.u32 	[%rd183+1088], %r2446;
	st.global.u32 	[%rd183+1092], %r2447;
	st.global.u32 	[%rd183+1096], %r2448;
	st.global.u32 	[%rd183+1100], %r2449;
	st.global.u32 	[%rd183+1104], %r2450;
	st.global.u32 	[%rd183+1108], %r2451;
	st.global.u32 	[%rd183+1112], %r2452;
	st.global.u32 	[%rd183+1116], %r2453;
	st.global.u32 	[%rd183+1120], %r2454;
	st.global.u32 	[%rd183+1124], %r2455;
	st.global.u32 	[%rd183+1128], %r2456;
	st.global.u32 	[%rd183+1132], %r2457;
	st.global.u32 	[%rd183+1136], %r2458;
	st.global.u32 	[%rd183+1140], %r2459;
	st.global.u32 	[%rd183+1144], %r2460;
	st.global.u32 	[%rd183+1148], %r2461;
	st.global.u32 	[%rd183+1152], %r2462;
	st.global.u32 	[%rd183+1156], %r2463;
	st.global.u32 	[%rd183+1160], %r2464;
	st.global.u32 	[%rd183+1164], %r2465;
	st.global.u32 	[%rd183+1168], %r2466;
	st.global.u32 	[%rd183+1172], %r2467;
	st.global.u32 	[%rd183+1176], %r2468;
	st.global.u32 	[%rd183+1180], %r2469;
	st.global.u32 	[%rd183+1184], %r2470;
	st.global.u32 	[%rd183+1188], %r2471;
	st.global.u32 	[%rd183+1192], %r2472;
	st.global.u32 	[%rd183+1196], %r2473;
	st.global.u32 	[%rd183+1200], %r2474;
	st.global.u32 	[%rd183+1204], %r2475;
	st.global.u32 	[%rd183+1208], %r2476;
	st.global.u32 	[%rd183+1212], %r2477;
	st.global.u32 	[%rd183+1216], %r2478;
	st.global.u32 	[%rd183+1220], %r2479;
	st.global.u32 	[%rd183+1224], %r2480;
	st.global.u32 	[%rd183+1228], %r2481;
	st.global.u32 	[%rd183+1232], %r2482;
	st.global.u32 	[%rd183+1236], %r2483;
	st.global.u32 	[%rd183+1240], %r2484;
	st.global.u32 	[%rd183+1244], %r2485;
	st.global.u32 	[%rd183+1248], %r2486;
	st.global.u32 	[%rd183+1252], %r2487;
	st.global.u32 	[%rd183+1256], %r2488;
	st.global.u32 	[%rd183+1260], %r2489;
	st.global.u32 	[%rd183+1264], %r2490;
	st.global.u32 	[%rd183+1268], %r2491;
	st.global.u32 	[%rd183+1272], %r2492;
	st.global.u32 	[%rd183+1276], %r2493;
	st.global.u32 	[%rd183+1280], %r2494;
	st.global.u32 	[%rd183+1284], %r2495;
	st.global.u32 	[%rd183+1288], %r2496;
	st.global.u32 	[%rd183+1292], %r2497;
	st.global.u32 	[%rd183+1296], %r2498;
	st.global.u32 	[%rd183+1300], %r2499;
	st.global.u32 	[%rd183+1304], %r2500;
	st.global.u32 	[%rd183+1308], %r2501;
	st.global.u32 	[%rd183+1312], %r2502;
	st.global.u32 	[%rd183+1316], %r2503;
	st.global.u32 	[%rd183+1320], %r2504;
	st.global.u32 	[%rd183+1324], %r2505;
	st.global.u32 	[%rd183+1328], %r2506;
	st.global.u32 	[%rd183+1332], %r2507;
	st.global.u32 	[%rd183+1336], %r2508;
	st.global.u32 	[%rd183+1340], %r2509;
	st.global.u32 	[%rd183+1344], %r2510;
	st.global.u32 	[%rd183+1348], %r2511;
	st.global.u32 	[%rd183+1352], %r2512;
	st.global.u32 	[%rd183+1356], %r2513;
	st.global.u32 	[%rd183+1360], %r2514;
	st.global.u32 	[%rd183+1364], %r2515;
	st.global.u32 	[%rd183+1368], %r2516;
	st.global.u32 	[%rd183+1372], %r2517;
	st.global.u32 	[%rd183+1376], %r2518;
	st.global.u32 	[%rd183+1380], %r2519;
	st.global.u32 	[%rd183+1384], %r2520;
	st.global.u32 	[%rd183+1388], %r2521;
	st.global.u32 	[%rd183+1392], %r2522;
	st.global.u32 	[%rd183+1396], %r2523;
	st.global.u32 	[%rd183+1400], %r2524;
	st.global.u32 	[%rd183+1404], %r2525;
	st.global.u32 	[%rd183+1408], %r2526;
	st.global.u32 	[%rd183+1412], %r2527;
	st.global.u32 	[%rd183+1416], %r2528;
	st.global.u32 	[%rd183+1420], %r2529;
	st.global.u32 	[%rd183+1424], %r2530;
	st.global.u32 	[%rd183+1428], %r2531;
	st.global.u32 	[%rd183+1432], %r2532;
	st.global.u32 	[%rd183+1436], %r2533;
	st.global.u32 	[%rd183+1440], %r2534;
	st.global.u32 	[%rd183+1444], %r2535;
	st.global.u32 	[%rd183+1448], %r2536;
	st.global.u32 	[%rd183+1452], %r2537;
	st.global.u32 	[%rd183+1456], %r2538;
	st.global.u32 	[%rd183+1460], %r2539;
	st.global.u32 	[%rd183+1464], %r2540;
	st.global.u32 	[%rd183+1468], %r2541;
	st.global.u32 	[%rd183+1472], %r2542;
	st.global.u32 	[%rd183+1476], %r2543;
	st.global.u32 	[%rd183+1480], %r2544;
	st.global.u32 	[%rd183+1484], %r2545;
	st.global.u32 	[%rd183+1488], %r2546;
	st.global.u32 	[%rd183+1492], %r2547;
	st.global.u32 	[%rd183+1496], %r2548;
	st.global.u32 	[%rd183+1500], %r2549;
	st.global.u32 	[%rd183+1504], %r2550;
	st.global.u32 	[%rd183+1508], %r2551;
	st.global.u32 	[%rd183+1512], %r2552;
	st.global.u32 	[%rd183+1516], %r2553;
	st.global.u32 	[%rd183+1520], %r2554;
	st.global.u32 	[%rd183+1524], %r2555;
	st.global.u32 	[%rd183+1528], %r2556;
	st.global.u32 	[%rd183+1532], %r2557;
	st.global.u32 	[%rd183+1536], %r2558;
	st.global.u32 	[%rd183+1540], %r2559;
	st.global.u32 	[%rd183+1544], %r2560;
	st.global.u32 	[%rd183+1548], %r2561;
	st.global.u32 	[%rd183+1552], %r2562;
	st.global.u32 	[%rd183+1556], %r2563;
	st.global.u32 	[%rd183+1560], %r2564;
	st.global.u32 	[%rd183+1564], %r2565;
	st.global.u32 	[%rd183+1568], %r2566;
	st.global.u32 	[%rd183+1572], %r2567;
	st.global.u32 	[%rd183+1576], %r2568;
	st.global.u32 	[%rd183+1580], %r2569;
	st.global.u32 	[%rd183+1584], %r2570;
	st.global.u32 	[%rd183+1588], %r2571;
	st.global.u32 	[%rd183+1592], %r2572;
	st.global.u32 	[%rd183+1596], %r2573;
	st.global.u32 	[%rd183+1600], %r2574;
	st.global.u32 	[%rd183+1604], %r2575;
	st.global.u32 	[%rd183+1608], %r2576;
	st.global.u32 	[%rd183+1612], %r2577;
	st.global.u32 	[%rd183+1616], %r2578;
	st.global.u32 	[%rd183+1620], %r2579;
	st.global.u32 	[%rd183+1624], %r2580;
	st.global.u32 	[%rd183+1628], %r2581;
	st.global.u32 	[%rd183+1632], %r2582;
	st.global.u32 	[%rd183+1636], %r2583;
	st.global.u32 	[%rd183+1640], %r2584;
	st.global.u32 	[%rd183+1644], %r2585;
	st.global.u32 	[%rd183+1648], %r2586;
	st.global.u32 	[%rd183+1652], %r2587;
	st.global.u32 	[%rd183+1656], %r2588;
	st.global.u32 	[%rd183+1660], %r2589;
	st.global.u32 	[%rd183+1664], %r2590;
	st.global.u32 	[%rd183+1668], %r2591;
	st.global.u32 	[%rd183+1672], %r2592;
	st.global.u32 	[%rd183+1676], %r2593;
	st.global.u32 	[%rd183+1680], %r2594;
	st.global.u32 	[%rd183+1684], %r2595;
	st.global.u32 	[%rd183+1688], %r2596;
	st.global.u32 	[%rd183+1692], %r2597;
	st.global.u32 	[%rd183+1696], %r2598;
	st.global.u32 	[%rd183+1700], %r2599;
	st.global.u32 	[%rd183+1704], %r2600;
	st.global.u32 	[%rd183+1708], %r2601;
	st.global.u32 	[%rd183+1712], %r2602;
	st.global.u32 	[%rd183+1716], %r2603;
	st.global.u32 	[%rd183+1720], %r2604;
	st.global.u32 	[%rd183+1724], %r2605;
	st.global.u32 	[%rd183+1728], %r2606;
	st.global.u32 	[%rd183+1732], %r2607;
	st.global.u32 	[%rd183+1736], %r2608;
	st.global.u32 	[%rd183+1740], %r2609;
	st.global.u32 	[%rd183+1744], %r2610;
	st.global.u32 	[%rd183+1748], %r2611;
	st.global.u32 	[%rd183+1752], %r2612;
	st.global.u32 	[%rd183+1756], %r2613;
	st.global.u32 	[%rd183+1760], %r2614;
	st.global.u32 	[%rd183+1764], %r2615;
	st.global.u32 	[%rd183+1768], %r2616;
	st.global.u32 	[%rd183+1772], %r2617;
	st.global.u32 	[%rd183+1776], %r2618;
	st.global.u32 	[%rd183+1780], %r2619;
	st.global.u32 	[%rd183+1784], %r2620;
	st.global.u32 	[%rd183+1788], %r2621;
	st.global.u32 	[%rd183+1792], %r2622;
	st.global.u32 	[%rd183+1796], %r2623;
	st.global.u32 	[%rd183+1800], %r2624;
	st.global.u32 	[%rd183+1804], %r2625;
	st.global.u32 	[%rd183+1808], %r2626;
	st.global.u32 	[%rd183+1812], %r2627;
	st.global.u32 	[%rd183+1816], %r2628;
	st.global.u32 	[%rd183+1820], %r2629;
	st.global.u32 	[%rd183+1824], %r2630;
	st.global.u32 	[%rd183+1828], %r2631;
	st.global.u32 	[%rd183+1832], %r2632;
	st.global.u32 	[%rd183+1836], %r2633;
	st.global.u32 	[%rd183+1840], %r2634;
	st.global.u32 	[%rd183+1844], %r2635;
	st.global.u32 	[%rd183+1848], %r2636;
	st.global.u32 	[%rd183+1852], %r2637;
	st.global.u32 	[%rd183+1856], %r2638;
	st.global.u32 	[%rd183+1860], %r2639;
	st.global.u32 	[%rd183+1864], %r2640;
	st.global.u32 	[%rd183+1868], %r2641;
	st.global.u32 	[%rd183+1872], %r2642;
	st.global.u32 	[%rd183+1876], %r2643;
	st.global.u32 	[%rd183+1880], %r2644;
	st.global.u32 	[%rd183+1884], %r2645;
	st.global.u32 	[%rd183+1888], %r2646;
	st.global.u32 	[%rd183+1892], %r2647;
	st.global.u32 	[%rd183+1896], %r2648;
	st.global.u32 	[%rd183+1900], %r2649;
	st.global.u32 	[%rd183+1904], %r2650;
	st.global.u32 	[%rd183+1908], %r2651;
	st.global.u32 	[%rd183+1912], %r2652;
	st.global.u32 	[%rd183+1916], %r2653;
	st.global.u32 	[%rd183+1920], %r2654;
	st.global.u32 	[%rd183+1924], %r2655;
	st.global.u32 	[%rd183+1928], %r2656;
	st.global.u32 	[%rd183+1932], %r2657;
	st.global.u32 	[%rd183+1936], %r2658;
	st.global.u32 	[%rd183+1940], %r2659;
	st.global.u32 	[%rd183+1944], %r2660;
	st.global.u32 	[%rd183+1948], %r2661;
	st.global.u32 	[%rd183+1952], %r2662;
	st.global.u32 	[%rd183+1956], %r2663;
	st.global.u32 	[%rd183+1960], %r2664;
	st.global.u32 	[%rd183+1964], %r2665;
	st.global.u32 	[%rd183+1968], %r2666;
	st.global.u32 	[%rd183+1972], %r2667;
	st.global.u32 	[%rd183+1976], %r2668;
	st.global.u32 	[%rd183+1980], %r2669;
	st.global.u32 	[%rd183+1984], %r2670;
	st.global.u32 	[%rd183+1988], %r2671;
	st.global.u32 	[%rd183+1992], %r2672;
	st.global.u32 	[%rd183+1996], %r2673;
	st.global.u32 	[%rd183+2000], %r2674;
	st.global.u32 	[%rd183+2004], %r2675;
	st.global.u32 	[%rd183+2008], %r2676;
	st.global.u32 	[%rd183+2012], %r2677;
	st.global.u32 	[%rd183+2016], %r2678;
	st.global.u32 	[%rd183+2020], %r2679;
	st.global.u32 	[%rd183+2024], %r2680;
	st.global.u32 	[%rd183+2028], %r2681;
	st.global.u32 	[%rd183+2032], %r2682;
	st.global.u32 	[%rd183+2036], %r2683;
	st.global.u32 	[%rd183+2040], %r2684;
	st.global.u32 	[%rd183+2044], %r2685;
	st.global.u32 	[%rd183+2048], %r2686;
	st.global.u32 	[%rd183+2052], %r2687;
	st.global.u32 	[%rd183+2056], %r2688;
	st.global.u32 	[%rd183+2060], %r2689;
	st.global.u32 	[%rd183+2064], %r2690;
	st.global.u32 	[%rd183+2068], %r2691;
	st.global.u32 	[%rd183+2072], %r2692;
	st.global.u32 	[%rd183+2076], %r2693;
	st.global.u32 	[%rd183+2080], %r2694;
	st.global.u32 	[%rd183+2084], %r2695;
	st.global.u32 	[%rd183+2088], %r2696;
	st.global.u32 	[%rd183+2092], %r2697;
	st.global.u32 	[%rd183+2096], %r2698;
	st.global.u32 	[%rd183+2100], %r2699;
	st.global.u32 	[%rd183+2104], %r2700;
	st.global.u32 	[%rd183+2108], %r2701;
	st.global.u32 	[%rd183+2112], %r2702;
	st.global.u32 	[%rd183+2116], %r2703;
	st.global.u32 	[%rd183+2120], %r2704;
	st.global.u32 	[%rd183+2124], %r2705;
	st.global.u32 	[%rd183+2128], %r2706;
	st.global.u32 	[%rd183+2132], %r2707;
	st.global.u32 	[%rd183+2136], %r2708;
	st.global.u32 	[%rd183+2140], %r2709;
	st.global.u32 	[%rd183+2144], %r2710;
	st.global.u32 	[%rd183+2148], %r2711;
	st.global.u32 	[%rd183+2152], %r2712;
	st.global.u32 	[%rd183+2156], %r2713;
	st.global.u32 	[%rd183+2160], %r2714;
	st.global.u32 	[%rd183+2164], %r2715;
	st.global.u32 	[%rd183+2168], %r2716;
	st.global.u32 	[%rd183+2172], %r2717;
	st.global.u32 	[%rd183+2176], %r2718;
	st.global.u32 	[%rd183+2180], %r2719;
	st.global.u32 	[%rd183+2184], %r2720;
	st.global.u32 	[%rd183+2188], %r2721;
	st.global.u32 	[%rd183+2192], %r2722;
	st.global.u32 	[%rd183+2196], %r2723;
	st.global.u32 	[%rd183+2200], %r2724;
	st.global.u32 	[%rd183+2204], %r2725;
	st.global.u32 	[%rd183+2208], %r2726;
	st.global.u32 	[%rd183+2212], %r2727;
	st.global.u32 	[%rd183+2216], %r2728;
	st.global.u32 	[%rd183+2220], %r2729;
	st.global.u32 	[%rd183+2224], %r2730;
	st.global.u32 	[%rd183+2228], %r2731;
	st.global.u32 	[%rd183+2232], %r2732;
	st.global.u32 	[%rd183+2236], %r2733;
	st.global.u32 	[%rd183+2240], %r2734;
	st.global.u32 	[%rd183+2244], %r2735;
	st.global.u32 	[%rd183+2248], %r2736;
	st.global.u32 	[%rd183+2252], %r2737;
	st.global.u32 	[%rd183+2256], %r2738;
	st.global.u32 	[%rd183+2260], %r2739;
	st.global.u32 	[%rd183+2264], %r2740;
	st.global.u32 	[%rd183+2268], %r2741;
	st.global.u32 	[%rd183+2272], %r2742;
	st.global.u32 	[%rd183+2276], %r2743;
	st.global.u32 	[%rd183+2280], %r2744;
	st.global.u32 	[%rd183+2284], %r2745;
	st.global.u32 	[%rd183+2288], %r2746;
	st.global.u32 	[%rd183+2292], %r2747;
	st.global.u32 	[%rd183+2296], %r2748;
	st.global.u32 	[%rd183+2300], %r2749;
	st.global.u32 	[%rd183+2304], %r2750;
	st.global.u32 	[%rd183+2308], %r2751;
	st.global.u32 	[%rd183+2312], %r2752;
	st.global.u32 	[%rd183+2316], %r2753;
	st.global.u32 	[%rd183+2320], %r2754;
	st.global.u32 	[%rd183+2324], %r2755;
	st.global.u32 	[%rd183+2328], %r2756;
	st.global.u32 	[%rd183+2332], %r2757;
	st.global.u32 	[%rd183+2336], %r2758;
	st.global.u32 	[%rd183+2340], %r2759;
	st.global.u32 	[%rd183+2344], %r2760;
	st.global.u32 	[%rd183+2348], %r2761;
	st.global.u32 	[%rd183+2352], %r2762;
	st.global.u32 	[%rd183+2356], %r2763;
	st.global.u32 	[%rd183+2360], %r2764;
	st.global.u32 	[%rd183+2364], %r2765;
	st.global.u32 	[%rd183+2368], %r2766;
	st.global.u32 	[%rd183+2372], %r2767;
	st.global.u32 	[%rd183+2376], %r2768;
	st.global.u32 	[%rd183+2380], %r2769;
	st.global.u32 	[%rd183+2384], %r2770;
	st.global.u32 	[%rd183+2388], %r2771;
	st.global.u32 	[%rd183+2392], %r2772;
	st.global.u32 	[%rd183+2396], %r2773;
	st.global.u32 	[%rd183+2400], %r2774;
	st.global.u32 	[%rd183+2404], %r2775;
	st.global.u32 	[%rd183+2408], %r2776;
	st.global.u32 	[%rd183+2412], %r2777;
	st.global.u32 	[%rd183+2416], %r2778;
	st.global.u32 	[%rd183+2420], %r2779;
	st.global.u32 	[%rd183+2424], %r2780;
	st.global.u32 	[%rd183+2428], %r2781;
	st.global.u32 	[%rd183+2432], %r2782;
	st.global.u32 	[%rd183+2436], %r2783;
	st.global.u32 	[%rd183+2440], %r2784;
	st.global.u32 	[%rd183+2444], %r2785;
	st.global.u32 	[%rd183+2448], %r2786;
	st.global.u32 	[%rd183+2452], %r2787;
	st.global.u32 	[%rd183+2456], %r2788;
	st.global.u32 	[%rd183+2460], %r2789;
	st.global.u32 	[%rd183+2464], %r2790;
	st.global.u32 	[%rd183+2468], %r2791;
	st.global.u32 	[%rd183+2472], %r2792;
	st.global.u32 	[%rd183+2476], %r2793;
	st.global.u32 	[%rd183+2480], %r2794;
	st.global.u32 	[%rd183+2484], %r2795;
	st.global.u32 	[%rd183+2488], %r2796;
	st.global.u32 	[%rd183+2492], %r2797;
	st.global.u32 	[%rd183+2496], %r2798;
	st.global.u32 	[%rd183+2500], %r2799;
	st.global.u32 	[%rd183+2504], %r2800;
	st.global.u32 	[%rd183+2508], %r2801;
	st.global.u32 	[%rd183+2512], %r2802;
	st.global.u32 	[%rd183+2516], %r2803;
	st.global.u32 	[%rd183+2520], %r2804;
	st.global.u32 	[%rd183+2524], %r2805;
	st.global.u32 	[%rd183+2528], %r2806;
	st.global.u32 	[%rd183+2532], %r2807;
	st.global.u32 	[%rd183+2536], %r2808;
	st.global.u32 	[%rd183+2540], %r2809;
	st.global.u32 	[%rd183+2544], %r2810;
	st.global.u32 	[%rd183+2548], %r2811;
	st.global.u32 	[%rd183+2552], %r2812;
	st.global.u32 	[%rd183+2556], %r2813;
	st.global.u32 	[%rd183+2560], %r2814;
	st.global.u32 	[%rd183+2564], %r2815;
	st.global.u32 	[%rd183+2568], %r2816;
	st.global.u32 	[%rd183+2572], %r2817;
	st.global.u32 	[%rd183+2576], %r2818;
	st.global.u32 	[%rd183+2580], %r2819;
	st.global.u32 	[%rd183+2584], %r2820;
	st.global.u32 	[%rd183+2588], %r2821;
	st.global.u32 	[%rd183+2592], %r2822;
	st.global.u32 	[%rd183+2596], %r2823;
	st.global.u32 	[%rd183+2600], %r2824;
	st.global.u32 	[%rd183+2604], %r2825;
	st.global.u32 	[%rd183+2608], %r2826;
	st.global.u32 	[%rd183+2612], %r2827;
	st.global.u32 	[%rd183+2616], %r2828;
	st.global.u32 	[%rd183+2620], %r2829;
	st.global.u32 	[%rd183+2624], %r2830;
	st.global.u32 	[%rd183+2628], %r2831;
	st.global.u32 	[%rd183+2632], %r2832;
	st.global.u32 	[%rd183+2636], %r2833;
	st.global.u32 	[%rd183+2640], %r2834;
	st.global.u32 	[%rd183+2644], %r2835;
	st.global.u32 	[%rd183+2648], %r2836;
	st.global.u32 	[%rd183+2652], %r2837;
	st.global.u32 	[%rd183+2656], %r2838;
	st.global.u32 	[%rd183+2660], %r2839;
	st.global.u32 	[%rd183+2664], %r2840;
	st.global.u32 	[%rd183+2668], %r2841;
	st.global.u32 	[%rd183+2672], %r2842;
	st.global.u32 	[%rd183+2676], %r2843;
	st.global.u32 	[%rd183+2680], %r2844;
	st.global.u32 	[%rd183+2684], %r2845;
	st.global.u32 	[%rd183+2688], %r2846;
	st.global.u32 	[%rd183+2692], %r2847;
	st.global.u32 	[%rd183+2696], %r2848;
	st.global.u32 	[%rd183+2700], %r2849;
	st.global.u32 	[%rd183+2704], %r2850;
	st.global.u32 	[%rd183+2708], %r2851;
	st.global.u32 	[%rd183+2712], %r2852;
	st.global.u32 	[%rd183+2716], %r2853;
	st.global.u32 	[%rd183+2720], %r2854;
	st.global.u32 	[%rd183+2724], %r2855;
	st.global.u32 	[%rd183+2728], %r2856;
	st.global.u32 	[%rd183+2732], %r2857;
	st.global.u32 	[%rd183+2736], %r2858;
	st.global.u32 	[%rd183+2740], %r2859;
	st.global.u32 	[%rd183+2744], %r2860;
	st.global.u32 	[%rd183+2748], %r2861;
	st.global.u32 	[%rd183+2752], %r2862;
	st.global.u32 	[%rd183+2756], %r2863;
	st.global.u32 	[%rd183+2760], %r2864;
	st.global.u32 	[%rd183+2764], %r2865;
	st.global.u32 	[%rd183+2768], %r2866;
	st.global.u32 	[%rd183+2772], %r2867;
	st.global.u32 	[%rd183+2776], %r2868;
	st.global.u32 	[%rd183+2780], %r2869;
	st.global.u32 	[%rd183+2784], %r2870;
	st.global.u32 	[%rd183+2788], %r2871;
	st.global.u32 	[%rd183+2792], %r2872;
	st.global.u32 	[%rd183+2796], %r2873;
	st.global.u32 	[%rd183+2800], %r2874;
	st.global.u32 	[%rd183+2804], %r2875;
	st.global.u32 	[%rd183+2808], %r2876;
	st.global.u32 	[%rd183+2812], %r2877;
	st.global.u32 	[%rd183+2816], %r2878;
	st.global.u32 	[%rd183+2820], %r2879;
	st.global.u32 	[%rd183+2824], %r2880;
	st.global.u32 	[%rd183+2828], %r2881;
	st.global.u32 	[%rd183+2832], %r2882;
	st.global.u32 	[%rd183+2836], %r2883;
	st.global.u32 	[%rd183+2840], %r2884;
	st.global.u32 	[%rd183+2844], %r2885;
	st.global.u32 	[%rd183+2848], %r2886;
	st.global.u32 	[%rd183+2852], %r2887;
	st.global.u32 	[%rd183+2856], %r2888;
	st.global.u32 	[%rd183+2860], %r2889;
	st.global.u32 	[%rd183+2864], %r2890;
	st.global.u32 	[%rd183+2868], %r2891;
	st.global.u32 	[%rd183+2872], %r2892;
	st.global.u32 	[%rd183+2876], %r2893;
	st.global.u32 	[%rd183+2880], %r2894;
	st.global.u32 	[%rd183+2884], %r2895;
	st.global.u32 	[%rd183+2888], %r2896;
	st.global.u32 	[%rd183+2892], %r2897;
	st.global.u32 	[%rd183+2896], %r2898;
	st.global.u32 	[%rd183+2900], %r2899;
	st.global.u32 	[%rd183+2904], %r2900;
	st.global.u32 	[%rd183+2908], %r2901;
	st.global.u32 	[%rd183+2912], %r2902;
	st.global.u32 	[%rd183+2916], %r2903;
	st.global.u32 	[%rd183+2920], %r2904;
	st.global.u32 	[%rd183+2924], %r2905;
	st.global.u32 	[%rd183+2928], %r2906;
	st.global.u32 	[%rd183+2932], %r2907;
	st.global.u32 	[%rd183+2936], %r2908;
	st.global.u32 	[%rd183+2940], %r2909;
	st.global.u32 	[%rd183+2944], %r2910;
	st.global.u32 	[%rd183+2948], %r2911;
	st.global.u32 	[%rd183+2952], %r2912;
	st.global.u32 	[%rd183+2956], %r2913;
	st.global.u32 	[%rd183+2960], %r2914;
	st.global.u32 	[%rd183+2964], %r2915;
	st.global.u32 	[%rd183+2968], %r2916;
	st.global.u32 	[%rd183+2972], %r2917;
	st.global.u32 	[%rd183+2976], %r2918;
	st.global.u32 	[%rd183+2980], %r2919;
	st.global.u32 	[%rd183+2984], %r2920;
	st.global.u32 	[%rd183+2988], %r2921;
	st.global.u32 	[%rd183+2992], %r2922;
	st.global.u32 	[%rd183+2996], %r2923;
	st.global.u32 	[%rd183+3000], %r2924;
	st.global.u32 	[%rd183+3004], %r2925;
	st.global.u32 	[%rd183+3008], %r2926;
	st.global.u32 	[%rd183+3012], %r2927;
	st.global.u32 	[%rd183+3016], %r2928;
	st.global.u32 	[%rd183+3020], %r2929;
	st.global.u32 	[%rd183+3024], %r2930;
	st.global.u32 	[%rd183+3028], %r2931;
	st.global.u32 	[%rd183+3032], %r2932;
	st.global.u32 	[%rd183+3036], %r2933;
	st.global.u32 	[%rd183+3040], %r2934;
	st.global.u32 	[%rd183+3044], %r2935;
	st.global.u32 	[%rd183+3048], %r2936;
	st.global.u32 	[%rd183+3052], %r2937;
	st.global.u32 	[%rd183+3056], %r2938;
	st.global.u32 	[%rd183+3060], %r2939;
	st.global.u32 	[%rd183+3064], %r2940;
	st.global.u32 	[%rd183+3068], %r2941;
	st.global.u32 	[%rd183+3072], %r2942;
	st.global.u32 	[%rd183+3076], %r2943;
	st.global.u32 	[%rd183+3080], %r2944;
	st.global.u32 	[%rd183+3084], %r2945;
	st.global.u32 	[%rd183+3088], %r2946;
	st.global.u32 	[%rd183+3092], %r2947;
	st.global.u32 	[%rd183+3096], %r2948;
	st.global.u32 	[%rd183+3100], %r2949;
	st.global.u32 	[%rd183+3104], %r2950;
	st.global.u32 	[%rd183+3108], %r2951;
	st.global.u32 	[%rd183+3112], %r2952;
	st.global.u32 	[%rd183+3116], %r2953;
	st.global.u32 	[%rd183+3120], %r2954;
	st.global.u32 	[%rd183+3124], %r2955;
	st.global.u32 	[%rd183+3128], %r2956;
	st.global.u32 	[%rd183+3132], %r2957;
	st.global.u32 	[%rd183+3136], %r2958;
	st.global.u32 	[%rd183+3140], %r2959;
	st.global.u32 	[%rd183+3144], %r2960;
	st.global.u32 	[%rd183+3148], %r2961;
	st.global.u32 	[%rd183+3152], %r2962;
	st.global.u32 	[%rd183+3156], %r2963;
	st.global.u32 	[%rd183+3160], %r2964;
	st.global.u32 	[%rd183+3164], %r2965;
	st.global.u32 	[%rd183+3168], %r2966;
	st.global.u32 	[%rd183+3172], %r2967;
	st.global.u32 	[%rd183+3176], %r2968;
	st.global.u32 	[%rd183+3180], %r2969;
	st.global.u32 	[%rd183+3184], %r2970;
	st.global.u32 	[%rd183+3188], %r2971;
	st.global.u32 	[%rd183+3192], %r2972;
	st.global.u32 	[%rd183+3196], %r2973;
	st.global.u32 	[%rd183+3200], %r2974;
	st.global.u32 	[%rd183+3204], %r2975;
	st.global.u32 	[%rd183+3208], %r2976;
	st.global.u32 	[%rd183+3212], %r2977;
	st.global.u32 	[%rd183+3216], %r2978;
	st.global.u32 	[%rd183+3220], %r2979;
	st.global.u32 	[%rd183+3224], %r2980;
	st.global.u32 	[%rd183+3228], %r2981;
	st.global.u32 	[%rd183+3232], %r2982;
	st.global.u32 	[%rd183+3236], %r2983;
	st.global.u32 	[%rd183+3240], %r2984;
	st.global.u32 	[%rd183+3244], %r2985;
	st.global.u32 	[%rd183+3248], %r2986;
	st.global.u32 	[%rd183+3252], %r2987;
	st.global.u32 	[%rd183+3256], %r2988;
	st.global.u32 	[%rd183+3260], %r2989;
	st.global.u32 	[%rd183+3264], %r2990;
	st.global.u32 	[%rd183+3268], %r2991;
	st.global.u32 	[%rd183+3272], %r2992;
	st.global.u32 	[%rd183+3276], %r2993;
	st.global.u32 	[%rd183+3280], %r2994;
	st.global.u32 	[%rd183+3284], %r2995;
	st.global.u32 	[%rd183+3288], %r2996;
	st.global.u32 	[%rd183+3292], %r2997;
	st.global.u32 	[%rd183+3296], %r2998;
	st.global.u32 	[%rd183+3300], %r2999;
	st.global.u32 	[%rd183+3304], %r3000;
	st.global.u32 	[%rd183+3308], %r3001;
	st.global.u32 	[%rd183+3312], %r3002;
	st.global.u32 	[%rd183+3316], %r3003;
	st.global.u32 	[%rd183+3320], %r3004;
	st.global.u32 	[%rd183+3324], %r3005;
	st.global.u32 	[%rd183+3328], %r3006;
	st.global.u32 	[%rd183+3332], %r3007;
	st.global.u32 	[%rd183+3336], %r3008;
	st.global.u32 	[%rd183+3340], %r3009;
	st.global.u32 	[%rd183+3344], %r3010;
	st.global.u32 	[%rd183+3348], %r3011;
	st.global.u32 	[%rd183+3352], %r3012;
	st.global.u32 	[%rd183+3356], %r3013;
	st.global.u32 	[%rd183+3360], %r3014;
	st.global.u32 	[%rd183+3364], %r3015;
	st.global.u32 	[%rd183+3368], %r3016;
	st.global.u32 	[%rd183+3372], %r3017;
	st.global.u32 	[%rd183+3376], %r3018;
	st.global.u32 	[%rd183+3380], %r3019;
	st.global.u32 	[%rd183+3384], %r3020;
	st.global.u32 	[%rd183+3388], %r3021;
	st.global.u32 	[%rd183+3392], %r3022;
	st.global.u32 	[%rd183+3396], %r3023;
	st.global.u32 	[%rd183+3400], %r3024;
	st.global.u32 	[%rd183+3404], %r3025;
	st.global.u32 	[%rd183+3408], %r3026;
	st.global.u32 	[%rd183+3412], %r3027;
	st.global.u32 	[%rd183+3416], %r3028;
	st.global.u32 	[%rd183+3420], %r3029;
	st.global.u32 	[%rd183+3424], %r3030;
	st.global.u32 	[%rd183+3428], %r3031;
	st.global.u32 	[%rd183+3432], %r3032;
	st.global.u32 	[%rd183+3436], %r3033;
	st.global.u32 	[%rd183+3440], %r3034;
	st.global.u32 	[%rd183+3444], %r3035;
	st.global.u32 	[%rd183+3448], %r3036;
	st.global.u32 	[%rd183+3452], %r3037;
	st.global.u32 	[%rd183+3456], %r3038;
	st.global.u32 	[%rd183+3460], %r3039;
	st.global.u32 	[%rd183+3464], %r3040;
	st.global.u32 	[%rd183+3468], %r3041;
	st.global.u32 	[%rd183+3472], %r3042;
	st.global.u32 	[%rd183+3476], %r3043;
	st.global.u32 	[%rd183+3480], %r3044;
	st.global.u32 	[%rd183+3484], %r3045;
	st.global.u32 	[%rd183+3488], %r3046;
	st.global.u32 	[%rd183+3492], %r3047;
	st.global.u32 	[%rd183+3496], %r3048;
	st.global.u32 	[%rd183+3500], %r3049;
	st.global.u32 	[%rd183+3504], %r3050;
	st.global.u32 	[%rd183+3508], %r3051;
	st.global.u32 	[%rd183+3512], %r3052;
	st.global.u32 	[%rd183+3516], %r3053;
	st.global.u32 	[%rd183+3520], %r3054;
	st.global.u32 	[%rd183+3524], %r3055;
	st.global.u32 	[%rd183+3528], %r3056;
	st.global.u32 	[%rd183+3532], %r3057;
	st.global.u32 	[%rd183+3536], %r3058;
	st.global.u32 	[%rd183+3540], %r3059;
	st.global.u32 	[%rd183+3544], %r3060;
	st.global.u32 	[%rd183+3548], %r3061;
	st.global.u32 	[%rd183+3552], %r3062;
	st.global.u32 	[%rd183+3556], %r3063;
	st.global.u32 	[%rd183+3560], %r3064;
	st.global.u32 	[%rd183+3564], %r3065;
	st.global.u32 	[%rd183+3568], %r3066;
	st.global.u32 	[%rd183+3572], %r3067;
	st.global.u32 	[%rd183+3576], %r3068;
	st.global.u32 	[%rd183+3580], %r3069;
	st.global.u32 	[%rd183+3584], %r3070;
	st.global.u32 	[%rd183+3588], %r3071;
	st.global.u32 	[%rd183+3592], %r3072;
	st.global.u32 	[%rd183+3596], %r3073;
	st.global.u32 	[%rd183+3600], %r3074;
	st.global.u32 	[%rd183+3604], %r3075;
	st.global.u32 	[%rd183+3608], %r3076;
	st.global.u32 	[%rd183+3612], %r3077;
	st.global.u32 	[%rd183+3616], %r3078;
	st.global.u32 	[%rd183+3620], %r3079;
	st.global.u32 	[%rd183+3624], %r3080;
	st.global.u32 	[%rd183+3628], %r3081;
	st.global.u32 	[%rd183+3632], %r3082;
	st.global.u32 	[%rd183+3636], %r3083;
	st.global.u32 	[%rd183+3640], %r3084;
	st.global.u32 	[%rd183+3644], %r3085;
	st.global.u32 	[%rd183+3648], %r3086;
	st.global.u32 	[%rd183+3652], %r3087;
	st.global.u32 	[%rd183+3656], %r3088;
	st.global.u32 	[%rd183+3660], %r3089;
	st.global.u32 	[%rd183+3664], %r3090;
	st.global.u32 	[%rd183+3668], %r3091;
	st.global.u32 	[%rd183+3672], %r3092;
	st.global.u32 	[%rd183+3676], %r3093;
	st.global.u32 	[%rd183+3680], %r3094;
	st.global.u32 	[%rd183+3684], %r3095;
	st.global.u32 	[%rd183+3688], %r3096;
	st.global.u32 	[%rd183+3692], %r3097;
	st.global.u32 	[%rd183+3696], %r3098;
	st.global.u32 	[%rd183+3700], %r3099;
	st.global.u32 	[%rd183+3704], %r3100;
	st.global.u32 	[%rd183+3708], %r3101;
	st.global.u32 	[%rd183+3712], %r3102;
	st.global.u32 	[%rd183+3716], %r3103;
	st.global.u32 	[%rd183+3720], %r3104;
	st.global.u32 	[%rd183+3724], %r3105;
	st.global.u32 	[%rd183+3728], %r3106;
	st.global.u32 	[%rd183+3732], %r3107;
	st.global.u32 	[%rd183+3736], %r3108;
	st.global.u32 	[%rd183+3740], %r3109;
	st.global.u32 	[%rd183+3744], %r3110;
	st.global.u32 	[%rd183+3748], %r3111;
	st.global.u32 	[%rd183+3752], %r3112;
	st.global.u32 	[%rd183+3756], %r3113;
	st.global.u32 	[%rd183+3760], %r3114;
	st.global.u32 	[%rd183+3764], %r3115;
	st.global.u32 	[%rd183+3768], %r3116;
	st.global.u32 	[%rd183+3772], %r3117;
	st.global.u32 	[%rd183+3776], %r3118;
	st.global.u32 	[%rd183+3780], %r3119;
	st.global.u32 	[%rd183+3784], %r3120;
	st.global.u32 	[%rd183+3788], %r3121;
	st.global.u32 	[%rd183+3792], %r3122;
	st.global.u32 	[%rd183+3796], %r3123;
	st.global.u32 	[%rd183+3800], %r3124;
	st.global.u32 	[%rd183+3804], %r3125;
	st.global.u32 	[%rd183+3808], %r3126;
	st.global.u32 	[%rd183+3812], %r3127;
	st.global.u32 	[%rd183+3816], %r3128;
	st.global.u32 	[%rd183+3820], %r3129;
	st.global.u32 	[%rd183+3824], %r3130;
	st.global.u32 	[%rd183+3828], %r3131;
	st.global.u32 	[%rd183+3832], %r3132;
	st.global.u32 	[%rd183+3836], %r3133;
	st.global.u32 	[%rd183+3840], %r3134;
	st.global.u32 	[%rd183+3844], %r3135;
	st.global.u32 	[%rd183+3848], %r3136;
	st.global.u32 	[%rd183+3852], %r3137;
	st.global.u32 	[%rd183+3856], %r3138;
	st.global.u32 	[%rd183+3860], %r3139;
	st.global.u32 	[%rd183+3864], %r3140;
	st.global.u32 	[%rd183+3868], %r3141;
	st.global.u32 	[%rd183+3872], %r3142;
	st.global.u32 	[%rd183+3876], %r3143;
	st.global.u32 	[%rd183+3880], %r3144;
	st.global.u32 	[%rd183+3884], %r3145;
	st.global.u32 	[%rd183+3888], %r3146;
	st.global.u32 	[%rd183+3892], %r3147;
	st.global.u32 	[%rd183+3896], %r3148;
	st.global.u32 	[%rd183+3900], %r3149;
	st.global.u32 	[%rd183+3904], %r3150;
	st.global.u32 	[%rd183+3908], %r3151;
	st.global.u32 	[%rd183+3912], %r3152;
	st.global.u32 	[%rd183+3916], %r3153;
	st.global.u32 	[%rd183+3920], %r3154;
	st.global.u32 	[%rd183+3924], %r3155;
	st.global.u32 	[%rd183+3928], %r3156;
	st.global.u32 	[%rd183+3932], %r3157;
	st.global.u32 	[%rd183+3936], %r3158;
	st.global.u32 	[%rd183+3940], %r3159;
	st.global.u32 	[%rd183+3944], %r3160;
	st.global.u32 	[%rd183+3948], %r3161;
	st.global.u32 	[%rd183+3952], %r3162;
	st.global.u32 	[%rd183+3956], %r3163;
	st.global.u32 	[%rd183+3960], %r3164;
	st.global.u32 	[%rd183+3964], %r3165;
	st.global.u32 	[%rd183+3968], %r3166;
	st.global.u32 	[%rd183+3972], %r3167;
	st.global.u32 	[%rd183+3976], %r3168;
	st.global.u32 	[%rd183+3980], %r3169;
	st.global.u32 	[%rd183+3984], %r3170;
	st.global.u32 	[%rd183+3988], %r3171;
	st.global.u32 	[%rd183+3992], %r3172;
	st.global.u32 	[%rd183+3996], %r3173;
	st.global.u32 	[%rd183+4000], %r3174;
	st.global.u32 	[%rd183+4004], %r3175;
	st.global.u32 	[%rd183+4008], %r3176;
	st.global.u32 	[%rd183+4012], %r3177;
	st.global.u32 	[%rd183+4016], %r3178;
	st.global.u32 	[%rd183+4020], %r3179;
	st.global.u32 	[%rd183+4024], %r3180;
	st.global.u32 	[%rd183+4028], %r3181;
	st.global.u32 	[%rd183+4032], %r3182;
	st.global.u32 	[%rd183+4036], %r3183;
	st.global.u32 	[%rd183+4040], %r3184;
	st.global.u32 	[%rd183+4044], %r3185;
	st.global.u32 	[%rd183+4048], %r3186;
	st.global.u32 	[%rd183+4052], %r3187;
	st.global.u32 	[%rd183+4056], %r3188;
	st.global.u32 	[%rd183+4060], %r3189;
	st.global.u32 	[%rd183+4064], %r3190;
	st.global.u32 	[%rd183+4068], %r3191;
	st.global.u32 	[%rd183+4072], %r3192;
	st.global.u32 	[%rd183+4076], %r3193;
	st.global.u32 	[%rd183+4080], %r3194;
	st.global.u32 	[%rd183+4084], %r3195;
	st.global.u32 	[%rd183+4088], %r3196;
	st.global.u32 	[%rd183+4092], %r3197;
	st.global.u32 	[%rd183+4096], %r3198;
	st.global.u32 	[%rd183+4100], %r3199;
	st.global.u32 	[%rd183+4104], %r3200;
	st.global.u32 	[%rd183+4108], %r4486;
	st.global.u32 	[%rd183+4112], %r4378;
	st.global.u32 	[%rd183+4116], %r4429;
	cvta.to.global.u64 	%rd184, %rd246;
	atom.global.add.u32 	%r4380, [%rd184], 1;
	cvta.to.global.u64 	%rd185, %rd229;
	mul.wide.s32 	%rd186, %r4380, 4120;
	add.s64 	%rd187, %rd185, %rd186;
	st.global.u32 	[%rd187], %r2174;
	st.global.u32 	[%rd187+4], %r2175;
	st.global.u32 	[%rd187+8], %r2176;
	st.global.u32 	[%rd187+12], %r2177;
	st.global.u32 	[%rd187+16], %r2178;
	st.global.u32 	[%rd187+20], %r2179;
	st.global.u32 	[%rd187+24], %r2180;
	st.global.u32 	[%rd187+28], %r2181;
	st.global.u32 	[%rd187+32], %r2182;
	st.global.u32 	[%rd187+36], %r2183;
	st.global.u32 	[%rd187+40], %r2184;
	st.global.u32 	[%rd187+44], %r2185;
	st.global.u32 	[%rd187+48], %r2186;
	st.global.u32 	[%rd187+52], %r2187;
	st.global.u32 	[%rd187+56], %r2188;
	st.global.u32 	[%rd187+60], %r2189;
	st.global.u32 	[%rd187+64], %r2190;
	st.global.u32 	[%rd187+68], %r2191;
	st.global.u32 	[%rd187+72], %r2192;
	st.global.u32 	[%rd187+76], %r2193;
	st.global.u32 	[%rd187+80], %r2194;
	st.global.u32 	[%rd187+84], %r2195;
	st.global.u32 	[%rd187+88], %r2196;
	st.global.u32 	[%rd187+92], %r2197;
	st.global.u32 	[%rd187+96], %r2198;
	st.global.u32 	[%rd187+100], %r2199;
	st.global.u32 	[%rd187+104], %r2200;
	st.global.u32 	[%rd187+108], %r2201;
	st.global.u32 	[%rd187+112], %r2202;
	st.global.u32 	[%rd187+116], %r2203;
	st.global.u32 	[%rd187+120], %r2204;
	st.global.u32 	[%rd187+124], %r2205;
	st.global.u32 	[%rd187+128], %r2206;
	st.global.u32 	[%rd187+132], %r2207;
	st.global.u32 	[%rd187+136], %r2208;
	st.global.u32 	[%rd187+140], %r2209;
	st.global.u32 	[%rd187+144], %r2210;
	st.global.u32 	[%rd187+148], %r2211;
	st.global.u32 	[%rd187+152], %r2212;
	st.global.u32 	[%rd187+156], %r2213;
	st.global.u32 	[%rd187+160], %r2214;
	st.global.u32 	[%rd187+164], %r2215;
	st.global.u32 	[%rd187+168], %r2216;
	st.global.u32 	[%rd187+172], %r2217;
	st.global.u32 	[%rd187+176], %r2218;
	st.global.u32 	[%rd187+180], %r2219;
	st.global.u32 	[%rd187+184], %r2220;
	st.global.u32 	[%rd187+188], %r2221;
	st.global.u32 	[%rd187+192], %r2222;
	st.global.u32 	[%rd187+196], %r2223;
	st.global.u32 	[%rd187+200], %r2224;
	st.global.u32 	[%rd187+204], %r2225;
	st.global.u32 	[%rd187+208], %r2226;
	st.global.u32 	[%rd187+212], %r2227;
	st.global.u32 	[%rd187+216], %r2228;
	st.global.u32 	[%rd187+220], %r2229;
	st.global.u32 	[%rd187+224], %r2230;
	st.global.u32 	[%rd187+228], %r2231;
	st.global.u32 	[%rd187+232], %r2232;
	st.global.u32 	[%rd187+236], %r2233;
	st.global.u32 	[%rd187+240], %r2234;
	st.global.u32 	[%rd187+244], %r2235;
	st.global.u32 	[%rd187+248], %r2236;
	st.global.u32 	[%rd187+252], %r2237;
	st.global.u32 	[%rd187+256], %r2238;
	st.global.u32 	[%rd187+260], %r2239;
	st.global.u32 	[%rd187+264], %r2240;
	st.global.u32 	[%rd187+268], %r2241;
	st.global.u32 	[%rd187+272], %r2242;
	st.global.u32 	[%rd187+276], %r2243;
	st.global.u32 	[%rd187+280], %r2244;
	st.global.u32 	[%rd187+284], %r2245;
	st.global.u32 	[%rd187+288], %r2246;
	st.global.u32 	[%rd187+292], %r2247;
	st.global.u32 	[%rd187+296], %r2248;
	st.global.u32 	[%rd187+300], %r2249;
	st.global.u32 	[%rd187+304], %r2250;
	st.global.u32 	[%rd187+308], %r2251;
	st.global.u32 	[%rd187+312], %r2252;
	st.global.u32 	[%rd187+316], %r2253;
	st.global.u32 	[%rd187+320], %r2254;
	st.global.u32 	[%rd187+324], %r2255;
	st.global.u32 	[%rd187+328], %r2256;
	st.global.u32 	[%rd187+332], %r2257;
	st.global.u32 	[%rd187+336], %r2258;
	st.global.u32 	[%rd187+340], %r2259;
	st.global.u32 	[%rd187+344], %r2260;
	st.global.u32 	[%rd187+348], %r2261;
	st.global.u32 	[%rd187+352], %r2262;
	st.global.u32 	[%rd187+356], %r2263;
	st.global.u32 	[%rd187+360], %r2264;
	st.global.u32 	[%rd187+364], %r2265;
	st.global.u32 	[%rd187+368], %r2266;
	st.global.u32 	[%rd187+372], %r2267;
	st.global.u32 	[%rd187+376], %r2268;
	st.global.u32 	[%rd187+380], %r2269;
	st.global.u32 	[%rd187+384], %r2270;
	st.global.u32 	[%rd187+388], %r2271;
	st.global.u32 	[%rd187+392], %r2272;
	st.global.u32 	[%rd187+396], %r2273;
	st.global.u32 	[%rd187+400], %r2274;
	st.global.u32 	[%rd187+404], %r2275;
	st.global.u32 	[%rd187+408], %r2276;
	st.global.u32 	[%rd187+412], %r2277;
	st.global.u32 	[%rd187+416], %r2278;
	st.global.u32 	[%rd187+420], %r2279;
	st.global.u32 	[%rd187+424], %r2280;
	st.global.u32 	[%rd187+428], %r2281;
	st.global.u32 	[%rd187+432], %r2282;
	st.global.u32 	[%rd187+436], %r2283;
	st.global.u32 	[%rd187+440], %r2284;
	st.global.u32 	[%rd187+444], %r2285;
	st.global.u32 	[%rd187+448], %r2286;
	st.global.u32 	[%rd187+452], %r2287;
	st.global.u32 	[%rd187+456], %r2288;
	st.global.u32 	[%rd187+460], %r2289;
	st.global.u32 	[%rd187+464], %r2290;
	st.global.u32 	[%rd187+468], %r2291;
	st.global.u32 	[%rd187+472], %r2292;
	st.global.u32 	[%rd187+476], %r2293;
	st.global.u32 	[%rd187+480], %r2294;
	st.global.u32 	[%rd187+484], %r2295;
	st.global.u32 	[%rd187+488], %r2296;
	st.global.u32 	[%rd187+492], %r2297;
	st.global.u32 	[%rd187+496], %r2298;
	st.global.u32 	[%rd187+500], %r2299;
	st.global.u32 	[%rd187+504], %r2300;
	st.global.u32 	[%rd187+508], %r2301;
	st.global.u32 	[%rd187+512], %r2302;
	st.global.u32 	[%rd187+516], %r2303;
	st.global.u32 	[%rd187+520], %r2304;
	st.global.u32 	[%rd187+524], %r2305;
	st.global.u32 	[%rd187+528], %r2306;
	st.global.u32 	[%rd187+532], %r2307;
	st.global.u32 	[%rd187+536], %r2308;
	st.global.u32 	[%rd187+540], %r2309;
	st.global.u32 	[%rd187+544], %r2310;
	st.global.u32 	[%rd187+548], %r2311;
	st.global.u32 	[%rd187+552], %r2312;
	st.global.u32 	[%rd187+556], %r2313;
	st.global.u32 	[%rd187+560], %r2314;
	st.global.u32 	[%rd187+564], %r2315;
	st.global.u32 	[%rd187+568], %r2316;
	st.global.u32 	[%rd187+572], %r2317;
	st.global.u32 	[%rd187+576], %r2318;
	st.global.u32 	[%rd187+580], %r2319;
	st.global.u32 	[%rd187+584], %r2320;
	st.global.u32 	[%rd187+588], %r2321;
	st.global.u32 	[%rd187+592], %r2322;
	st.global.u32 	[%rd187+596], %r2323;
	st.global.u32 	[%rd187+600], %r2324;
	st.global.u32 	[%rd187+604], %r2325;
	st.global.u32 	[%rd187+608], %r2326;
	st.global.u32 	[%rd187+612], %r2327;
	st.global.u32 	[%rd187+616], %r2328;
	st.global.u32 	[%rd187+620], %r2329;
	st.global.u32 	[%rd187+624], %r2330;
	st.global.u32 	[%rd187+628], %r2331;
	st.global.u32 	[%rd187+632], %r2332;
	st.global.u32 	[%rd187+636], %r2333;
	st.global.u32 	[%rd187+640], %r2334;
	st.global.u32 	[%rd187+644], %r2335;
	st.global.u32 	[%rd187+648], %r2336;
	st.global.u32 	[%rd187+652], %r2337;
	st.global.u32 	[%rd187+656], %r2338;
	st.global.u32 	[%rd187+660], %r2339;
	st.global.u32 	[%rd187+664], %r2340;
	st.global.u32 	[%rd187+668], %r2341;
	st.global.u32 	[%rd187+672], %r2342;
	st.global.u32 	[%rd187+676], %r2343;
	st.global.u32 	[%rd187+680], %r2344;
	st.global.u32 	[%rd187+684], %r2345;
	st.global.u32 	[%rd187+688], %r2346;
	st.global.u32 	[%rd187+692], %r2347;
	st.global.u32 	[%rd187+696], %r2348;
	st.global.u32 	[%rd187+700], %r2349;
	st.global.u32 	[%rd187+704], %r2350;
	st.global.u32 	[%rd187+708], %r2351;
	st.global.u32 	[%rd187+712], %r2352;
	st.global.u32 	[%rd187+716], %r2353;
	st.global.u32 	[%rd187+720], %r2354;
	st.global.u32 	[%rd187+724], %r2355;
	st.global.u32 	[%rd187+728], %r2356;
	st.global.u32 	[%rd187+732], %r2357;
	st.global.u32 	[%rd187+736], %r2358;
	st.global.u32 	[%rd187+740], %r2359;
	st.global.u32 	[%rd187+744], %r2360;
	st.global.u32 	[%rd187+748], %r2361;
	st.global.u32 	[%rd187+752], %r2362;
	st.global.u32 	[%rd187+756], %r2363;
	st.global.u32 	[%rd187+760], %r2364;
	st.global.u32 	[%rd187+764], %r2365;
	st.global.u32 	[%rd187+768], %r2366;
	st.global.u32 	[%rd187+772], %r2367;
	st.global.u32 	[%rd187+776], %r2368;
	st.global.u32 	[%rd187+780], %r2369;
	st.global.u32 	[%rd187+784], %r2370;
	st.global.u32 	[%rd187+788], %r2371;
	st.global.u32 	[%rd187+792], %r2372;
	st.global.u32 	[%rd187+796], %r2373;
	st.global.u32 	[%rd187+800], %r2374;
	st.global.u32 	[%rd187+804], %r2375;
	st.global.u32 	[%rd187+808], %r2376;
	st.global.u32 	[%rd187+812], %r2377;
	st.global.u32 	[%rd187+816], %r2378;
	st.global.u32 	[%rd187+820], %r2379;
	st.global.u32 	[%rd187+824], %r2380;
	st.global.u32 	[%rd187+828], %r2381;
	st.global.u32 	[%rd187+832], %r2382;
	st.global.u32 	[%rd187+836], %r2383;
	st.global.u32 	[%rd187+840], %r2384;
	st.global.u32 	[%rd187+844], %r2385;
	st.global.u32 	[%rd187+848], %r2386;
	st.global.u32 	[%rd187+852], %r2387;
	st.global.u32 	[%rd187+856], %r2388;
	st.global.u32 	[%rd187+860], %r2389;
	st.global.u32 	[%rd187+864], %r2390;
	st.global.u32 	[%rd187+868], %r2391;
	st.global.u32 	[%rd187+872], %r2392;
	st.global.u32 	[%rd187+876], %r2393;
	st.global.u32 	[%rd187+880], %r2394;
	st.global.u32 	[%rd187+884], %r2395;
	st.global.u32 	[%rd187+888], %r2396;
	st.global.u32 	[%rd187+892], %r2397;
	st.global.u32 	[%rd187+896], %r2398;
	st.global.u32 	[%rd187+900], %r2399;
	st.global.u32 	[%rd187+904], %r2400;
	st.global.u32 	[%rd187+908], %r2401;
	st.global.u32 	[%rd187+912], %r2402;
	st.global.u32 	[%rd187+916], %r2403;
	st.global.u32 	[%rd187+920], %r2404;
	st.global.u32 	[%rd187+924], %r2405;
	st.global.u32 	[%rd187+928], %r2406;
	st.global.u32 	[%rd187+932], %r2407;
	st.global.u32 	[%rd187+936], %r2408;
	st.global.u32 	[%rd187+940], %r2409;
	st.global.u32 	[%rd187+944], %r2410;
	st.global.u32 	[%rd187+948], %r2411;
	st.global.u32 	[%rd187+952], %r2412;
	st.global.u32 	[%rd187+956], %r2413;
	st.global.u32 	[%rd187+960], %r2414;
	st.global.u32 	[%rd187+964], %r2415;
	st.global.u32 	[%rd187+968], %r2416;
	st.global.u32 	[%rd187+972], %r2417;
	st.global.u32 	[%rd187+976], %r2418;
	st.global.u32 	[%rd187+980], %r2419;
	st.global.u32 	[%rd187+984], %r2420;
	st.global.u32 	[%rd187+988], %r2421;
	st.global.u32 	[%rd187+992], %r2422;
	st.global.u32 	[%rd187+996], %r2423;
	st.global.u32 	[%rd187+1000], %r2424;
	st.global.u32 	[%rd187+1004], %r2425;
	st.global.u32 	[%rd187+1008], %r2426;
	st.global.u32 	[%rd187+1012], %r2427;
	st.global.u32 	[%rd187+1016], %r2428;
	st.global.u32 	[%rd187+1020], %r2429;
	st.global.u32 	[%rd187+1024], %r2430;
	st.global.u32 	[%rd187+1028], %r2431;
	st.global.u32 	[%rd187+1032], %r2432;
	st.global.u32 	[%rd187+1036], %r2433;
	st.global.u32 	[%rd187+1040], %r2434;
	st.global.u32 	[%rd187+1044], %r2435;
	st.global.u32 	[%rd187+1048], %r2436;
	st.global.u32 	[%rd187+1052], %r2437;
	st.global.u32 	[%rd187+1056], %r2438;
	st.global.u32 	[%rd187+1060], %r2439;
	st.global.u32 	[%rd187+1064], %r2440;
	st.global.u32 	[%rd187+1068], %r2441;
	st.global.u32 	[%rd187+1072], %r2442;
	st.global.u32 	[%rd187+1076], %r2443;
	st.global.u32 	[%rd187+1080], %r2444;
	st.global.u32 	[%rd187+1084], %r2445;
	st.global.u32 	[%rd187+1088], %r2446;
	st.global.u32 	[%rd187+1092], %r2447;
	st.global.u32 	[%rd187+1096], %r2448;
	st.global.u32 	[%rd187+1100], %r2449;
	st.global.u32 	[%rd187+1104], %r2450;
	st.global.u32 	[%rd187+1108], %r2451;
	st.global.u32 	[%rd187+1112], %r2452;
	st.global.u32 	[%rd187+1116], %r2453;
	st.global.u32 	[%rd187+1120], %r2454;
	st.global.u32 	[%rd187+1124], %r2455;
	st.global.u32 	[%rd187+1128], %r2456;
	st.global.u32 	[%rd187+1132], %r2457;
	st.global.u32 	[%rd187+1136], %r2458;
	st.global.u32 	[%rd187+1140], %r2459;
	st.global.u32 	[%rd187+1144], %r2460;
	st.global.u32 	[%rd187+1148], %r2461;
	st.global.u32 	[%rd187+1152], %r2462;
	st.global.u32 	[%rd187+1156], %r2463;
	st.global.u32 	[%rd187+1160], %r2464;
	st.global.u32 	[%rd187+1164], %r2465;
	st.global.u32 	[%rd187+1168], %r2466;
	st.global.u32 	[%rd187+1172], %r2467;
	st.global.u32 	[%rd187+1176], %r2468;
	st.global.u32 	[%rd187+1180], %r2469;
	st.global.u32 	[%rd187+1184], %r2470;
	st.global.u32 	[%rd187+1188], %r2471;
	st.global.u32 	[%rd187+1192], %r2472;
	st.global.u32 	[%rd187+1196], %r2473;
	st.global.u32 	[%rd187+1200], %r2474;
	st.global.u32 	[%rd187+1204], %r2475;
	st.global.u32 	[%rd187+1208], %r2476;
	st.global.u32 	[%rd187+1212], %r2477;
	st.global.u32 	[%rd187+1216], %r2478;
	st.global.u32 	[%rd187+1220], %r2479;
	st.global.u32 	[%rd187+1224], %r2480;
	st.global.u32 	[%rd187+1228], %r2481;
	st.global.u32 	[%rd187+1232], %r2482;
	st.global.u32 	[%rd187+1236], %r2483;
	st.global.u32 	[%rd187+1240], %r2484;
	st.global.u32 	[%rd187+1244], %r2485;
	st.global.u32 	[%rd187+1248], %r2486;
	st.global.u32 	[%rd187+1252], %r2487;
	st.global.u32 	[%rd187+1256], %r2488;
	st.global.u32 	[%rd187+1260], %r2489;
	st.global.u32 	[%rd187+1264], %r2490;
	st.global.u32 	[%rd187+1268], %r2491;
	st.global.u32 	[%rd187+1272], %r2492;
	st.global.u32 	[%rd187+1276], %r2493;
	st.global.u32 	[%rd187+1280], %r2494;
	st.global.u32 	[%rd187+1284], %r2495;
	st.global.u32 	[%rd187+1288], %r2496;
	st.global.u32 	[%rd187+1292], %r2497;
	st.global.u32 	[%rd187+1296], %r2498;
	st.global.u32 	[%rd187+1300], %r2499;
	st.global.u32 	[%rd187+1304], %r2500;
	st.global.u32 	[%rd187+1308], %r2501;
	st.global.u32 	[%rd187+1312], %r2502;
	st.global.u32 	[%rd187+1316], %r2503;
	st.global.u32 	[%rd187+1320], %r2504;
	st.global.u32 	[%rd187+1324], %r2505;
	st.global.u32 	[%rd187+1328], %r2506;
	st.global.u32 	[%rd187+1332], %r2507;
	st.global.u32 	[%rd187+1336], %r2508;
	st.global.u32 	[%rd187+1340], %r2509;
	st.global.u32 	[%rd187+1344], %r2510;
	st.global.u32 	[%rd187+1348], %r2511;
	st.global.u32 	[%rd187+1352], %r2512;
	st.global.u32 	[%rd187+1356], %r2513;
	st.global.u32 	[%rd187+1360], %r2514;
	st.global.u32 	[%rd187+1364], %r2515;
	st.global.u32 	[%rd187+1368], %r2516;
	st.global.u32 	[%rd187+1372], %r2517;
	st.global.u32 	[%rd187+1376], %r2518;
	st.global.u32 	[%rd187+1380], %r2519;
	st.global.u32 	[%rd187+1384], %r2520;
	st.global.u32 	[%rd187+1388], %r2521;
	st.global.u32 	[%rd187+1392], %r2522;
	st.global.u32 	[%rd187+1396], %r2523;
	st.global.u32 	[%rd187+1400], %r2524;
	st.global.u32 	[%rd187+1404], %r2525;
	st.global.u32 	[%rd187+1408], %r2526;
	st.global.u32 	[%rd187+1412], %r2527;
	st.global.u32 	[%rd187+1416], %r2528;
	st.global.u32 	[%rd187+1420], %r2529;
	st.global.u32 	[%rd187+1424], %r2530;
	st.global.u32 	[%rd187+1428], %r2531;
	st.global.u32 	[%rd187+1432], %r2532;
	st.global.u32 	[%rd187+1436], %r2533;
	st.global.u32 	[%rd187+1440], %r2534;
	st.global.u32 	[%rd187+1444], %r2535;
	st.global.u32 	[%rd187+1448], %r2536;
	st.global.u32 	[%rd187+1452], %r2537;
	st.global.u32 	[%rd187+1456], %r2538;
	st.global.u32 	[%rd187+1460], %r2539;
	st.global.u32 	[%rd187+1464], %r2540;
	st.global.u32 	[%rd187+1468], %r2541;
	st.global.u32 	[%rd187+1472], %r2542;
	st.global.u32 	[%rd187+1476], %r2543;
	st.global.u32 	[%rd187+1480], %r2544;
	st.global.u32 	[%rd187+1484], %r2545;
	st.global.u32 	[%rd187+1488], %r2546;
	st.global.u32 	[%rd187+1492], %r2547;
	st.global.u32 	[%rd187+1496], %r2548;
	st.global.u32 	[%rd187+1500], %r2549;
	st.global.u32 	[%rd187+1504], %r2550;
	st.global.u32 	[%rd187+1508], %r2551;
	st.global.u32 	[%rd187+1512], %r2552;
	st.global.u32 	[%rd187+1516], %r2553;
	st.global.u32 	[%rd187+1520], %r2554;
	st.global.u32 	[%rd187+1524], %r2555;
	st.global.u32 	[%rd187+1528], %r2556;
	st.global.u32 	[%rd187+1532], %r2557;
	st.global.u32 	[%rd187+1536], %r2558;
	st.global.u32 	[%rd187+1540], %r2559;
	st.global.u32 	[%rd187+1544], %r2560;
	st.global.u32 	[%rd187+1548], %r2561;
	st.global.u32 	[%rd187+1552], %r2562;
	st.global.u32 	[%rd187+1556], %r2563;
	st.global.u32 	[%rd187+1560], %r2564;
	st.global.u32 	[%rd187+1564], %r2565;
	st.global.u32 	[%rd187+1568], %r2566;
	st.global.u32 	[%rd187+1572], %r2567;
	st.global.u32 	[%rd187+1576], %r2568;
	st.global.u32 	[%rd187+1580], %r2569;
	st.global.u32 	[%rd187+1584], %r2570;
	st.global.u32 	[%rd187+1588], %r2571;
	st.global.u32 	[%rd187+1592], %r2572;
	st.global.u32 	[%rd187+1596], %r2573;
	st.global.u32 	[%rd187+1600], %r2574;
	st.global.u32 	[%rd187+1604], %r2575;
	st.global.u32 	[%rd187+1608], %r2576;
	st.global.u32 	[%rd187+1612], %r2577;
	st.global.u32 	[%rd187+1616], %r2578;
	st.global.u32 	[%rd187+1620], %r2579;
	st.global.u32 	[%rd187+1624], %r2580;
	st.global.u32 	[%rd187+1628], %r2581;
	st.global.u32 	[%rd187+1632], %r2582;
	st.global.u32 	[%rd187+1636], %r2583;
	st.global.u32 	[%rd187+1640], %r2584;
	st.global.u32 	[%rd187+1644], %r2585;
	st.global.u32 	[%rd187+1648], %r2586;
	st.global.u32 	[%rd187+1652], %r2587;
	st.global.u32 	[%rd187+1656], %r2588;
	st.global.u32 	[%rd187+1660], %r2589;
	st.global.u32 	[%rd187+1664], %r2590;
	st.global.u32 	[%rd187+1668], %r2591;
	st.global.u32 	[%rd187+1672], %r2592;
	st.global.u32 	[%rd187+1676], %r2593;
	st.global.u32 	[%rd187+1680], %r2594;
	st.global.u32 	[%rd187+1684], %r2595;
	st.global.u32 	[%rd187+1688], %r2596;
	st.global.u32 	[%rd187+1692], %r2597;
	st.global.u32 	[%rd187+1696], %r2598;
	st.global.u32 	[%rd187+1700], %r2599;
	st.global.u32 	[%rd187+1704], %r2600;
	st.global.u32 	[%rd187+1708], %r2601;
	st.global.u32 	[%rd187+1712], %r2602;
	st.global.u32 	[%rd187+1716], %r2603;
	st.global.u32 	[%rd187+1720], %r2604;
	st.global.u32 	[%rd187+1724], %r2605;
	st.global.u32 	[%rd187+1728], %r2606;
	st.global.u32 	[%rd187+1732], %r2607;
	st.global.u32 	[%rd187+1736], %r2608;
	st.global.u32 	[%rd187+1740], %r2609;
	st.global.u32 	[%rd187+1744], %r2610;
	st.global.u32 	[%rd187+1748], %r2611;
	st.global.u32 	[%rd187+1752], %r2612;
	st.global.u32 	[%rd187+1756], %r2613;
	st.global.u32 	[%rd187+1760], %r2614;
	st.global.u32 	[%rd187+1764], %r2615;
	st.global.u32 	[%rd187+1768], %r2616;
	st.global.u32 	[%rd187+1772], %r2617;
	st.global.u32 	[%rd187+1776], %r2618;
	st.global.u32 	[%rd187+1780], %r2619;
	st.global.u32 	[%rd187+1784], %r2620;
	st.global.u32 	[%rd187+1788], %r2621;
	st.global.u32 	[%rd187+1792], %r2622;
	st.global.u32 	[%rd187+1796], %r2623;
	st.global.u32 	[%rd187+1800], %r2624;
	st.global.u32 	[%rd187+1804], %r2625;
	st.global.u32 	[%rd187+1808], %r2626;
	st.global.u32 	[%rd187+1812], %r2627;
	st.global.u32 	[%rd187+1816], %r2628;
	st.global.u32 	[%rd187+1820], %r2629;
	st.global.u32 	[%rd187+1824], %r2630;
	st.global.u32 	[%rd187+1828], %r2631;
	st.global.u32 	[%rd187+1832], %r2632;
	st.global.u32 	[%rd187+1836], %r2633;
	st.global.u32 	[%rd187+1840], %r2634;
	st.global.u32 	[%rd187+1844], %r2635;
	st.global.u32 	[%rd187+1848], %r2636;
	st.global.u32 	[%rd187+1852], %r2637;
	st.global.u32 	[%rd187+1856], %r2638;
	st.global.u32 	[%rd187+1860], %r2639;
	st.global.u32 	[%rd187+1864], %r2640;
	st.global.u32 	[%rd187+1868], %r2641;
	st.global.u32 	[%rd187+1872], %r2642;
	st.global.u32 	[%rd187+1876], %r2643;
	st.global.u32 	[%rd187+1880], %r2644;
	st.global.u32 	[%rd187+1884], %r2645;
	st.global.u32 	[%rd187+1888], %r2646;
	st.global.u32 	[%rd187+1892], %r2647;
	st.global.u32 	[%rd187+1896], %r2648;
	st.global.u32 	[%rd187+1900], %r2649;
	st.global.u32 	[%rd187+1904], %r2650;
	st.global.u32 	[%rd187+1908], %r2651;
	st.global.u32 	[%rd187+1912], %r2652;
	st.global.u32 	[%rd187+1916], %r2653;
	st.global.u32 	[%rd187+1920], %r2654;
	st.global.u32 	[%rd187+1924], %r2655;
	st.global.u32 	[%rd187+1928], %r2656;
	st.global.u32 	[%rd187+1932], %r2657;
	st.global.u32 	[%rd187+1936], %r2658;
	st.global.u32 	[%rd187+1940], %r2659;
	st.global.u32 	[%rd187+1944], %r2660;
	st.global.u32 	[%rd187+1948], %r2661;
	st.global.u32 	[%rd187+1952], %r2662;
	st.global.u32 	[%rd187+1956], %r2663;
	st.global.u32 	[%rd187+1960], %r2664;
	st.global.u32 	[%rd187+1964], %r2665;
	st.global.u32 	[%rd187+1968], %r2666;
	st.global.u32 	[%rd187+1972], %r2667;
	st.global.u32 	[%rd187+1976], %r2668;
	st.global.u32 	[%rd187+1980], %r2669;
	st.global.u32 	[%rd187+1984], %r2670;
	st.global.u32 	[%rd187+1988], %r2671;
	st.global.u32 	[%rd187+1992], %r2672;
	st.global.u32 	[%rd187+1996], %r2673;
	st.global.u32 	[%rd187+2000], %r2674;
	st.global.u32 	[%rd187+2004], %r2675;
	st.global.u32 	[%rd187+2008], %r2676;
	st.global.u32 	[%rd187+2012], %r2677;
	st.global.u32 	[%rd187+2016], %r2678;
	st.global.u32 	[%rd187+2020], %r2679;
	st.global.u32 	[%rd187+2024], %r2680;
	st.global.u32 	[%rd187+2028], %r2681;
	st.global.u32 	[%rd187+2032], %r2682;
	st.global.u32 	[%rd187+2036], %r2683;
	st.global.u32 	[%rd187+2040], %r2684;
	st.global.u32 	[%rd187+2044], %r2685;
	st.global.u32 	[%rd187+2048], %r2686;
	st.global.u32 	[%rd187+2052], %r2687;
	st.global.u32 	[%rd187+2056], %r2688;
	st.global.u32 	[%rd187+2060], %r2689;
	st.global.u32 	[%rd187+2064], %r2690;
	st.global.u32 	[%rd187+2068], %r2691;
	st.global.u32 	[%rd187+2072], %r2692;
	st.global.u32 	[%rd187+2076], %r2693;
	st.global.u32 	[%rd187+2080], %r2694;
	st.global.u32 	[%rd187+2084], %r2695;
	st.global.u32 	[%rd187+2088], %r2696;
	st.global.u32 	[%rd187+2092], %r2697;
	st.global.u32 	[%rd187+2096], %r2698;
	st.global.u32 	[%rd187+2100], %r2699;
	st.global.u32 	[%rd187+2104], %r2700;
	st.global.u32 	[%rd187+2108], %r2701;
	st.global.u32 	[%rd187+2112], %r2702;
	st.global.u32 	[%rd187+2116], %r2703;
	st.global.u32 	[%rd187+2120], %r2704;
	st.global.u32 	[%rd187+2124], %r2705;
	st.global.u32 	[%rd187+2128], %r2706;
	st.global.u32 	[%rd187+2132], %r2707;
	st.global.u32 	[%rd187+2136], %r2708;
	st.global.u32 	[%rd187+2140], %r2709;
	st.global.u32 	[%rd187+2144], %r2710;
	st.global.u32 	[%rd187+2148], %r2711;
	st.global.u32 	[%rd187+2152], %r2712;
	st.global.u32 	[%rd187+2156], %r2713;
	st.global.u32 	[%rd187+2160], %r2714;
	st.global.u32 	[%rd187+2164], %r2715;
	st.global.u32 	[%rd187+2168], %r2716;
	st.global.u32 	[%rd187+2172], %r2717;
	st.global.u32 	[%rd187+2176], %r2718;
	st.global.u32 	[%rd187+2180], %r2719;
	st.global.u32 	[%rd187+2184], %r2720;
	st.global.u32 	[%rd187+2188], %r2721;
	st.global.u32 	[%rd187+2192], %r2722;
	st.global.u32 	[%rd187+2196], %r2723;
	st.global.u32 	[%rd187+2200], %r2724;
	st.global.u32 	[%rd187+2204], %r2725;
	st.global.u32 	[%rd187+2208], %r2726;
	st.global.u32 	[%rd187+2212], %r2727;
	st.global.u32 	[%rd187+2216], %r2728;
	st.global.u32 	[%rd187+2220], %r2729;
	st.global.u32 	[%rd187+2224], %r2730;
	st.global.u32 	[%rd187+2228], %r2731;
	st.global.u32 	[%rd187+2232], %r2732;
	st.global.u32 	[%rd187+2236], %r2733;
	st.global.u32 	[%rd187+2240], %r2734;
	st.global.u32 	[%rd187+2244], %r2735;
	st.global.u32 	[%rd187+2248], %r2736;
	st.global.u32 	[%rd187+2252], %r2737;
	st.global.u32 	[%rd187+2256], %r2738;
	st.global.u32 	[%rd187+2260], %r2739;
	st.global.u32 	[%rd187+2264], %r2740;
	st.global.u32 	[%rd187+2268], %r2741;
	st.global.u32 	[%rd187+2272], %r2742;
	st.global.u32 	[%rd187+2276], %r2743;
	st.global.u32 	[%rd187+2280], %r2744;
	st.global.u32 	[%rd187+2284], %r2745;
	st.global.u32 	[%rd187+2288], %r2746;
	st.global.u32 	[%rd187+2292], %r2747;
	st.global.u32 	[%rd187+2296], %r2748;
	st.global.u32 	[%rd187+2300], %r2749;
	st.global.u32 	[%rd187+2304], %r2750;
	st.global.u32 	[%rd187+2308], %r2751;
	st.global.u32 	[%rd187+2312], %r2752;
	st.global.u32 	[%rd187+2316], %r2753;
	st.global.u32 	[%rd187+2320], %r2754;
	st.global.u32 	[%rd187+2324], %r2755;
	st.global.u32 	[%rd187+2328], %r2756;
	st.global.u32 	[%rd187+2332], %r2757;
	st.global.u32 	[%rd187+2336], %r2758;
	st.global.u32 	[%rd187+2340], %r2759;
	st.global.u32 	[%rd187+2344], %r2760;
	st.global.u32 	[%rd187+2348], %r2761;
	st.global.u32 	[%rd187+2352], %r2762;
	st.global.u32 	[%rd187+2356], %r2763;
	st.global.u32 	[%rd187+2360], %r2764;
	st.global.u32 	[%rd187+2364], %r2765;
	st.global.u32 	[%rd187+2368], %r2766;
	st.global.u32 	[%rd187+2372], %r2767;
	st.global.u32 	[%rd187+2376], %r2768;
	st.global.u32 	[%rd187+2380], %r2769;
	st.global.u32 	[%rd187+2384], %r2770;
	st.global.u32 	[%rd187+2388], %r2771;
	st.global.u32 	[%rd187+2392], %r2772;
	st.global.u32 	[%rd187+2396], %r2773;
	st.global.u32 	[%rd187+2400], %r2774;
	st.global.u32 	[%rd187+2404], %r2775;
	st.global.u32 	[%rd187+2408], %r2776;
	st.global.u32 	[%rd187+2412], %r2777;
	st.global.u32 	[%rd187+2416], %r2778;
	st.global.u32 	[%rd187+2420], %r2779;
	st.global.u32 	[%rd187+2424], %r2780;
	st.global.u32 	[%rd187+2428], %r2781;
	st.global.u32 	[%rd187+2432], %r2782;
	st.global.u32 	[%rd187+2436], %r2783;
	st.global.u32 	[%rd187+2440], %r2784;
	st.global.u32 	[%rd187+2444], %r2785;
	st.global.u32 	[%rd187+2448], %r2786;
	st.global.u32 	[%rd187+2452], %r2787;
	st.global.u32 	[%rd187+2456], %r2788;
	st.global.u32 	[%rd187+2460], %r2789;
	st.global.u32 	[%rd187+2464], %r2790;
	st.global.u32 	[%rd187+2468], %r2791;
	st.global.u32 	[%rd187+2472], %r2792;
	st.global.u32 	[%rd187+2476], %r2793;
	st.global.u32 	[%rd187+2480], %r2794;
	st.global.u32 	[%rd187+2484], %r2795;
	st.global.u32 	[%rd187+2488], %r2796;
	st.global.u32 	[%rd187+2492], %r2797;
	st.global.u32 	[%rd187+2496], %r2798;
	st.global.u32 	[%rd187+2500], %r2799;
	st.global.u32 	[%rd187+2504], %r2800;
	st.global.u32 	[%rd187+2508], %r2801;
	st.global.u32 	[%rd187+2512], %r2802;
	st.global.u32 	[%rd187+2516], %r2803;
	st.global.u32 	[%rd187+2520], %r2804;
	st.global.u32 	[%rd187+2524], %r2805;
	st.global.u32 	[%rd187+2528], %r2806;
	st.global.u32 	[%rd187+2532], %r2807;
	st.global.u32 	[%rd187+2536], %r2808;
	st.global.u32 	[%rd187+2540], %r2809;
	st.global.u32 	[%rd187+2544], %r2810;
	st.global.u32 	[%rd187+2548], %r2811;
	st.global.u32 	[%rd187+2552], %r2812;
	st.global.u32 	[%rd187+2556], %r2813;
	st.global.u32 	[%rd187+2560], %r2814;
	st.global.u32 	[%rd187+2564], %r2815;
	st.global.u32 	[%rd187+2568], %r2816;
	st.global.u32 	[%rd187+2572], %r2817;
	st.global.u32 	[%rd187+2576], %r2818;
	st.global.u32 	[%rd187+2580], %r2819;
	st.global.u32 	[%rd187+2584], %r2820;
	st.global.u32 	[%rd187+2588], %r2821;
	st.global.u32 	[%rd187+2592], %r2822;
	st.global.u32 	[%rd187+2596], %r2823;
	st.global.u32 	[%rd187+2600], %r2824;
	st.global.u32 	[%rd187+2604], %r2825;
	st.global.u32 	[%rd187+2608], %r2826;
	st.global.u32 	[%rd187+2612], %r2827;
	st.global.u32 	[%rd187+2616], %r2828;
	st.global.u32 	[%rd187+2620], %r2829;
	st.global.u32 	[%rd187+2624], %r2830;
	st.global.u32 	[%rd187+2628], %r2831;
	st.global.u32 	[%rd187+2632], %r2832;
	st.global.u32 	[%rd187+2636], %r2833;
	st.global.u32 	[%rd187+2640], %r2834;
	st.global.u32 	[%rd187+2644], %r2835;
	st.global.u32 	[%rd187+2648], %r2836;
	st.global.u32 	[%rd187+2652], %r2837;
	st.global.u32 	[%rd187+2656], %r2838;
	st.global.u32 	[%rd187+2660], %r2839;
	st.global.u32 	[%rd187+2664], %r2840;
	st.global.u32 	[%rd187+2668], %r2841;
	st.global.u32 	[%rd187+2672], %r2842;
	st.global.u32 	[%rd187+2676], %r2843;
	st.global.u32 	[%rd187+2680], %r2844;
	st.global.u32 	[%rd187+2684], %r2845;
	st.global.u32 	[%rd187+2688], %r2846;
	st.global.u32 	[%rd187+2692], %r2847;
	st.global.u32 	[%rd187+2696], %r2848;
	st.global.u32 	[%rd187+2700], %r2849;
	st.global.u32 	[%rd187+2704], %r2850;
	st.global.u32 	[%rd187+2708], %r2851;
	st.global.u32 	[%rd187+2712], %r2852;
	st.global.u32 	[%rd187+2716], %r2853;
	st.global.u32 	[%rd187+2720], %r2854;
	st.global.u32 	[%rd187+2724], %r2855;
	st.global.u32 	[%rd187+2728], %r2856;
	st.global.u32 	[%rd187+2732], %r2857;
	st.global.u32 	[%rd187+2736], %r2858;
	st.global.u32 	[%rd187+2740], %r2859;
	st.global.u32 	[%rd187+2744], %r2860;
	st.global.u32 	[%rd187+2748], %r2861;
	st.global.u32 	[%rd187+2752], %r2862;
	st.global.u32 	[%rd187+2756], %r2863;
	st.global.u32 	[%rd187+2760], %r2864;
	st.global.u32 	[%rd187+2764], %r2865;
	st.global.u32 	[%rd187+2768], %r2866;
	st.global.u32 	[%rd187+2772], %r2867;
	st.global.u32 	[%rd187+2776], %r2868;
	st.global.u32 	[%rd187+2780], %r2869;
	st.global.u32 	[%rd187+2784], %r2870;
	st.global.u32 	[%rd187+2788], %r2871;
	st.global.u32 	[%rd187+2792], %r2872;
	st.global.u32 	[%rd187+2796], %r2873;
	st.global.u32 	[%rd187+2800], %r2874;
	st.global.u32 	[%rd187+2804], %r2875;
	st.global.u32 	[%rd187+2808], %r2876;
	st.global.u32 	[%rd187+2812], %r2877;
	st.global.u32 	[%rd187+2816], %r2878;
	st.global.u32 	[%rd187+2820], %r2879;
	st.global.u32 	[%rd187+2824], %r2880;
	st.global.u32 	[%rd187+2828], %r2881;
	st.global.u32 	[%rd187+2832], %r2882;
	st.global.u32 	[%rd187+2836], %r2883;
	st.global.u32 	[%rd187+2840], %r2884;
	st.global.u32 	[%rd187+2844], %r2885;
	st.global.u32 	[%rd187+2848], %r2886;
	st.global.u32 	[%rd187+2852], %r2887;
	st.global.u32 	[%rd187+2856], %r2888;
	st.global.u32 	[%rd187+2860], %r2889;
	st.global.u32 	[%rd187+2864], %r2890;
	st.global.u32 	[%rd187+2868], %r2891;
	st.global.u32 	[%rd187+2872], %r2892;
	st.global.u32 	[%rd187+2876], %r2893;
	st.global.u32 	[%rd187+2880], %r2894;
	st.global.u32 	[%rd187+2884], %r2895;
	st.global.u32 	[%rd187+2888], %r2896;
	st.global.u32 	[%rd187+2892], %r2897;
	st.global.u32 	[%rd187+2896], %r2898;
	st.global.u32 	[%rd187+2900], %r2899;
	st.global.u32 	[%rd187+2904], %r2900;
	st.global.u32 	[%rd187+2908], %r2901;
	st.global.u32 	[%rd187+2912], %r2902;
	st.global.u32 	[%rd187+2916], %r2903;
	st.global.u32 	[%rd187+2920], %r2904;
	st.global.u32 	[%rd187+2924], %r2905;
	st.global.u32 	[%rd187+2928], %r2906;
	st.global.u32 	[%rd187+2932], %r2907;
	st.global.u32 	[%rd187+2936], %r2908;
	st.global.u32 	[%rd187+2940], %r2909;
	st.global.u32 	[%rd187+2944], %r2910;
	st.global.u32 	[%rd187+2948], %r2911;
	st.global.u32 	[%rd187+2952], %r2912;
	st.global.u32 	[%rd187+2956], %r2913;
	st.global.u32 	[%rd187+2960], %r2914;
	st.global.u32 	[%rd187+2964], %r2915;
	st.global.u32 	[%rd187+2968], %r2916;
	st.global.u32 	[%rd187+2972], %r2917;
	st.global.u32 	[%rd187+2976], %r2918;
	st.global.u32 	[%rd187+2980], %r2919;
	st.global.u32 	[%rd187+2984], %r2920;
	st.global.u32 	[%rd187+2988], %r2921;
	st.global.u32 	[%rd187+2992], %r2922;
	st.global.u32 	[%rd187+2996], %r2923;
	st.global.u32 	[%rd187+3000], %r2924;
	st.global.u32 	[%rd187+3004], %r2925;
	st.global.u32 	[%rd187+3008], %r2926;
	st.global.u32 	[%rd187+3012], %r2927;
	st.global.u32 	[%rd187+3016], %r2928;
	st.global.u32 	[%rd187+3020], %r2929;
	st.global.u32 	[%rd187+3024], %r2930;
	st.global.u32 	[%rd187+3028], %r2931;
	st.global.u32 	[%rd187+3032], %r2932;
	st.global.u32 	[%rd187+3036], %r2933;
	st.global.u32 	[%rd187+3040], %r2934;
	st.global.u32 	[%rd187+3044], %r2935;
	st.global.u32 	[%rd187+3048], %r2936;
	st.global.u32 	[%rd187+3052], %r2937;
	st.global.u32 	[%rd187+3056], %r2938;
	st.global.u32 	[%rd187+3060], %r2939;
	st.global.u32 	[%rd187+3064], %r2940;
	st.global.u32 	[%rd187+3068], %r2941;
	st.global.u32 	[%rd187+3072], %r2942;
	st.global.u32 	[%rd187+3076], %r2943;
	st.global.u32 	[%rd187+3080], %r2944;
	st.global.u32 	[%rd187+3084], %r2945;
	st.global.u32 	[%rd187+3088], %r2946;
	st.global.u32 	[%rd187+3092], %r2947;
	st.global.u32 	[%rd187+3096], %r2948;
	st.global.u32 	[%rd187+3100], %r2949;
	st.global.u32 	[%rd187+3104], %r2950;
	st.global.u32 	[%rd187+3108], %r2951;
	st.global.u32 	[%rd187+3112], %r2952;
	st.global.u32 	[%rd187+3116], %r2953;
	st.global.u32 	[%rd187+3120], %r2954;
	st.global.u32 	[%rd187+3124], %r2955;
	st.global.u32 	[%rd187+3128], %r2956;
	st.global.u32 	[%rd187+3132], %r2957;
	st.global.u32 	[%rd187+3136], %r2958;
	st.global.u32 	[%rd187+3140], %r2959;
	st.global.u32 	[%rd187+3144], %r2960;
	st.global.u32 	[%rd187+3148], %r2961;
	st.global.u32 	[%rd187+3152], %r2962;
	st.global.u32 	[%rd187+3156], %r2963;
	st.global.u32 	[%rd187+3160], %r2964;
	st.global.u32 	[%rd187+3164], %r2965;
	st.global.u32 	[%rd187+3168], %r2966;
	st.global.u32 	[%rd187+3172], %r2967;
	st.global.u32 	[%rd187+3176], %r2968;
	st.global.u32 	[%rd187+3180], %r2969;
	st.global.u32 	[%rd187+3184], %r2970;
	st.global.u32 	[%rd187+3188], %r2971;
	st.global.u32 	[%rd187+3192], %r2972;
	st.global.u32 	[%rd187+3196], %r2973;
	st.global.u32 	[%rd187+3200], %r2974;
	st.global.u32 	[%rd187+3204], %r2975;
	st.global.u32 	[%rd187+3208], %r2976;
	st.global.u32 	[%rd187+3212], %r2977;
	st.global.u32 	[%rd187+3216], %r2978;
	st.global.u32 	[%rd187+3220], %r2979;
	st.global.u32 	[%rd187+3224], %r2980;
	st.global.u32 	[%rd187+3228], %r2981;
	st.global.u32 	[%rd187+3232], %r2982;
	st.global.u32 	[%rd187+3236], %r2983;
	st.global.u32 	[%rd187+3240], %r2984;
	st.global.u32 	[%rd187+3244], %r2985;
	st.global.u32 	[%rd187+3248], %r2986;
	st.global.u32 	[%rd187+3252], %r2987;
	st.global.u32 	[%rd187+3256], %r2988;
	st.global.u32 	[%rd187+3260], %r2989;
	st.global.u32 	[%rd187+3264], %r2990;
	st.global.u32 	[%rd187+3268], %r2991;
	st.global.u32 	[%rd187+3272], %r2992;
	st.global.u32 	[%rd187+3276], %r2993;
	st.global.u32 	[%rd187+3280], %r2994;
	st.global.u32 	[%rd187+3284], %r2995;
	st.global.u32 	[%rd187+3288], %r2996;
	st.global.u32 	[%rd187+3292], %r2997;
	st.global.u32 	[%rd187+3296], %r2998;
	st.global.u32 	[%rd187+3300], %r2999;
	st.global.u32 	[%rd187+3304], %r3000;
	st.global.u32 	[%rd187+3308], %r3001;
	st.global.u32 	[%rd187+3312], %r3002;
	st.global.u32 	[%rd187+3316], %r3003;
	st.global.u32 	[%rd187+3320], %r3004;
	st.global.u32 	[%rd187+3324], %r3005;
	st.global.u32 	[%rd187+3328], %r3006;
	st.global.u32 	[%rd187+3332], %r3007;
	st.global.u32 	[%rd187+3336], %r3008;
	st.global.u32 	[%rd187+3340], %r3009;
	st.global.u32 	[%rd187+3344], %r3010;
	st.global.u32 	[%rd187+3348], %r3011;
	st.global.u32 	[%rd187+3352], %r3012;
	st.global.u32 	[%rd187+3356], %r3013;
	st.global.u32 	[%rd187+3360], %r3014;
	st.global.u32 	[%rd187+3364], %r3015;
	st.global.u32 	[%rd187+3368], %r3016;
	st.global.u32 	[%rd187+3372], %r3017;
	st.global.u32 	[%rd187+3376], %r3018;
	st.global.u32 	[%rd187+3380], %r3019;
	st.global.u32 	[%rd187+3384], %r3020;
	st.global.u32 	[%rd187+3388], %r3021;
	st.global.u32 	[%rd187+3392], %r3022;
	st.global.u32 	[%rd187+3396], %r3023;
	st.global.u32 	[%rd187+3400], %r3024;
	st.global.u32 	[%rd187+3404], %r3025;
	st.global.u32 	[%rd187+3408], %r3026;
	st.global.u32 	[%rd187+3412], %r3027;
	st.global.u32 	[%rd187+3416], %r3028;
	st.global.u32 	[%rd187+3420], %r3029;
	st.global.u32 	[%rd187+3424], %r3030;
	st.global.u32 	[%rd187+3428], %r3031;
	st.global.u32 	[%rd187+3432], %r3032;
	st.global.u32 	[%rd187+3436], %r3033;
	st.global.u32 	[%rd187+3440], %r3034;
	st.global.u32 	[%rd187+3444], %r3035;
	st.global.u32 	[%rd187+3448], %r3036;
	st.global.u32 	[%rd187+3452], %r3037;
	st.global.u32 	[%rd187+3456], %r3038;
	st.global.u32 	[%rd187+3460], %r3039;
	st.global.u32 	[%rd187+3464], %r3040;
	st.global.u32 	[%rd187+3468], %r3041;
	st.global.u32 	[%rd187+3472], %r3042;
	st.global.u32 	[%rd187+3476], %r3043;
	st.global.u32 	[%rd187+3480], %r3044;
	st.global.u32 	[%rd187+3484], %r3045;
	st.global.u32 	[%rd187+3488], %r3046;
	st.global.u32 	[%rd187+3492], %r3047;
	st.global.u32 	[%rd187+3496], %r3048;
	st.global.u32 	[%rd187+3500], %r3049;
	st.global.u32 	[%rd187+3504], %r3050;
	st.global.u32 	[%rd187+3508], %r3051;
	st.global.u32 	[%rd187+3512], %r3052;
	st.global.u32 	[%rd187+3516], %r3053;
	st.global.u32 	[%rd187+3520], %r3054;
	st.global.u32 	[%rd187+3524], %r3055;
	st.global.u32 	[%rd187+3528], %r3056;
	st.global.u32 	[%rd187+3532], %r3057;
	st.global.u32 	[%rd187+3536], %r3058;
	st.global.u32 	[%rd187+3540], %r3059;
	st.global.u32 	[%rd187+3544], %r3060;
	st.global.u32 	[%rd187+3548], %r3061;
	st.global.u32 	[%rd187+3552], %r3062;
	st.global.u32 	[%rd187+3556], %r3063;
	st.global.u32 	[%rd187+3560], %r3064;
	st.global.u32 	[%rd187+3564], %r3065;
	st.global.u32 	[%rd187+3568], %r3066;
	st.global.u32 	[%rd187+3572], %r3067;
	st.global.u32 	[%rd187+3576], %r3068;
	st.global.u32 	[%rd187+3580], %r3069;
	st.global.u32 	[%rd187+3584], %r3070;
	st.global.u32 	[%rd187+3588], %r3071;
	st.global.u32 	[%rd187+3592], %r3072;
	st.global.u32 	[%rd187+3596], %r3073;
	st.global.u32 	[%rd187+3600], %r3074;
	st.global.u32 	[%rd187+3604], %r3075;
	st.global.u32 	[%rd187+3608], %r3076;
	st.global.u32 	[%rd187+3612], %r3077;
	st.global.u32 	[%rd187+3616], %r3078;
	st.global.u32 	[%rd187+3620], %r3079;
	st.global.u32 	[%rd187+3624], %r3080;
	st.global.u32 	[%rd187+3628], %r3081;
	st.global.u32 	[%rd187+3632], %r3082;
	st.global.u32 	[%rd187+3636], %r3083;
	st.global.u32 	[%rd187+3640], %r3084;
	st.global.u32 	[%rd187+3644], %r3085;
	st.global.u32 	[%rd187+3648], %r3086;
	st.global.u32 	[%rd187+3652], %r3087;
	st.global.u32 	[%rd187+3656], %r3088;
	st.global.u32 	[%rd187+3660], %r3089;
	st.global.u32 	[%rd187+3664], %r3090;
	st.global.u32 	[%rd187+3668], %r3091;
	st.global.u32 	[%rd187+3672], %r3092;
	st.global.u32 	[%rd187+3676], %r3093;
	st.global.u32 	[%rd187+3680], %r3094;
	st.global.u32 	[%rd187+3684], %r3095;
	st.global.u32 	[%rd187+3688], %r3096;
	st.global.u32 	[%rd187+3692], %r3097;
	st.global.u32 	[%rd187+3696], %r3098;
	st.global.u32 	[%rd187+3700], %r3099;
	st.global.u32 	[%rd187+3704], %r3100;
	st.global.u32 	[%rd187+3708], %r3101;
	st.global.u32 	[%rd187+3712], %r3102;
	st.global.u32 	[%rd187+3716], %r3103;
	st.global.u32 	[%rd187+3720], %r3104;
	st.global.u32 	[%rd187+3724], %r3105;
	st.global.u32 	[%rd187+3728], %r3106;
	st.global.u32 	[%rd187+3732], %r3107;
	st.global.u32 	[%rd187+3736], %r3108;
	st.global.u32 	[%rd187+3740], %r3109;
	st.global.u32 	[%rd187+3744], %r3110;
	st.global.u32 	[%rd187+3748], %r3111;
	st.global.u32 	[%rd187+3752], %r3112;
	st.global.u32 	[%rd187+3756], %r3113;
	st.global.u32 	[%rd187+3760], %r3114;
	st.global.u32 	[%rd187+3764], %r3115;
	st.global.u32 	[%rd187+3768], %r3116;
	st.global.u32 	[%rd187+3772], %r3117;
	st.global.u32 	[%rd187+3776], %r3118;
	st.global.u32 	[%rd187+3780], %r3119;
	st.global.u32 	[%rd187+3784], %r3120;
	st.global.u32 	[%rd187+3788], %r3121;
	st.global.u32 	[%rd187+3792], %r3122;
	st.global.u32 	[%rd187+3796], %r3123;
	st.global.u32 	[%rd187+3800], %r3124;
	st.global.u32 	[%rd187+3804], %r3125;
	st.global.u32 	[%rd187+3808], %r3126;
	st.global.u32 	[%rd187+3812], %r3127;
	st.global.u32 	[%rd187+3816], %r3128;
	st.global.u32 	[%rd187+3820], %r3129;
	st.global.u32 	[%rd187+3824], %r3130;
	st.global.u32 	[%rd187+3828], %r3131;
	st.global.u32 	[%rd187+3832], %r3132;
	st.global.u32 	[%rd187+3836], %r3133;
	st.global.u32 	[%rd187+3840], %r3134;
	st.global.u32 	[%rd187+3844], %r3135;
	st.global.u32 	[%rd187+3848], %r3136;
	st.global.u32 	[%rd187+3852], %r3137;
	st.global.u32 	[%rd187+3856], %r3138;
	st.global.u32 	[%rd187+3860], %r3139;
	st.global.u32 	[%rd187+3864], %r3140;
	st.global.u32 	[%rd187+3868], %r3141;
	st.global.u32 	[%rd187+3872], %r3142;
	st.global.u32 	[%rd187+3876], %r3143;
	st.global.u32 	[%rd187+3880], %r3144;
	st.global.u32 	[%rd187+3884], %r3145;
	st.global.u32 	[%rd187+3888], %r3146;
	st.global.u32 	[%rd187+3892], %r3147;
	st.global.u32 	[%rd187+3896], %r3148;
	st.global.u32 	[%rd187+3900], %r3149;
	st.global.u32 	[%rd187+3904], %r3150;
	st.global.u32 	[%rd187+3908], %r3151;
	st.global.u32 	[%rd187+3912], %r3152;
	st.global.u32 	[%rd187+3916], %r3153;
	st.global.u32 	[%rd187+3920], %r3154;
	st.global.u32 	[%rd187+3924], %r3155;
	st.global.u32 	[%rd187+3928], %r3156;
	st.global.u32 	[%rd187+3932], %r3157;
	st.global.u32 	[%rd187+3936], %r3158;
	st.global.u32 	[%rd187+3940], %r3159;
	st.global.u32 	[%rd187+3944], %r3160;
	st.global.u32 	[%rd187+3948], %r3161;
	st.global.u32 	[%rd187+3952], %r3162;
	st.global.u32 	[%rd187+3956], %r3163;
	st.global.u32 	[%rd187+3960], %r3164;
	st.global.u32 	[%rd187+3964], %r3165;
	st.global.u32 	[%rd187+3968], %r3166;
	st.global.u32 	[%rd187+3972], %r3167;
	st.global.u32 	[%rd187+3976], %r3168;
	st.global.u32 	[%rd187+3980], %r3169;
	st.global.u32 	[%rd187+3984], %r3170;
	st.global.u32 	[%rd187+3988], %r3171;
	st.global.u32 	[%rd187+3992], %r3172;
	st.global.u32 	[%rd187+3996], %r3173;
	st.global.u32 	[%rd187+4000], %r3174;
	st.global.u32 	[%rd187+4004], %r3175;
	st.global.u32 	[%rd187+4008], %r3176;
	st.global.u32 	[%rd187+4012], %r3177;
	st.global.u32 	[%rd187+4016], %r3178;
	st.global.u32 	[%rd187+4020], %r3179;
	st.global.u32 	[%rd187+4024], %r3180;
	st.global.u32 	[%rd187+4028], %r3181;
	st.global.u32 	[%rd187+4032], %r3182;
	st.global.u32 	[%rd187+4036], %r3183;
	st.global.u32 	[%rd187+4040], %r3184;
	st.global.u32 	[%rd187+4044], %r3185;
	st.global.u32 	[%rd187+4048], %r3186;
	st.global.u32 	[%rd187+4052], %r3187;
	st.global.u32 	[%rd187+4056], %r3188;
	st.global.u32 	[%rd187+4060], %r3189;
	st.global.u32 	[%rd187+4064], %r3190;
	st.global.u32 	[%rd187+4068], %r3191;
	st.global.u32 	[%rd187+4072], %r3192;
	st.global.u32 	[%rd187+4076], %r3193;
	st.global.u32 	[%rd187+4080], %r3194;
	st.global.u32 	[%rd187+4084], %r3195;
	st.global.u32 	[%rd187+4088], %r3196;
	st.global.u32 	[%rd187+4092], %r3197;
	st.global.u32 	[%rd187+4096], %r3198;
	st.global.u32 	[%rd187+4100], %r3199;
	st.global.u32 	[%rd187+4104], %r3200;
	st.global.u32 	[%rd187+4108], %r4486;
	st.global.u32 	[%rd187+4112], %r4378;
	cvta.to.global.u64 	%rd188, %rd226;
	mul.wide.s32 	%rd189, %r4, 4218884;
	add.s64 	%rd190, %rd188, %rd189;
	mul.wide.u32 	%rd191, %r4426, 4120;
	st.global.u32 	[%rd187+4116], %r4429;
	add.s64 	%rd192, %rd190, %rd191;
	mov.b32 	%r4488, 1;
	st.global.u32 	[%rd192+4222996], %r4488;
	bra.uni 	$L__BB1_91;
$L__BB1_87:
	ld.param.u32 	%r4421, [_Z19findPrimeImplicantsiP5groupP4termS2_S0_S2_S2_S2_S2_PA12_cPiS5_S5_S5_S5_S5_i_param_0];
	add.s32 	%r4371, %r4421, -1;
	setp.ne.s32 	%p62, %r4, %r4371;
	@%p62 bra 	$L__BB1_91;
	ld.param.u64 	%rd224, [_Z19findPrimeImplicantsiP5groupP4termS2_S0_S2_S2_S2_S2_PA12_cPiS5_S5_S5_S5_S5_i_param_1];
	cvta.to.global.u64 	%rd157, %rd224;
	mul.wide.s32 	%rd158, %r4, 4218884;
	add.s64 	%rd159, %rd157, %rd158;
	mul.wide.u32 	%rd160, %r4426, 4120;
	add.s64 	%rd161, %rd159, %rd160;
	ld.global.u32 	%r4372, [%rd161+4222996];
	setp.ne.s32 	%p63, %r4372, 0;
	@%p63 bra 	$L__BB1_91;
	ld.param.u64 	%rd245, [_Z19findPrimeImplicantsiP5groupP4termS2_S0_S2_S2_S2_S2_PA12_cPiS5_S5_S5_S5_S5_i_param_13];
	cvta.to.global.u64 	%rd162, %rd245;
	atom.global.add.u32 	%r3201, [%rd162], 1;
	mov.b32 	%r4487, 0;
$L__BB1_90:
	ld.param.u64 	%rd233, [_Z19findPrimeImplicantsiP5groupP4termS2_S0_S2_S2_S2_S2_PA12_cPiS5_S5_S5_S5_S5_i_param_5];
	ld.param.u64 	%rd225, [_Z19findPrimeImplicantsiP5groupP4termS2_S0_S2_S2_S2_S2_PA12_cPiS5_S5_S5_S5_S5_i_param_1];
	cvta.to.global.u64 	%rd163, %rd225;
	mul.wide.s32 	%rd164, %r4, 4218884;
	add.s64 	%rd165, %rd163, %rd164;
	mul.wide.u32 	%rd166, %r4426, 4120;
	add.s64 	%rd167, %rd165, %rd166;
	mul.wide.u32 	%rd168, %r4487, 4;
	add.s64 	%rd169, %rd167, %rd168;
	ld.global.u32 	%r4374, [%rd169+4218884];
	cvta.to.global.u64 	%rd170, %rd233;
	mul.wide.s32 	%rd171, %r3201, 4120;
	add.s64 	%rd172, %rd170, %rd171;
	add.s64 	%rd173, %rd172, %rd168;
	st.global.u32 	[%rd173], %r4374;
	add.s32 	%r3203, %r4487, 1;
	setp.lt.u32 	%p64, %r4487, 1029;
	mov.u32 	%r4487, %r3203;
	@%p64 bra 	$L__BB1_90;
$L__BB1_91:
	ld.param.u64 	%rd227, [_Z19findPrimeImplicantsiP5groupP4termS2_S0_S2_S2_S2_S2_PA12_cPiS5_S5_S5_S5_S5_i_param_1];
	add.s32 	%r4426, %r4426, 1;
	cvta.to.global.u64 	%rd193, %rd227;
	mul.wide.s32 	%rd194, %r4, 4218884;
	add.s64 	%rd195, %rd193, %rd194;
	ld.global.u32 	%r4381, [%rd195+8437764];
	setp.lt.s32 	%p65, %r4426, %r4381;
	@%p65 bra 	$L__BB1_10;
$L__BB1_92:
	setp.ne.s32 	%p66, %r4488, 0;
	@%p66 bra 	$L__BB1_94;
	ld.param.u64 	%rd247, [_Z19findPrimeImplicantsiP5groupP4termS2_S0_S2_S2_S2_S2_PA12_cPiS5_S5_S5_S5_S5_i_param_13];
	ld.param.u64 	%rd234, [_Z19findPrimeImplicantsiP5groupP4termS2_S0_S2_S2_S2_S2_PA12_cPiS5_S5_S5_S5_S5_i_param_5];
	cvta.to.global.u64 	%rd196, %rd247;
	atom.global.add.u32 	%r4382, [%rd196], 1;
	cvta.to.global.u64 	%rd197, %rd234;
	mul.wide.s32 	%rd198, %r4382, 4120;
	add.s64 	%rd199, %rd197, %rd198;
	st.global.u8 	[%rd199+4], %rs5;
	st.global.u8 	[%rd199+3], %rs4;
	st.global.u8 	[%rd199+2], %rs3;
	st.global.u8 	[%rd199+1], %rs2;
	st.global.u8 	[%rd199], %rs1;
	st.global.u8 	[%rd199+5], %rs6;
	st.global.u8 	[%rd199+6], %rs7;
	st.global.u8 	[%rd199+7], %rs8;
	st.global.u8 	[%rd199+8], %rs9;
	st.global.u8 	[%rd199+9], %rs10;
	st.global.u8 	[%rd199+10], %rs11;
	st.global.u8 	[%rd199+11], %rs12;
	st.global.u32 	[%rd199+12], %r6;
	st.global.u32 	[%rd199+16], %r7;
	st.global.u32 	[%rd199+20], %r8;
	st.global.u32 	[%rd199+24], %r9;
	st.global.u32 	[%rd199+28], %r10;
	st.global.u32 	[%rd199+32], %r11;
	st.global.u32 	[%rd199+36], %r12;
	st.global.u32 	[%rd199+40], %r13;
	st.global.u32 	[%rd199+44], %r14;
	st.global.u32 	[%rd199+48], %r15;
	st.global.u32 	[%rd199+52], %r16;
	st.global.u32 	[%rd199+56], %r17;
	st.global.u32 	[%rd199+60], %r18;
	st.global.u32 	[%rd199+64], %r19;
	st.global.u32 	[%rd199+68], %r20;
	st.global.u32 	[%rd199+72], %r21;
	st.global.u32 	[%rd199+76], %r22;
	st.global.u32 	[%rd199+80], %r23;
	st.global.u32 	[%rd199+84], %r24;
	st.global.u32 	[%rd199+88], %r25;
	st.global.u32 	[%rd199+92], %r26;
	st.global.u32 	[%rd199+96], %r27;
	st.global.u32 	[%rd199+100], %r28;
	st.global.u32 	[%rd199+104], %r29;
	st.global.u32 	[%rd199+108], %r30;
	st.global.u32 	[%rd199+112], %r31;
	st.global.u32 	[%rd199+116], %r32;
	st.global.u32 	[%rd199+120], %r33;
	st.global.u32 	[%rd199+124], %r34;
	st.global.u32 	[%rd199+128], %r35;
	st.global.u32 	[%rd199+132], %r36;
	st.global.u32 	[%rd199+136], %r37;
	st.global.u32 	[%rd199+140], %r38;
	st.global.u32 	[%rd199+144], %r39;
	st.global.u32 	[%rd199+148], %r40;
	st.global.u32 	[%rd199+152], %r41;
	st.global.u32 	[%rd199+156], %r42;
	st.global.u32 	[%rd199+160], %r43;
	st.global.u32 	[%rd199+164], %r44;
	st.global.u32 	[%rd199+168], %r45;
	st.global.u32 	[%rd199+172], %r46;
	st.global.u32 	[%rd199+176], %r47;
	st.global.u32 	[%rd199+180], %r48;
	st.global.u32 	[%rd199+184], %r49;
	st.global.u32 	[%rd199+188], %r50;
	st.global.u32 	[%rd199+192], %r51;
	st.global.u32 	[%rd199+196], %r52;
	st.global.u32 	[%rd199+200], %r53;
	st.global.u32 	[%rd199+204], %r54;
	st.global.u32 	[%rd199+208], %r55;
	st.global.u32 	[%rd199+212], %r56;
	st.global.u32 	[%rd199+216], %r57;
	st.global.u32 	[%rd199+220], %r58;
	st.global.u32 	[%rd199+224], %r59;
	st.global.u32 	[%rd199+228], %r60;
	st.global.u32 	[%rd199+232], %r61;
	st.global.u32 	[%rd199+236], %r62;
	st.global.u32 	[%rd199+240], %r63;
	st.global.u32 	[%rd199+244], %r64;
	st.global.u32 	[%rd199+248], %r65;
	st.global.u32 	[%rd199+252], %r66;
	st.global.u32 	[%rd199+256], %r67;
	st.global.u32 	[%rd199+260], %r68;
	st.global.u32 	[%rd199+264], %r69;
	st.global.u32 	[%rd199+268], %r70;
	st.global.u32 	[%rd199+272], %r71;
	st.global.u32 	[%rd199+276], %r72;
	st.global.u32 	[%rd199+280], %r73;
	st.global.u32 	[%rd199+284], %r74;
	st.global.u32 	[%rd199+288], %r75;
	st.global.u32 	[%rd199+292], %r76;
	st.global.u32 	[%rd199+296], %r77;
	st.global.u32 	[%rd199+300], %r78;
	st.global.u32 	[%rd199+304], %r79;
	st.global.u32 	[%rd199+308], %r80;
	st.global.u32 	[%rd199+312], %r81;
	st.global.u32 	[%rd199+316], %r82;
	st.global.u32 	[%rd199+320], %r83;
	st.global.u32 	[%rd199+324], %r84;
	st.global.u32 	[%rd199+328], %r85;
	st.global.u32 	[%rd199+332], %r86;
	st.global.u32 	[%rd199+336], %r87;
	st.global.u32 	[%rd199+340], %r88;
	st.global.u32 	[%rd199+344], %r89;
	st.global.u32 	[%rd199+348], %r90;
	st.global.u32 	[%rd199+352], %r91;
	st.global.u32 	[%rd199+356], %r92;
	st.global.u32 	[%rd199+360], %r93;
	st.global.u32 	[%rd199+364], %r94;
	st.global.u32 	[%rd199+368], %r95;
	st.global.u32 	[%rd199+372], %r96;
	st.global.u32 	[%rd199+376], %r97;
	st.global.u32 	[%rd199+380], %r98;
	st.global.u32 	[%rd199+384], %r99;
	st.global.u32 	[%rd199+388], %r100;
	st.global.u32 	[%rd199+392], %r101;
	st.global.u32 	[%rd199+396], %r102;
	st.global.u32 	[%rd199+400], %r103;
	st.global.u32 	[%rd199+404], %r104;
	st.global.u32 	[%rd199+408], %r105;
	st.global.u32 	[%rd199+412], %r106;
	st.global.u32 	[%rd199+416], %r107;
	st.global.u32 	[%rd199+420], %r108;
	st.global.u32 	[%rd199+424], %r109;
	st.global.u32 	[%rd199+428], %r110;
	st.global.u32 	[%rd199+432], %r111;
	st.global.u32 	[%rd199+436], %r112;
	st.global.u32 	[%rd199+440], %r113;
	st.global.u32 	[%rd199+444], %r114;
	st.global.u32 	[%rd199+448], %r115;
	st.global.u32 	[%rd199+452], %r116;
	st.global.u32 	[%rd199+456], %r117;
	st.global.u32 	[%rd199+460], %r118;
	st.global.u32 	[%rd199+464], %r119;
	st.global.u32 	[%rd199+468], %r120;
	st.global.u32 	[%rd199+472], %r121;
	st.global.u32 	[%rd199+476], %r122;
	st.global.u32 	[%rd199+480], %r123;
	st.global.u32 	[%rd199+484], %r124;
	st.global.u32 	[%rd199+488], %r125;
	st.global.u32 	[%rd199+492], %r126;
	st.global.u32 	[%rd199+496], %r127;
	st.global.u32 	[%rd199+500], %r128;
	st.global.u32 	[%rd199+504], %r129;
	st.global.u32 	[%rd199+508], %r130;
	st.global.u32 	[%rd199+512], %r131;
	st.global.u32 	[%rd199+516], %r132;
	st.global.u32 	[%rd199+520], %r133;
	st.global.u32 	[%rd199+524], %r134;
	st.global.u32 	[%rd199+528], %r135;
	st.global.u32 	[%rd199+532], %r136;
	st.global.u32 	[%rd199+536], %r137;
	st.global.u32 	[%rd199+540], %r138;
	st.global.u32 	[%rd199+544], %r139;
	st.global.u32 	[%rd199+548], %r140;
	st.global.u32 	[%rd199+552], %r141;
	st.global.u32 	[%rd199+556], %r142;
	st.global.u32 	[%rd199+560], %r143;
	st.global.u32 	[%rd199+564], %r144;
	st.global.u32 	[%rd199+568], %r145;
	st.global.u32 	[%rd199+572], %r146;
	st.global.u32 	[%rd199+576], %r147;
	st.global.u32 	[%rd199+580], %r148;
	st.global.u32 	[%rd199+584], %r149;
	st.global.u32 	[%rd199+588], %r150;
	st.global.u32 	[%rd199+592], %r151;
	st.global.u32 	[%rd199+596], %r152;
	st.global.u32 	[%rd199+600], %r153;
	st.global.u32 	[%rd199+604], %r154;
	st.global.u32 	[%rd199+608], %r155;
	st.global.u32 	[%rd199+612], %r156;
	st.global.u32 	[%rd199+616], %r157;
	st.global.u32 	[%rd199+620], %r158;
	st.global.u32 	[%rd199+624], %r159;
	st.global.u32 	[%rd199+628], %r160;
	st.global.u32 	[%rd199+632], %r161;
	st.global.u32 	[%rd199+636], %r162;
	st.global.u32 	[%rd199+640], %r163;
	st.global.u32 	[%rd199+644], %r164;
	st.global.u32 	[%rd199+648], %r165;
	st.global.u32 	[%rd199+652], %r166;
	st.global.u32 	[%rd199+656], %r167;
	st.global.u32 	[%rd199+660], %r168;
	st.global.u32 	[%rd199+664], %r169;
	st.global.u32 	[%rd199+668], %r170;
	st.global.u32 	[%rd199+672], %r171;
	st.global.u32 	[%rd199+676], %r172;
	st.global.u32 	[%rd199+680], %r173;
	st.global.u32 	[%rd199+684], %r174;
	st.global.u32 	[%rd199+688], %r175;
	st.global.u32 	[%rd199+692], %r176;
	st.global.u32 	[%rd199+696], %r177;
	st.global.u32 	[%rd199+700], %r178;
	st.global.u32 	[%rd199+704], %r179;
	st.global.u32 	[%rd199+708], %r180;
	st.global.u32 	[%rd199+712], %r181;
	st.global.u32 	[%rd199+716], %r182;
	st.global.u32 	[%rd199+720], %r183;
	st.global.u32 	[%rd199+724], %r184;
	st.global.u32 	[%rd199+728], %r185;
	st.global.u32 	[%rd199+732], %r186;
	st.global.u32 	[%rd199+736], %r187;
	st.global.u32 	[%rd199+740], %r188;
	st.global.u32 	[%rd199+744], %r189;
	st.global.u32 	[%rd199+748], %r190;
	st.global.u32 	[%rd199+752], %r191;
	st.global.u32 	[%rd199+756], %r192;
	st.global.u32 	[%rd199+760], %r193;
	st.global.u32 	[%rd199+764], %r194;
	st.global.u32 	[%rd199+768], %r195;
	st.global.u32 	[%rd199+772], %r196;
	st.global.u32 	[%rd199+776], %r197;
	st.global.u32 	[%rd199+780], %r198;
	st.global.u32 	[%rd199+784], %r199;
	st.global.u32 	[%rd199+788], %r200;
	st.global.u32 	[%rd199+792], %r201;
	st.global.u32 	[%rd199+796], %r202;
	st.global.u32 	[%rd199+800], %r203;
	st.global.u32 	[%rd199+804], %r204;
	st.global.u32 	[%rd199+808], %r205;
	st.global.u32 	[%rd199+812], %r206;
	st.global.u32 	[%rd199+816], %r207;
	st.global.u32 	[%rd199+820], %r208;
	st.global.u32 	[%rd199+824], %r209;
	st.global.u32 	[%rd199+828], %r210;
	st.global.u32 	[%rd199+832], %r211;
	st.global.u32 	[%rd199+836], %r212;
	st.global.u32 	[%rd199+840], %r213;
	st.global.u32 	[%rd199+844], %r214;
	st.global.u32 	[%rd199+848], %r215;
	st.global.u32 	[%rd199+852], %r216;
	st.global.u32 	[%rd199+856], %r217;
	st.global.u32 	[%rd199+860], %r218;
	st.global.u32 	[%rd199+864], %r219;
	st.global.u32 	[%rd199+868], %r220;
	st.global.u32 	[%rd199+872], %r221;
	st.global.u32 	[%rd199+876], %r222;
	st.global.u32 	[%rd199+880], %r223;
	st.global.u32 	[%rd199+884], %r224;
	st.global.u32 	[%rd199+888], %r225;
	st.global.u32 	[%rd199+892], %r226;
	st.global.u32 	[%rd199+896], %r227;
	st.global.u32 	[%rd199+900], %r228;
	st.global.u32 	[%rd199+904], %r229;
	st.global.u32 	[%rd199+908], %r230;
	st.global.u32 	[%rd199+912], %r231;
	st.global.u32 	[%rd199+916], %r232;
	st.global.u32 	[%rd199+920], %r233;
	st.global.u32 	[%rd199+924], %r234;
	st.global.u32 	[%rd199+928], %r235;
	st.global.u32 	[%rd199+932], %r236;
	st.global.u32 	[%rd199+936], %r237;
	st.global.u32 	[%rd199+940], %r238;
	st.global.u32 	[%rd199+944], %r239;
	st.global.u32 	[%rd199+948], %r240;
	st.global.u32 	[%rd199+952], %r241;
	st.global.u32 	[%rd199+956], %r242;
	st.global.u32 	[%rd199+960], %r243;
	st.global.u32 	[%rd199+964], %r244;
	st.global.u32 	[%rd199+968], %r245;
	st.global.u32 	[%rd199+972], %r246;
	st.global.u32 	[%rd199+976], %r247;
	st.global.u32 	[%rd199+980], %r248;
	st.global.u32 	[%rd199+984], %r249;
	st.global.u32 	[%rd199+988], %r250;
	st.global.u32 	[%rd199+992], %r251;
	st.global.u32 	[%rd199+996], %r252;
	st.global.u32 	[%rd199+1000], %r253;
	st.global.u32 	[%rd199+1004], %r254;
	st.global.u32 	[%rd199+1008], %r255;
	st.global.u32 	[%rd199+1012], %r256;
	st.global.u32 	[%rd199+1016], %r257;
	st.global.u32 	[%rd199+1020], %r258;
	st.global.u32 	[%rd199+1024], %r259;
	st.global.u32 	[%rd199+1028], %r260;
	st.global.u32 	[%rd199+1032], %r261;
	st.global.u32 	[%rd199+1036], %r262;
	st.global.u32 	[%rd199+1040], %r263;
	st.global.u32 	[%rd199+1044], %r264;
	st.global.u32 	[%rd199+1048], %r265;
	st.global.u32 	[%rd199+1052], %r266;
	st.global.u32 	[%rd199+1056], %r267;
	st.global.u32 	[%rd199+1060], %r268;
	st.global.u32 	[%rd199+1064], %r269;
	st.global.u32 	[%rd199+1068], %r270;
	st.global.u32 	[%rd199+1072], %r271;
	st.global.u32 	[%rd199+1076], %r272;
	st.global.u32 	[%rd199+1080], %r273;
	st.global.u32 	[%rd199+1084], %r274;
	st.global.u32 	[%rd199+1088], %r275;
	st.global.u32 	[%rd199+1092], %r276;
	st.global.u32 	[%rd199+1096], %r277;
	st.global.u32 	[%rd199+1100], %r278;
	st.global.u32 	[%rd199+1104], %r279;
	st.global.u32 	[%rd199+1108], %r280;
	st.global.u32 	[%rd199+1112], %r281;
	st.global.u32 	[%rd199+1116], %r282;
	st.global.u32 	[%rd199+1120], %r283;
	st.global.u32 	[%rd199+1124], %r284;
	st.global.u32 	[%rd199+1128], %r285;
	st.global.u32 	[%rd199+1132], %r286;
	st.global.u32 	[%rd199+1136], %r287;
	st.global.u32 	[%rd199+1140], %r288;
	st.global.u32 	[%rd199+1144], %r289;
	st.global.u32 	[%rd199+1148], %r290;
	st.global.u32 	[%rd199+1152], %r291;
	st.global.u32 	[%rd199+1156], %r292;
	st.global.u32 	[%rd199+1160], %r293;
	st.global.u32 	[%rd199+1164], %r294;
	st.global.u32 	[%rd199+1168], %r295;
	st.global.u32 	[%rd199+1172], %r296;
	st.global.u32 	[%rd199+1176], %r297;
	st.global.u32 	[%rd199+1180], %r298;
	st.global.u32 	[%rd199+1184], %r299;
	st.global.u32 	[%rd199+1188], %r300;
	st.global.u32 	[%rd199+1192], %r301;
	st.global.u32 	[%rd199+1196], %r302;
	st.global.u32 	[%rd199+1200], %r303;
	st.global.u32 	[%rd199+1204], %r304;
	st.global.u32 	[%rd199+1208], %r305;
	st.global.u32 	[%rd199+1212], %r306;
	st.global.u32 	[%rd199+1216], %r307;
	st.global.u32 	[%rd199+1220], %r308;
	st.global.u32 	[%rd199+1224], %r309;
	st.global.u32 	[%rd199+1228], %r310;
	st.global.u32 	[%rd199+1232], %r311;
	st.global.u32 	[%rd199+1236], %r312;
	st.global.u32 	[%rd199+1240], %r313;
	st.global.u32 	[%rd199+1244], %r314;
	st.global.u32 	[%rd199+1248], %r315;
	st.global.u32 	[%rd199+1252], %r316;
	st.global.u32 	[%rd199+1256], %r317;
	st.global.u32 	[%rd199+1260], %r318;
	st.global.u32 	[%rd199+1264], %r319;
	st.global.u32 	[%rd199+1268], %r320;
	st.global.u32 	[%rd199+1272], %r321;
	st.global.u32 	[%rd199+1276], %r322;
	st.global.u32 	[%rd199+1280], %r323;
	st.global.u32 	[%rd199+1284], %r324;
	st.global.u32 	[%rd199+1288], %r325;
	st.global.u32 	[%rd199+1292], %r326;
	st.global.u32 	[%rd199+1296], %r327;
	st.global.u32 	[%rd199+1300], %r328;
	st.global.u32 	[%rd199+1304], %r329;
	st.global.u32 	[%rd199+1308], %r330;
	st.global.u32 	[%rd199+1312], %r331;
	st.global.u32 	[%rd199+1316], %r332;
	st.global.u32 	[%rd199+1320], %r333;
	st.global.u32 	[%rd199+1324], %r334;
	st.global.u32 	[%rd199+1328], %r335;
	st.global.u32 	[%rd199+1332], %r336;
	st.global.u32 	[%rd199+1336], %r337;
	st.global.u32 	[%rd199+1340], %r338;
	st.global.u32 	[%rd199+1344], %r339;
	st.global.u32 	[%rd199+1348], %r340;
	st.global.u32 	[%rd199+1352], %r341;
	st.global.u32 	[%rd199+1356], %r342;
	st.global.u32 	[%rd199+1360], %r343;
	st.global.u32 	[%rd199+1364], %r344;
	st.global.u32 	[%rd199+1368], %r345;
	st.global.u32 	[%rd199+1372], %r346;
	st.global.u32 	[%rd199+1376], %r347;
	st.global.u32 	[%rd199+1380], %r348;
	st.global.u32 	[%rd199+1384], %r349;
	st.global.u32 	[%rd199+1388], %r350;
	st.global.u32 	[%rd199+1392], %r351;
	st.global.u32 	[%rd199+1396], %r352;
	st.global.u32 	[%rd199+1400], %r353;
	st.global.u32 	[%rd199+1404], %r354;
	st.global.u32 	[%rd199+1408], %r355;
	st.global.u32 	[%rd199+1412], %r356;
	st.global.u32 	[%rd199+1416], %r357;
	st.global.u32 	[%rd199+1420], %r358;
	st.global.u32 	[%rd199+1424], %r359;
	st.global.u32 	[%rd199+1428], %r360;
	st.global.u32 	[%rd199+1432], %r361;
	st.global.u32 	[%rd199+1436], %r362;
	st.global.u32 	[%rd199+1440], %r363;
	st.global.u32 	[%rd199+1444], %r364;
	st.global.u32 	[%rd199+1448], %r365;
	st.global.u32 	[%rd199+1452], %r366;
	st.global.u32 	[%rd199+1456], %r367;
	st.global.u32 	[%rd199+1460], %r368;
	st.global.u32 	[%rd199+1464], %r369;
	st.global.u32 	[%rd199+1468], %r370;
	st.global.u32 	[%rd199+1472], %r371;
	st.global.u32 	[%rd199+1476], %r372;
	st.global.u32 	[%rd199+1480], %r373;
	st.global.u32 	[%rd199+1484], %r374;
	st.global.u32 	[%rd199+1488], %r375;
	st.global.u32 	[%rd199+1492], %r376;
	st.global.u32 	[%rd199+1496], %r377;
	st.global.u32 	[%rd199+1500], %r378;
	st.global.u32 	[%rd199+1504], %r379;
	st.global.u32 	[%rd199+1508], %r380;
	st.global.u32 	[%rd199+1512], %r381;
	st.global.u32 	[%rd199+1516], %r382;
	st.global.u32 	[%rd199+1520], %r383;
	st.global.u32 	[%rd199+1524], %r384;
	st.global.u32 	[%rd199+1528], %r385;
	st.global.u32 	[%rd199+1532], %r386;
	st.global.u32 	[%rd199+1536], %r387;
	st.global.u32 	[%rd199+1540], %r388;
	st.global.u32 	[%rd199+1544], %r389;
	st.global.u32 	[%rd199+1548], %r390;
	st.global.u32 	[%rd199+1552], %r391;
	st.global.u32 	[%rd199+1556], %r392;
	st.global.u32 	[%rd199+1560], %r393;
	st.global.u32 	[%rd199+1564], %r394;
	st.global.u32 	[%rd199+1568], %r395;
	st.global.u32 	[%rd199+1572], %r396;
	st.global.u32 	[%rd199+1576], %r397;
	st.global.u32 	[%rd199+1580], %r398;
	st.global.u32 	[%rd199+1584], %r399;
	st.global.u32 	[%rd199+1588], %r400;
	st.global.u32 	[%rd199+1592], %r401;
	st.global.u32 	[%rd199+1596], %r402;
	st.global.u32 	[%rd199+1600], %r403;
	st.global.u32 	[%rd199+1604], %r404;
	st.global.u32 	[%rd199+1608], %r405;
	st.global.u32 	[%rd199+1612], %r406;
	st.global.u32 	[%rd199+1616], %r407;
	st.global.u32 	[%rd199+1620], %r408;
	st.global.u32 	[%rd199+1624], %r409;
	st.global.u32 	[%rd199+1628], %r410;
	st.global.u32 	[%rd199+1632], %r411;
	st.global.u32 	[%rd199+1636], %r412;
	st.global.u32 	[%rd199+1640], %r413;
	st.global.u32 	[%rd199+1644], %r414;
	st.global.u32 	[%rd199+1648], %r415;
	st.global.u32 	[%rd199+1652], %r416;
	st.global.u32 	[%rd199+1656], %r417;
	st.global.u32 	[%rd199+1660], %r418;
	st.global.u32 	[%rd199+1664], %r419;
	st.global.u32 	[%rd199+1668], %r420;
	st.global.u32 	[%rd199+1672], %r421;
	st.global.u32 	[%rd199+1676], %r422;
	st.global.u32 	[%rd199+1680], %r423;
	st.global.u32 	[%rd199+1684], %r424;
	st.global.u32 	[%rd199+1688], %r425;
	st.global.u32 	[%rd199+1692], %r426;
	st.global.u32 	[%rd199+1696], %r427;
	st.global.u32 	[%rd199+1700], %r428;
	st.global.u32 	[%rd199+1704], %r429;
	st.global.u32 	[%rd199+1708], %r430;
	st.global.u32 	[%rd199+1712], %r431;
	st.global.u32 	[%rd199+1716], %r432;
	st.global.u32 	[%rd199+1720], %r433;
	st.global.u32 	[%rd199+1724], %r434;
	st.global.u32 	[%rd199+1728], %r435;
	st.global.u32 	[%rd199+1732], %r436;
	st.global.u32 	[%rd199+1736], %r437;
	st.global.u32 	[%rd199+1740], %r438;
	st.global.u32 	[%rd199+1744], %r439;
	st.global.u32 	[%rd199+1748], %r440;
	st.global.u32 	[%rd199+1752], %r441;
	st.global.u32 	[%rd199+1756], %r442;
	st.global.u32 	[%rd199+1760], %r443;
	st.global.u32 	[%rd199+1764], %r444;
	st.global.u32 	[%rd199+1768], %r445;
	st.global.u32 	[%rd199+1772], %r446;
	st.global.u32 	[%rd199+1776], %r447;
	st.global.u32 	[%rd199+1780], %r448;
	st.global.u32 	[%rd199+1784], %r449;
	st.global.u32 	[%rd199+1788], %r450;
	st.global.u32 	[%rd199+1792], %r451;
	st.global.u32 	[%rd199+1796], %r452;
	st.global.u32 	[%rd199+1800], %r453;
	st.global.u32 	[%rd199+1804], %r454;
	st.global.u32 	[%rd199+1808], %r455;
	st.global.u32 	[%rd199+1812], %r456;
	st.global.u32 	[%rd199+1816], %r457;
	st.global.u32 	[%rd199+1820], %r458;
	st.global.u32 	[%rd199+1824], %r459;
	st.global.u32 	[%rd199+1828], %r460;
	st.global.u32 	[%rd199+1832], %r461;
	st.global.u32 	[%rd199+1836], %r462;
	st.global.u32 	[%rd199+1840], %r463;
	st.global.u32 	[%rd199+1844], %r464;
	st.global.u32 	[%rd199+1848], %r465;
	st.global.u32 	[%rd199+1852], %r466;
	st.global.u32 	[%rd199+1856], %r467;
	st.global.u32 	[%rd199+1860], %r468;
	st.global.u32 	[%rd199+1864], %r469;
	st.global.u32 	[%rd199+1868], %r470;
	st.global.u32 	[%rd199+1872], %r471;
	st.global.u32 	[%rd199+1876], %r472;
	st.global.u32 	[%rd199+1880], %r473;
	st.global.u32 	[%rd199+1884], %r474;
	st.global.u32 	[%rd199+1888], %r475;
	st.global.u32 	[%rd199+1892], %r476;
	st.global.u32 	[%rd199+1896], %r477;
	st.global.u32 	[%rd199+1900], %r478;
	st.global.u32 	[%rd199+1904], %r479;
	st.global.u32 	[%rd199+1908], %r480;
	st.global.u32 	[%rd199+1912], %r481;
	st.global.u32 	[%rd199+1916], %r482;
	st.global.u32 	[%rd199+1920], %r483;
	st.global.u32 	[%rd199+1924], %r484;
	st.global.u32 	[%rd199+1928], %r485;
	st.global.u32 	[%rd199+1932], %r486;
	st.global.u32 	[%rd199+1936], %r487;
	st.global.u32 	[%rd199+1940], %r488;
	st.global.u32 	[%rd199+1944], %r489;
	st.global.u32 	[%rd199+1948], %r490;
	st.global.u32 	[%rd199+1952], %r491;
	st.global.u32 	[%rd199+1956], %r492;
	st.global.u32 	[%rd199+1960], %r493;
	st.global.u32 	[%rd199+1964], %r494;
	st.global.u32 	[%rd199+1968], %r495;
	st.global.u32 	[%rd199+1972], %r496;
	st.global.u32 	[%rd199+1976], %r497;
	st.global.u32 	[%rd199+1980], %r498;
	st.global.u32 	[%rd199+1984], %r499;
	st.global.u32 	[%rd199+1988], %r500;
	st.global.u32 	[%rd199+1992], %r501;
	st.global.u32 	[%rd199+1996], %r502;
	st.global.u32 	[%rd199+2000], %r503;
	st.global.u32 	[%rd199+2004], %r504;
	st.global.u32 	[%rd199+2008], %r505;
	st.global.u32 	[%rd199+2012], %r506;
	st.global.u32 	[%rd199+2016], %r507;
	st.global.u32 	[%rd199+2020], %r508;
	st.global.u32 	[%rd199+2024], %r509;
	st.global.u32 	[%rd199+2028], %r510;
	st.global.u32 	[%rd199+2032], %r511;
	st.global.u32 	[%rd199+2036], %r512;
	st.global.u32 	[%rd199+2040], %r513;
	st.global.u32 	[%rd199+2044], %r514;
	st.global.u32 	[%rd199+2048], %r515;
	st.global.u32 	[%rd199+2052], %r516;
	st.global.u32 	[%rd199+2056], %r517;
	st.global.u32 	[%rd199+2060], %r518;
	st.global.u32 	[%rd199+2064], %r519;
	st.global.u32 	[%rd199+2068], %r520;
	st.global.u32 	[%rd199+2072], %r521;
	st.global.u32 	[%rd199+2076], %r522;
	st.global.u32 	[%rd199+2080], %r523;
	st.global.u32 	[%rd199+2084], %r524;
	st.global.u32 	[%rd199+2088], %r525;
	st.global.u32 	[%rd199+2092], %r526;
	st.global.u32 	[%rd199+2096], %r527;
	st.global.u32 	[%rd199+2100], %r528;
	st.global.u32 	[%rd199+2104], %r529;
	st.global.u32 	[%rd199+2108], %r530;
	st.global.u32 	[%rd199+2112], %r531;
	st.global.u32 	[%rd199+2116], %r532;
	st.global.u32 	[%rd199+2120], %r533;
	st.global.u32 	[%rd199+2124], %r534;
	st.global.u32 	[%rd199+2128], %r535;
	st.global.u32 	[%rd199+2132], %r536;
	st.global.u32 	[%rd199+2136], %r537;
	st.global.u32 	[%rd199+2140], %r538;
	st.global.u32 	[%rd199+2144], %r539;
	st.global.u32 	[%rd199+2148], %r540;
	st.global.u32 	[%rd199+2152], %r541;
	st.global.u32 	[%rd199+2156], %r542;
	st.global.u32 	[%rd199+2160], %r543;
	st.global.u32 	[%rd199+2164], %r544;
	st.global.u32 	[%rd199+2168], %r545;
	st.global.u32 	[%rd199+2172], %r546;
	st.global.u32 	[%rd199+2176], %r547;
	st.global.u32 	[%rd199+2180], %r548;
	st.global.u32 	[%rd199+2184], %r549;
	st.global.u32 	[%rd199+2188], %r550;
	st.global.u32 	[%rd199+2192], %r551;
	st.global.u32 	[%rd199+2196], %r552;
	st.global.u32 	[%rd199+2200], %r553;
	st.global.u32 	[%rd199+2204], %r554;
	st.global.u32 	[%rd199+2208], %r555;
	st.global.u32 	[%rd199+2212], %r556;
	st.global.u32 	[%rd199+2216], %r557;
	st.global.u32 	[%rd199+2220], %r558;
	st.global.u32 	[%rd199+2224], %r559;
	st.global.u32 	[%rd199+2228], %r560;
	st.global.u32 	[%rd199+2232], %r561;
	st.global.u32 	[%rd199+2236], %r562;
	st.global.u32 	[%rd199+2240], %r563;
	st.global.u32 	[%rd199+2244], %r564;
	st.global.u32 	[%rd199+2248], %r565;
	st.global.u32 	[%rd199+2252], %r566;
	st.global.u32 	[%rd199+2256], %r567;
	st.global.u32 	[%rd199+2260], %r568;
	st.global.u32 	[%rd199+2264], %r569;
	st.global.u32 	[%rd199+2268], %r570;
	st.global.u32 	[%rd199+2272], %r571;
	st.global.u32 	[%rd199+2276], %r572;
	st.global.u32 	[%rd199+2280], %r573;
	st.global.u32 	[%rd199+2284], %r574;
	st.global.u32 	[%rd199+2288], %r575;
	st.global.u32 	[%rd199+2292], %r576;
	st.global.u32 	[%rd199+2296], %r577;
	st.global.u32 	[%rd199+2300], %r578;
	st.global.u32 	[%rd199+2304], %r579;
	st.global.u32 	[%rd199+2308], %r580;
	st.global.u32 	[%rd199+2312], %r581;
	st.global.u32 	[%rd199+2316], %r582;
	st.global.u32 	[%rd199+2320], %r583;
	st.global.u32 	[%rd199+2324], %r584;
	st.global.u32 	[%rd199+2328], %r585;
	st.global.u32 	[%rd199+2332], %r586;
	st.global.u32 	[%rd199+2336], %r587;
	st.global.u32 	[%rd199+2340], %r588;
	st.global.u32 	[%rd199+2344], %r589;
	st.global.u32 	[%rd199+2348], %r590;
	st.global.u32 	[%rd199+2352], %r591;
	st.global.u32 	[%rd199+2356], %r592;
	st.global.u32 	[%rd199+2360], %r593;
	st.global.u32 	[%rd199+2364], %r594;
	st.global.u32 	[%rd199+2368], %r595;
	st.global.u32 	[%rd199+2372], %r596;
	st.global.u32 	[%rd199+2376], %r597;
	st.global.u32 	[%rd199+2380], %r598;
	st.global.u32 	[%rd199+2384], %r599;
	st.global.u32 	[%rd199+2388], %r600;
	st.global.u32 	[%rd199+2392], %r601;
	st.global.u32 	[%rd199+2396], %r602;
	st.global.u32 	[%rd199+2400], %r603;
	st.global.u32 	[%rd199+2404], %r604;
	st.global.u32 	[%rd199+2408], %r605;
	st.global.u32 	[%rd199+2412], %r606;
	st.global.u32 	[%rd199+2416], %r607;
	st.global.u32 	[%rd199+2420], %r608;
	st.global.u32 	[%rd199+2424], %r609;
	st.global.u32 	[%rd199+2428], %r610;
	st.global.u32 	[%rd199+2432], %r611;
	st.global.u32 	[%rd199+2436], %r612;
	st.global.u32 	[%rd199+2440], %r613;
	st.global.u32 	[%rd199+2444], %r614;
	st.global.u32 	[%rd199+2448], %r615;
	st.global.u32 	[%rd199+2452], %r616;
	st.global.u32 	[%rd199+2456], %r617;
	st.global.u32 	[%rd199+2460], %r618;
	st.global.u32 	[%rd199+2464], %r619;
	st.global.u32 	[%rd199+2468], %r620;
	st.global.u32 	[%rd199+2472], %r621;
	st.global.u32 	[%rd199+2476], %r622;
	st.global.u32 	[%rd199+2480], %r623;
	st.global.u32 	[%rd199+2484], %r624;
	st.global.u32 	[%rd199+2488], %r625;
	st.global.u32 	[%rd199+2492], %r626;
	st.global.u32 	[%rd199+2496], %r627;
	st.global.u32 	[%rd199+2500], %r628;
	st.global.u32 	[%rd199+2504], %r629;
	st.global.u32 	[%rd199+2508], %r630;
	st.global.u32 	[%rd199+2512], %r631;
	st.global.u32 	[%rd199+2516], %r632;
	st.global.u32 	[%rd199+2520], %r633;
	st.global.u32 	[%rd199+2524], %r634;
	st.global.u32 	[%rd199+2528], %r635;
	st.global.u32 	[%rd199+2532], %r636;
	st.global.u32 	[%rd199+2536], %r637;
	st.global.u32 	[%rd199+2540], %r638;
	st.global.u32 	[%rd199+2544], %r639;
	st.global.u32 	[%rd199+2548], %r640;
	st.global.u32 	[%rd199+2552], %r641;
	st.global.u32 	[%rd199+2556], %r642;
	st.global.u32 	[%rd199+2560], %r643;
	st.global.u32 	[%rd199+2564], %r644;
	st.global.u32 	[%rd199+2568], %r645;
	st.global.u32 	[%rd199+2572], %r646;
	st.global.u32 	[%rd199+2576], %r647;
	st.global.u32 	[%rd199+2580], %r648;
	st.global.u32 	[%rd199+2584], %r649;
	st.global.u32 	[%rd199+2588], %r650;
	st.global.u32 	[%rd199+2592], %r651;
	st.global.u32 	[%rd199+2596], %r652;
	st.global.u32 	[%rd199+2600], %r653;
	st.global.u32 	[%rd199+2604], %r654;
	st.global.u32 	[%rd199+2608], %r655;
	st.global.u32 	[%rd199+2612], %r656;
	st.global.u32 	[%rd199+2616], %r657;
	st.global.u32 	[%rd199+2620], %r658;
	st.global.u32 	[%rd199+2624], %r659;
	st.global.u32 	[%rd199+2628], %r660;
	st.global.u32 	[%rd199+2632], %r661;
	st.global.u32 	[%rd199+2636], %r662;
	st.global.u32 	[%rd199+2640], %r663;
	st.global.u32 	[%rd199+2644], %r664;
	st.global.u32 	[%rd199+2648], %r665;
	st.global.u32 	[%rd199+2652], %r666;
	st.global.u32 	[%rd199+2656], %r667;
	st.global.u32 	[%rd199+2660], %r668;
	st.global.u32 	[%rd199+2664], %r669;
	st.global.u32 	[%rd199+2668], %r670;
	st.global.u32 	[%rd199+2672], %r671;
	st.global.u32 	[%rd199+2676], %r672;
	st.global.u32 	[%rd199+2680], %r673;
	st.global.u32 	[%rd199+2684], %r674;
	st.global.u32 	[%rd199+2688], %r675;
	st.global.u32 	[%rd199+2692], %r676;
	st.global.u32 	[%rd199+2696], %r677;
	st.global.u32 	[%rd199+2700], %r678;
	st.global.u32 	[%rd199+2704], %r679;
	st.global.u32 	[%rd199+2708], %r680;
	st.global.u32 	[%rd199+2712], %r681;
	st.global.u32 	[%rd199+2716], %r682;
	st.global.u32 	[%rd199+2720], %r683;
	st.global.u32 	[%rd199+2724], %r684;
	st.global.u32 	[%rd199+2728], %r685;
	st.global.u32 	[%rd199+2732], %r686;
	st.global.u32 	[%rd199+2736], %r687;
	st.global.u32 	[%rd199+2740], %r688;
	st.global.u32 	[%rd199+2744], %r689;
	st.global.u32 	[%rd199+2748], %r690;
	st.global.u32 	[%rd199+2752], %r691;
	st.global.u32 	[%rd199+2756], %r692;
	st.global.u32 	[%rd199+2760], %r693;
	st.global.u32 	[%rd199+2764], %r694;
	st.global.u32 	[%rd199+2768], %r695;
	st.global.u32 	[%rd199+2772], %r696;
	st.global.u32 	[%rd199+2776], %r697;
	st.global.u32 	[%rd199+2780], %r698;
	st.global.u32 	[%rd199+2784], %r699;
	st.global.u32 	[%rd199+2788], %r700;
	st.global.u32 	[%rd199+2792], %r701;
	st.global.u32 	[%rd199+2796], %r702;
	st.global.u32 	[%rd199+2800], %r703;
	st.global.u32 	[%rd199+2804], %r704;
	st.global.u32 	[%rd199+2808], %r705;
	st.global.u32 	[%rd199+2812], %r706;
	st.global.u32 	[%rd199+2816], %r707;
	st.global.u32 	[%rd199+2820], %r708;
	st.global.u32 	[%rd199+2824], %r709;
	st.global.u32 	[%rd199+2828], %r710;
	st.global.u32 	[%rd199+2832], %r711;
	st.global.u32 	[%rd199+2836], %r712;
	st.global.u32 	[%rd199+2840], %r713;
	st.global.u32 	[%rd199+2844], %r714;
	st.global.u32 	[%rd199+2848], %r715;
	st.global.u32 	[%rd199+2852], %r716;
	st.global.u32 	[%rd199+2856], %r717;
	st.global.u32 	[%rd199+2860], %r718;
	st.global.u32 	[%rd199+2864], %r719;
	st.global.u32 	[%rd199+2868], %r720;
	st.global.u32 	[%rd199+2872], %r721;
	st.global.u32 	[%rd199+2876], %r722;
	st.global.u32 	[%rd199+2880], %r723;
	st.global.u32 	[%rd199+2884], %r724;
	st.global.u32 	[%rd199+2888], %r725;
	st.global.u32 	[%rd199+2892], %r726;
	st.global.u32 	[%rd199+2896], %r727;
	st.global.u32 	[%rd199+2900], %r728;
	st.global.u32 	[%rd199+2904], %r729;
	st.global.u32 	[%rd199+2908], %r730;
	st.global.u32 	[%rd199+2912], %r731;
	st.global.u32 	[%rd199+2916], %r732;
	st.global.u32 	[%rd199+2920], %r733;
	st.global.u32 	[%rd199+2924], %r734;
	st.global.u32 	[%rd199+2928], %r735;
	st.global.u32 	[%rd199+2932], %r736;
	st.global.u32 	[%rd199+2936], %r737;
	st.global.u32 	[%rd199+2940], %r738;
	st.global.u32 	[%rd199+2944], %r739;
	st.global.u32 	[%rd199+2948], %r740;
	st.global.u32 	[%rd199+2952], %r741;
	st.global.u32 	[%rd199+2956], %r742;
	st.global.u32 	[%rd199+2960], %r743;
	st.global.u32 	[%rd199+2964], %r744;
	st.global.u32 	[%rd199+2968], %r745;
	st.global.u32 	[%rd199+2972], %r746;
	st.global.u32 	[%rd199+2976], %r747;
	st.global.u32 	[%rd199+2980], %r748;
	st.global.u32 	[%rd199+2984], %r749;
	st.global.u32 	[%rd199+2988], %r750;
	st.global.u32 	[%rd199+2992], %r751;
	st.global.u32 	[%rd199+2996], %r752;
	st.global.u32 	[%rd199+3000], %r753;
	st.global.u32 	[%rd199+3004], %r754;
	st.global.u32 	[%rd199+3008], %r755;
	st.global.u32 	[%rd199+3012], %r756;
	st.global.u32 	[%rd199+3016], %r757;
	st.global.u32 	[%rd199+3020], %r758;
	st.global.u32 	[%rd199+3024], %r759;
	st.global.u32 	[%rd199+3028], %r760;
	st.global.u32 	[%rd199+3032], %r761;
	st.global.u32 	[%rd199+3036], %r762;
	st.global.u32 	[%rd199+3040], %r763;
	st.global.u32 	[%rd199+3044], %r764;
	st.global.u32 	[%rd199+3048], %r765;
	st.global.u32 	[%rd199+3052], %r766;
	st.global.u32 	[%rd199+3056], %r767;
	st.global.u32 	[%rd199+3060], %r768;
	st.global.u32 	[%rd199+3064], %r769;
	st.global.u32 	[%rd199+3068], %r770;
	st.global.u32 	[%rd199+3072], %r771;
	st.global.u32 	[%rd199+3076], %r772;
	st.global.u32 	[%rd199+3080], %r773;
	st.global.u32 	[%rd199+3084], %r774;
	st.global.u32 	[%rd199+3088], %r775;
	st.global.u32 	[%rd199+3092], %r776;
	st.global.u32 	[%rd199+3096], %r777;
	st.global.u32 	[%rd199+3100], %r778;
	st.global.u32 	[%rd199+3104], %r779;
	st.global.u32 	[%rd199+3108], %r780;
	st.global.u32 	[%rd199+3112], %r781;
	st.global.u32 	[%rd199+3116], %r782;
	st.global.u32 	[%rd199+3120], %r783;
	st.global.u32 	[%rd199+3124], %r784;
	st.global.u32 	[%rd199+3128], %r785;
	st.global.u32 	[%rd199+3132], %r786;
	st.global.u32 	[%rd199+3136], %r787;
	st.global.u32 	[%rd199+3140], %r788;
	st.global.u32 	[%rd199+3144], %r789;
	st.global.u32 	[%rd199+3148], %r790;
	st.global.u32 	[%rd199+3152], %r791;
	st.global.u32 	[%rd199+3156], %r792;
	st.global.u32 	[%rd199+3160], %r793;
	st.global.u32 	[%rd199+3164], %r794;
	st.global.u32 	[%rd199+3168], %r795;
	st.global.u32 	[%rd199+3172], %r796;
	st.global.u32 	[%rd199+3176], %r797;
	st.global.u32 	[%rd199+3180], %r798;
	st.global.u32 	[%rd199+3184], %r799;
	st.global.u32 	[%rd199+3188], %r800;
	st.global.u32 	[%rd199+3192], %r801;
	st.global.u32 	[%rd199+3196], %r802;
	st.global.u32 	[%rd199+3200], %r803;
	st.global.u32 	[%rd199+3204], %r804;
	st.global.u32 	[%rd199+3208], %r805;
	st.global.u32 	[%rd199+3212], %r806;
	st.global.u32 	[%rd199+3216], %r807;
	st.global.u32 	[%rd199+3220], %r808;
	st.global.u32 	[%rd199+3224], %r809;
	st.global.u32 	[%rd199+3228], %r810;
	st.global.u32 	[%rd199+3232], %r811;
	st.global.u32 	[%rd199+3236], %r812;
	st.global.u32 	[%rd199+3240], %r813;
	st.global.u32 	[%rd199+3244], %r814;
	st.global.u32 	[%rd199+3248], %r815;
	st.global.u32 	[%rd199+3252], %r816;
	st.global.u32 	[%rd199+3256], %r817;
	st.global.u32 	[%rd199+3260], %r818;
	st.global.u32 	[%rd199+3264], %r819;
	st.global.u32 	[%rd199+3268], %r820;
	st.global.u32 	[%rd199+3272], %r821;
	st.global.u32 	[%rd199+3276], %r822;
	st.global.u32 	[%rd199+3280], %r823;
	st.global.u32 	[%rd199+3284], %r824;
	st.global.u32 	[%rd199+3288], %r825;
	st.global.u32 	[%rd199+3292], %r826;
	st.global.u32 	[%rd199+3296], %r827;
	st.global.u32 	[%rd199+3300], %r828;
	st.global.u32 	[%rd199+3304], %r829;
	st.global.u32 	[%rd199+3308], %r830;
	st.global.u32 	[%rd199+3312], %r831;
	st.global.u32 	[%rd199+3316], %r832;
	st.global.u32 	[%rd199+3320], %r833;
	st.global.u32 	[%rd199+3324], %r834;
	st.global.u32 	[%rd199+3328], %r835;
	st.global.u32 	[%rd199+3332], %r836;
	st.global.u32 	[%rd199+3336], %r837;
	st.global.u32 	[%rd199+3340], %r838;
	st.global.u32 	[%rd199+3344], %r839;
	st.global.u32 	[%rd199+3348], %r840;
	st.global.u32 	[%rd199+3352], %r841;
	st.global.u32 	[%rd199+3356], %r842;
	st.global.u32 	[%rd199+3360], %r843;
	st.global.u32 	[%rd199+3364], %r844;
	st.global.u32 	[%rd199+3368], %r845;
	st.global.u32 	[%rd199+3372], %r846;
	st.global.u32 	[%rd199+3376], %r847;
	st.global.u32 	[%rd199+3380], %r848;
	st.global.u32 	[%rd199+3384], %r849;
	st.global.u32 	[%rd199+3388], %r850;
	st.global.u32 	[%rd199+3392], %r851;
	st.global.u32 	[%rd199+3396], %r852;
	st.global.u32 	[%rd199+3400], %r853;
	st.global.u32 	[%rd199+3404], %r854;
	st.global.u32 	[%rd199+3408], %r855;
	st.global.u32 	[%rd199+3412], %r856;
	st.global.u32 	[%rd199+3416], %r857;
	st.global.u32 	[%rd199+3420], %r858;
	st.global.u32 	[%rd199+3424], %r859;
	st.global.u32 	[%rd199+3428], %r860;
	st.global.u32 	[%rd199+3432], %r861;
	st.global.u32 	[%rd199+3436], %r862;
	st.global.u32 	[%rd199+3440], %r863;
	st.global.u32 	[%rd199+3444], %r864;
	st.global.u32 	[%rd199+3448], %r865;
	st.global.u32 	[%rd199+3452], %r866;
	st.global.u32 	[%rd199+3456], %r867;
	st.global.u32 	[%rd199+3460], %r868;
	st.global.u32 	[%rd199+3464], %r869;
	st.global.u32 	[%rd199+3468], %r870;
	st.global.u32 	[%rd199+3472], %r871;
	st.global.u32 	[%rd199+3476], %r872;
	st.global.u32 	[%rd199+3480], %r873;
	st.global.u32 	[%rd199+3484], %r874;
	st.global.u32 	[%rd199+3488], %r875;
	st.global.u32 	[%rd199+3492], %r876;
	st.global.u32 	[%rd199+3496], %r877;
	st.global.u32 	[%rd199+3500], %r878;
	st.global.u32 	[%rd199+3504], %r879;
	st.global.u32 	[%rd199+3508], %r880;
	st.global.u32 	[%rd199+3512], %r881;
	st.global.u32 	[%rd199+3516], %r882;
	st.global.u32 	[%rd199+3520], %r883;
	st.global.u32 	[%rd199+3524], %r884;
	st.global.u32 	[%rd199+3528], %r885;
	st.global.u32 	[%rd199+3532], %r886;
	st.global.u32 	[%rd199+3536], %r887;
	st.global.u32 	[%rd199+3540], %r888;
	st.global.u32 	[%rd199+3544], %r889;
	st.global.u32 	[%rd199+3548], %r890;
	st.global.u32 	[%rd199+3552], %r891;
	st.global.u32 	[%rd199+3556], %r892;
	st.global.u32 	[%rd199+3560], %r893;
	st.global.u32 	[%rd199+3564], %r894;
	st.global.u32 	[%rd199+3568], %r895;
	st.global.u32 	[%rd199+3572], %r896;
	st.global.u32 	[%rd199+3576], %r897;
	st.global.u32 	[%rd199+3580], %r898;
	st.global.u32 	[%rd199+3584], %r899;
	st.global.u32 	[%rd199+3588], %r900;
	st.global.u32 	[%rd199+3592], %r901;
	st.global.u32 	[%rd199+3596], %r902;
	st.global.u32 	[%rd199+3600], %r903;
	st.global.u32 	[%rd199+3604], %r904;
	st.global.u32 	[%rd199+3608], %r905;
	st.global.u32 	[%rd199+3612], %r906;
	st.global.u32 	[%rd199+3616], %r907;
	st.global.u32 	[%rd199+3620], %r908;
	st.global.u32 	[%rd199+3624], %r909;
	st.global.u32 	[%rd199+3628], %r910;
	st.global.u32 	[%rd199+3632], %r911;
	st.global.u32 	[%rd199+3636], %r912;
	st.global.u32 	[%rd199+3640], %r913;
	st.global.u32 	[%rd199+3644], %r914;
	st.global.u32 	[%rd199+3648], %r915;
	st.global.u32 	[%rd199+3652], %r916;
	st.global.u32 	[%rd199+3656], %r917;
	st.global.u32 	[%rd199+3660], %r918;
	st.global.u32 	[%rd199+3664], %r919;
	st.global.u32 	[%rd199+3668], %r920;
	st.global.u32 	[%rd199+3672], %r921;
	st.global.u32 	[%rd199+3676], %r922;
	st.global.u32 	[%rd199+3680], %r923;
	st.global.u32 	[%rd199+3684], %r924;
	st.global.u32 	[%rd199+3688], %r925;
	st.global.u32 	[%rd199+3692], %r926;
	st.global.u32 	[%rd199+3696], %r927;
	st.global.u32 	[%rd199+3700], %r928;
	st.global.u32 	[%rd199+3704], %r929;
	st.global.u32 	[%rd199+3708], %r930;
	st.global.u32 	[%rd199+3712], %r931;
	st.global.u32 	[%rd199+3716], %r932;
	st.global.u32 	[%rd199+3720], %r933;
	st.global.u32 	[%rd199+3724], %r934;
	st.global.u32 	[%rd199+3728], %r935;
	st.global.u32 	[%rd199+3732], %r936;
	st.global.u32 	[%rd199+3736], %r937;
	st.global.u32 	[%rd199+3740], %r938;
	st.global.u32 	[%rd199+3744], %r939;
	st.global.u32 	[%rd199+3748], %r940;
	st.global.u32 	[%rd199+3752], %r941;
	st.global.u32 	[%rd199+3756], %r942;
	st.global.u32 	[%rd199+3760], %r943;
	st.global.u32 	[%rd199+3764], %r944;
	st.global.u32 	[%rd199+3768], %r945;
	st.global.u32 	[%rd199+3772], %r946;
	st.global.u32 	[%rd199+3776], %r947;
	st.global.u32 	[%rd199+3780], %r948;
	st.global.u32 	[%rd199+3784], %r949;
	st.global.u32 	[%rd199+3788], %r950;
	st.global.u32 	[%rd199+3792], %r951;
	st.global.u32 	[%rd199+3796], %r952;
	st.global.u32 	[%rd199+3800], %r953;
	st.global.u32 	[%rd199+3804], %r954;
	st.global.u32 	[%rd199+3808], %r955;
	st.global.u32 	[%rd199+3812], %r956;
	st.global.u32 	[%rd199+3816], %r957;
	st.global.u32 	[%rd199+3820], %r958;
	st.global.u32 	[%rd199+3824], %r959;
	st.global.u32 	[%rd199+3828], %r960;
	st.global.u32 	[%rd199+3832], %r961;
	st.global.u32 	[%rd199+3836], %r962;
	st.global.u32 	[%rd199+3840], %r963;
	st.global.u32 	[%rd199+3844], %r964;
	st.global.u32 	[%rd199+3848], %r965;
	st.global.u32 	[%rd199+3852], %r966;
	st.global.u32 	[%rd199+3856], %r967;
	st.global.u32 	[%rd199+3860], %r968;
	st.global.u32 	[%rd199+3864], %r969;
	st.global.u32 	[%rd199+3868], %r970;
	st.global.u32 	[%rd199+3872], %r971;
	st.global.u32 	[%rd199+3876], %r972;
	st.global.u32 	[%rd199+3880], %r973;
	st.global.u32 	[%rd199+3884], %r974;
	st.global.u32 	[%rd199+3888], %r975;
	st.global.u32 	[%rd199+3892], %r976;
	st.global.u32 	[%rd199+3896], %r977;
	st.global.u32 	[%rd199+3900], %r978;
	st.global.u32 	[%rd199+3904], %r979;
	st.global.u32 	[%rd199+3908], %r980;
	st.global.u32 	[%rd199+3912], %r981;
	st.global.u32 	[%rd199+3916], %r982;
	st.global.u32 	[%rd199+3920], %r983;
	st.global.u32 	[%rd199+3924], %r984;
	st.global.u32 	[%rd199+3928], %r985;
	st.global.u32 	[%rd199+3932], %r986;
	st.global.u32 	[%rd199+3936], %r987;
	st.global.u32 	[%rd199+3940], %r988;
	st.global.u32 	[%rd199+3944], %r989;
	st.global.u32 	[%rd199+3948], %r990;
	st.global.u32 	[%rd199+3952], %r991;
	st.global.u32 	[%rd199+3956], %r992;
	st.global.u32 	[%rd199+3960], %r993;
	st.global.u32 	[%rd199+3964], %r994;
	st.global.u32 	[%rd199+3968], %r995;
	st.global.u32 	[%rd199+3972], %r996;
	st.global.u32 	[%rd199+3976], %r997;
	st.global.u32 	[%rd199+3980], %r998;
	st.global.u32 	[%rd199+3984], %r999;
	st.global.u32 	[%rd199+3988], %r1000;
	st.global.u32 	[%rd199+3992], %r1001;
	st.global.u32 	[%rd199+3996], %r1002;
	st.global.u32 	[%rd199+4000], %r1003;
	st.global.u32 	[%rd199+4004], %r1004;
	st.global.u32 	[%rd199+4008], %r1005;
	st.global.u32 	[%rd199+4012], %r1006;
	st.global.u32 	[%rd199+4016], %r1007;
	st.global.u32 	[%rd199+4020], %r1008;
	st.global.u32 	[%rd199+4024], %r1009;
	st.global.u32 	[%rd199+4028], %r1010;
	st.global.u32 	[%rd199+4032], %r1011;
	st.global.u32 	[%rd199+4036], %r1012;
	st.global.u32 	[%rd199+4040], %r1013;
	st.global.u32 	[%rd199+4044], %r1014;
	st.global.u32 	[%rd199+4048], %r1015;
	st.global.u32 	[%rd199+4052], %r1016;
	st.global.u32 	[%rd199+4056], %r1017;
	st.global.u32 	[%rd199+4060], %r1018;
	st.global.u32 	[%rd199+4064], %r1019;
	st.global.u32 	[%rd199+4068], %r1020;
	st.global.u32 	[%rd199+4072], %r1021;
	st.global.u32 	[%rd199+4076], %r1022;
	st.global.u32 	[%rd199+4080], %r1023;
	st.global.u32 	[%rd199+4084], %r1024;
	st.global.u32 	[%rd199+4088], %r1025;
	st.global.u32 	[%rd199+4092], %r1026;
	st.global.u32 	[%rd199+4096], %r1027;
	st.global.u32 	[%rd199+4100], %r1028;
	st.global.u32 	[%rd199+4104], %r1029;
	st.global.u32 	[%rd199+4108], %r1030;
	mov.b32 	%r4383, 0;
	st.global.u32 	[%rd199+4112], %r4383;
	st.global.u32 	[%rd199+4116], %r4;
$L__BB1_94:
	ld.param.u64 	%rd252, [_Z19findPrimeImplicantsiP5groupP4termS2_S0_S2_S2_S2_S2_PA12_cPiS5_S5_S5_S5_S5_i_param_15];
	ld.param.u64 	%rd249, [_Z19findPrimeImplicantsiP5groupP4termS2_S0_S2_S2_S2_S2_PA12_cPiS5_S5_S5_S5_S5_i_param_14];
	ld.param.u64 	%rd244, [_Z19findPrimeImplicantsiP5groupP4termS2_S0_S2_S2_S2_S2_PA12_cPiS5_S5_S5_S5_S5_i_param_12];
	mov.u32 	%r4384, %ctaid.x;
	mov.u32 	%r4385, %ntid.x;
	mov.u32 	%r4386, %tid.x;
	mad.lo.s32 	%r4387, %r4384, %r4385, %r4386;
	add.s32 	%r3207, %r4425, %r4387;
	cvta.to.global.u64 	%rd19, %rd244;
	cvta.to.global.u64 	%rd20, %rd249;
	cvta.to.global.u64 	%rd200, %rd252;
	ld.global.u32 	%r4388, [%rd200];
	setp.eq.s32 	%p67, %r4388, 0;
	@%p67 bra 	$L__BB1_107;
	ld.global.u32 	%r4389, [%rd19];
	setp.ge.s32 	%p68, %r3207, %r4389;
	@%p68 bra 	$L__BB1_99;
	mov.b32 	%r4490, 0;
$L__BB1_97:
	mul.wide.u32 	%rd201, %r4490, 4;
	add.s64 	%rd202, %rd6, %rd201;
	ld.global.u32 	%r4391, [%rd202];
	add.s64 	%rd203, %rd5, %rd201;
	st.global.u32 	[%rd203], %r4391;
	add.s32 	%r3209, %r4490, 1;
	setp.lt.u32 	%p69, %r4490, 1029;
	mov.u32 	%r4490, %r3209;
	@%p69 bra 	$L__BB1_97;
	ld.global.u32 	%r4392, [%rd19];
	st.global.u32 	[%rd20], %r4392;
	mov.b32 	%r4393, 0;
	st.global.u32 	[%rd19], %r4393;
$L__BB1_99:
	ld.param.u32 	%r4422, [_Z19findPrimeImplicantsiP5groupP4termS2_S0_S2_S2_S2_S2_PA12_cPiS5_S5_S5_S5_S5_i_param_0];
	setp.gt.s32 	%p70, %r3207, %r4422;
	@%p70 bra 	$L__BB1_103;
	mov.b32 	%r4491, 0;
$L__BB1_101:
	mul.wide.u32 	%rd204, %r4491, 4;
	add.s64 	%rd205, %rd8, %rd204;
	ld.global.u32 	%r4395, [%rd205];
	add.s64 	%rd206, %rd7, %rd204;
	st.global.u32 	[%rd206], %r4395;
	add.s32 	%r3211, %r4491, 1;
	setp.lt.u32 	%p71, %r4491, 1054720;
	mov.u32 	%r4491, %r3211;
	@%p71 bra 	$L__BB1_101;
	mov.b32 	%r4396, 0;
	st.global.u32 	[%rd8+4218880], %r4396;
$L__BB1_103:
	ld.param.u64 	%rd243, [_Z19findPrimeImplicantsiP5groupP4termS2_S0_S2_S2_S2_S2_PA12_cPiS5_S5_S5_S5_S5_i_param_11];
	cvta.to.global.u64 	%rd21, %rd243;
	ld.global.u32 	%r4397, [%rd21];
	setp.ge.s32 	%p72, %r3207, %r4397;
	@%p72 bra 	$L__BB1_4;
	mov.b32 	%r4492, 0;
$L__BB1_105:
	mul.wide.u32 	%rd207, %r4492, 4;
	add.s64 	%rd208, %rd9, %rd207;
	ld.global.u32 	%r4399, [%rd208];
	add.s64 	%rd209, %rd4, %rd207;
	st.global.u32 	[%rd209], %r4399;
	add.s32 	%r3213, %r4492, 1;
	setp.lt.u32 	%p73, %r4492, 1029;
	mov.u32 	%r4492, %r3213;
	@%p73 bra 	$L__BB1_105;
	ld.param.u64 	%rd241, [_Z19findPrimeImplicantsiP5groupP4termS2_S0_S2_S2_S2_S2_PA12_cPiS5_S5_S5_S5_S5_i_param_10];
	ld.global.u32 	%r4400, [%rd21];
	cvta.to.global.u64 	%rd210, %rd241;
	st.global.u32 	[%rd210], %r4400;
	mov.b32 	%r4401, 0;
	st.global.u32 	[%rd21], %r4401;
	bra.uni 	$L__BB1_4;
$L__BB1_107:
	ld.param.u64 	%rd239, [_Z19findPrimeImplicantsiP5groupP4termS2_S0_S2_S2_S2_S2_PA12_cPiS5_S5_S5_S5_S5_i_param_8];
	ld.global.u32 	%r4494, [%rd20];
	setp.ge.s32 	%p74, %r3207, %r4494;
	cvta.to.global.u64 	%rd211, %rd239;
	mul.wide.s32 	%rd212, %r3207, 4120;
	add.s64 	%rd22, %rd211, %rd212;
	@%p74 bra 	$L__BB1_111;
	mov.b32 	%r4493, 0;
$L__BB1_109:
	mul.wide.u32 	%rd213, %r4493, 4;
	add.s64 	%rd214, %rd5, %rd213;
	ld.global.u32 	%r4403, [%rd214];
	add.s64 	%rd215, %rd22, %rd213;
	st.global.u32 	[%rd215], %r4403;
	add.s32 	%r3216, %r4493, 1;
	setp.lt.u32 	%p75, %r4493, 1029;
	mov.u32 	%r4493, %r3216;
	@%p75 bra 	$L__BB1_109;
	ld.global.u32 	%r4494, [%rd20];
$L__BB1_111:
	ld.param.u64 	%rd248, [_Z19findPrimeImplicantsiP5groupP4termS2_S0_S2_S2_S2_S2_PA12_cPiS5_S5_S5_S5_S5_i_param_13];
	cvta.to.global.u64 	%rd23, %rd248;
	setp.lt.s32 	%p76, %r3207, %r4494;
	@%p76 bra 	$L__BB1_115;
	ld.global.u32 	%r4404, [%rd23];
	add.s32 	%r4405, %r4494, %r4404;
	setp.ge.s32 	%p77, %r3207, %r4405;
	@%p77 bra 	$L__BB1_115;
	ld.param.u64 	%rd235, [_Z19findPrimeImplicantsiP5groupP4termS2_S0_S2_S2_S2_S2_PA12_cPiS5_S5_S5_S5_S5_i_param_5];
	cvta.to.global.u64 	%rd216, %rd235;
	add.s64 	%rd24, %rd216, %rd212;
	mov.b32 	%r4495, 0;
$L__BB1_114:
	mul.wide.u32 	%rd218, %r4495, 4;
	add.s64 	%rd219, %rd24, %rd218;
	ld.global.u32 	%r4407, [%rd219];
	add.s64 	%rd220, %rd22, %rd218;
	st.global.u32 	[%rd220], %r4407;
	add.s32 	%r3220, %r4495, 1;
	setp.lt.u32 	%p78, %r4495, 1029;
	mov.u32 	%r4495, %r3220;
	@%p78 bra 	$L__BB1_114;
$L__BB1_115:
	setp.ne.s32 	%p79, %r3207, 0;
	@%p79 bra 	$L__BB1_117;
	ld.global.u32 	%r4408, [%rd19];
	ld.global.u32 	%r4409, [%rd23];
	add.s32 	%r4410, %r4409, %r4408;
	st.global.u32 	[%rd20], %r4410;
$L__BB1_117:
	ld.param.u32 	%r4424, [_Z19findPrimeImplicantsiP5groupP4termS2_S0_S2_S2_S2_S2_PA12_cPiS5_S5_S5_S5_S5_i_param_16];
	add.s32 	%r4425, %r4425, 1024;
	setp.lt.s32 	%p80, %r4425, %r4424;
	@%p80 bra 	$L__BB1_2;
$L__BB1_118:
	ret;

}
	// .globl	_Z23findEssentialImplicantsiP4termPiS0_S1_
.visible .entry _Z23findEssentialImplicantsiP4termPiS0_S1_(
	.param .u32 _Z23findEssentialImplicantsiP4termPiS0_S1__param_0,
	.param .u64 .ptr .align 1 _Z23findEssentialImplicantsiP4termPiS0_S1__param_1,
	.param .u64 .ptr .align 1 _Z23findEssentialImplicantsiP4termPiS0_S1__param_2,
	.param .u64 .ptr .align 1 _Z23findEssentialImplicantsiP4termPiS0_S1__param_3,
	.param .u64 .ptr .align 1 _Z23findEssentialImplicantsiP4termPiS0_S1__param_4
)
{
	.local .align 4 .b8 	__local_depot2[4120];
	.reg .b64 	%SP;
	.reg .b64 	%SPL;
	.reg .pred 	%p<12>;
	.reg .b32 	%r<1072>;
	.reg .b64 	%rd<34>;

	mov.u64 	%SPL, __local_depot2;
	ld.param.u64 	%rd6, [_Z23findEssentialImplicantsiP4termPiS0_S1__param_2];
	cvta.to.global.u64 	%rd9, %rd6;
	add.u64 	%rd1, %SPL, 0;
	ld.global.u32 	%r1066, [%rd9];
	setp.lt.s32 	%p1, %r1066, 1;
	@%p1 bra 	$L__BB2_16;
	mov.b32 	%r1067, 0;
	mov.u32 	%r1046, %ctaid.x;
	mov.u32 	%r1047, %ntid.x;
	mov.u32 	%r1048, %tid.x;
	mad.lo.s32 	%r1049, %r1046, %r1047, %r1048;
$L__BB2_2:
	add.s32 	%r1050, %r1049, %r1067;
	setp.ge.s32 	%p2, %r1050, %r1066;
	@%p2 bra 	$L__BB2_15;
	ld.param.u64 	%rd27, [_Z23findEssentialImplicantsiP4termPiS0_S1__param_1];
	cvta.to.global.u64 	%rd11, %rd27;
	mul.wide.s32 	%rd12, %r1050, 4120;
	add.s64 	%rd13, %rd11, %rd12;
	ld.global.u32 	%r4, [%rd13+4116];
	ld.global.u32 	%r5, [%rd13+4112];
	ld.global.u32 	%r6, [%rd13+4108];
	ld.global.u32 	%r7, [%rd13+4104];
	ld.global.u32 	%r8, [%rd13+4100];
	ld.global.u32 	%r9, [%rd13+4096];
	ld.global.u32 	%r10, [%rd13+4092];
	ld.global.u32 	%r11, [%rd13+4088];
	ld.global.u32 	%r12, [%rd13+4084];
	ld.global.u32 	%r13, [%rd13+4080];
	ld.global.u32 	%r14, [%rd13+4076];
	ld.global.u32 	%r15, [%rd13+4072];
	ld.global.u32 	%r16, [%rd13+4068];
	ld.global.u32 	%r17, [%rd13+4064];
	ld.global.u32 	%r18, [%rd13+4060];
	ld.global.u32 	%r19, [%rd13+4056];
	ld.global.u32 	%r20, [%rd13+4052];
	ld.global.u32 	%r21, [%rd13+4048];
	ld.global.u32 	%r22, [%rd13+4044];
	ld.global.u32 	%r23, [%rd13+4040];
	ld.global.u32 	%r24, [%rd13+4036];
	ld.global.u32 	%r25, [%rd13+4032];
	ld.global.u32 	%r26, [%rd13+4028];
	ld.global.u32 	%r27, [%rd13+4024];
	ld.global.u32 	%r28, [%rd13+4020];
	ld.global.u32 	%r29, [%rd13+4016];
	ld.global.u32 	%r30, [%rd13+4012];
	ld.global.u32 	%r31, [%rd13+4008];
	ld.global.u32 	%r32, [%rd13+4004];
	ld.global.u32 	%r33, [%rd13+4000];
	ld.global.u32 	%r34, [%rd13+3996];
	ld.global.u32 	%r35, [%rd13+3992];
	ld.global.u32 	%r36, [%rd13+3988];
	ld.global.u32 	%r37, [%rd13+3984];
	ld.global.u32 	%r38, [%rd13+3980];
	ld.global.u32 	%r39, [%rd13+3976];
	ld.global.u32 	%r40, [%rd13+3972];
	ld.global.u32 	%r41, [%rd13+3968];
	ld.global.u32 	%r42, [%rd13+3964];
	ld.global.u32 	%r43, [%rd13+3960];
	ld.global.u32 	%r44, [%rd13+3956];
	ld.global.u32 	%r45, [%rd13+3952];
	ld.global.u32 	%r46, [%rd13+3948];
	ld.global.u32 	%r47, [%rd13+3944];
	ld.global.u32 	%r48, [%rd13+3940];
	ld.global.u32 	%r49, [%rd13+3936];
	ld.global.u32 	%r50, [%rd13+3932];
	ld.global.u32 	%r51, [%rd13+3928];
	ld.global.u32 	%r52, [%rd13+3924];
	ld.global.u32 	%r53, [%rd13+3920];
	ld.global.u32 	%r54, [%rd13+3916];
	ld.global.u32 	%r55, [%rd13+3912];
	ld.global.u32 	%r56, [%rd13+3908];
	ld.global.u32 	%r57, [%rd13+3904];
	ld.global.u32 	%r58, [%rd13+3900];
	ld.global.u32 	%r59, [%rd13+3896];
	ld.global.u32 	%r60, [%rd13+3892];
	ld.global.u32 	%r61, [%rd13+3888];
	ld.global.u32 	%r62, [%rd13+3884];
	ld.global.u32 	%r63, [%rd13+3880];
	ld.global.u32 	%r64, [%rd13+3876];
	ld.global.u32 	%r65, [%rd13+3872];
	ld.global.u32 	%r66, [%rd13+3868];
	ld.global.u32 	%r67, [%rd13+3864];
	ld.global.u32 	%r68, [%rd13+3860];
	ld.global.u32 	%r69, [%rd13+3856];
	ld.global.u32 	%r70, [%rd13+3852];
	ld.global.u32 	%r71, [%rd13+3848];
	ld.global.u32 	%r72, [%rd13+3844];
	ld.global.u32 	%r73, [%rd13+3840];
	ld.global.u32 	%r74, [%rd13+3836];
	ld.global.u32 	%r75, [%rd13+3832];
	ld.global.u32 	%r76, [%rd13+3828];
	ld.global.u32 	%r77, [%rd13+3824];
	ld.global.u32 	%r78, [%rd13+3820];
	ld.global.u32 	%r79, [%rd13+3816];
	ld.global.u32 	%r80, [%rd13+3812];
	ld.global.u32 	%r81, [%rd13+3808];
	ld.global.u32 	%r82, [%rd13+3804];
	ld.global.u32 	%r83, [%rd13+3800];
	ld.global.u32 	%r84, [%rd13+3796];
	ld.global.u32 	%r85, [%rd13+3792];
	ld.global.u32 	%r86, [%rd13+3788];
	ld.global.u32 	%r87, [%rd13+3784];
	ld.global.u32 	%r88, [%rd13+3780];
	ld.global.u32 	%r89, [%rd13+3776];
	ld.global.u32 	%r90, [%rd13+3772];
	ld.global.u32 	%r91, [%rd13+3768];
	ld.global.u32 	%r92, [%rd13+3764];
	ld.global.u32 	%r93, [%rd13+3760];
	ld.global.u32 	%r94, [%rd13+3756];
	ld.global.u32 	%r95, [%rd13+3752];
	ld.global.u32 	%r96, [%rd13+3748];
	ld.global.u32 	%r97, [%rd13+3744];
	ld.global.u32 	%r98, [%rd13+3740];
	ld.global.u32 	%r99, [%rd13+3736];
	ld.global.u32 	%r100, [%rd13+3732];
	ld.global.u32 	%r101, [%rd13+3728];
	ld.global.u32 	%r102, [%rd13+3724];
	ld.global.u32 	%r103, [%rd13+3720];
	ld.global.u32 	%r104, [%rd13+3716];
	ld.global.u32 	%r105, [%rd13+3712];
	ld.global.u32 	%r106, [%rd13+3708];
	ld.global.u32 	%r107, [%rd13+3704];
	ld.global.u32 	%r108, [%rd13+3700];
	ld.global.u32 	%r109, [%rd13+3696];
	ld.global.u32 	%r110, [%rd13+3692];
	ld.global.u32 	%r111, [%rd13+3688];
	ld.global.u32 	%r112, [%rd13+3684];
	ld.global.u32 	%r113, [%rd13+3680];
	ld.global.u32 	%r114, [%rd13+3676];
	ld.global.u32 	%r115, [%rd13+3672];
	ld.global.u32 	%r116, [%rd13+3668];
	ld.global.u32 	%r117, [%rd13+3664];
	ld.global.u32 	%r118, [%rd13+3660];
	ld.global.u32 	%r119, [%rd13+3656];
	ld.global.u32 	%r120, [%rd13+3652];
	ld.global.u32 	%r121, [%rd13+3648];
	ld.global.u32 	%r122, [%rd13+3644];
	ld.global.u32 	%r123, [%rd13+3640];
	ld.global.u32 	%r124, [%rd13+3636];
	ld.global.u32 	%r125, [%rd13+3632];
	ld.global.u32 	%r126, [%rd13+3628];
	ld.global.u32 	%r127, [%rd13+3624];
	ld.global.u32 	%r128, [%rd13+3620];
	ld.global.u32 	%r129, [%rd13+3616];
	ld.global.u32 	%r130, [%rd13+3612];
	ld.global.u32 	%r131, [%rd13+3608];
	ld.global.u32 	%r132, [%rd13+3604];
	ld.global.u32 	%r133, [%rd13+3600];
	ld.global.u32 	%r134, [%rd13+3596];
	ld.global.u32 	%r135, [%rd13+3592];
	ld.global.u32 	%r136, [%rd13+3588];
	ld.global.u32 	%r137, [%rd13+3584];
	ld.global.u32 	%r138, [%rd13+3580];
	ld.global.u32 	%r139, [%rd13+3576];
	ld.global.u32 	%r140, [%rd13+3572];
	ld.global.u32 	%r141, [%rd13+3568];
	ld.global.u32 	%r142, [%rd13+3564];
	ld.global.u32 	%r143, [%rd13+3560];
	ld.global.u32 	%r144, [%rd13+3556];
	ld.global.u32 	%r145, [%rd13+3552];
	ld.global.u32 	%r146, [%rd13+3548];
	ld.global.u32 	%r147, [%rd13+3544];
	ld.global.u32 	%r148, [%rd13+3540];
	ld.global.u32 	%r149, [%rd13+3536];
	ld.global.u32 	%r150, [%rd13+3532];
	ld.global.u32 	%r151, [%rd13+3528];
	ld.global.u32 	%r152, [%rd13+3524];
	ld.global.u32 	%r153, [%rd13+3520];
	ld.global.u32 	%r154, [%rd13+3516];
	ld.global.u32 	%r155, [%rd13+3512];
	ld.global.u32 	%r156, [%rd13+3508];
	ld.global.u32 	%r157, [%rd13+3504];
	ld.global.u32 	%r158, [%rd13+3500];
	ld.global.u32 	%r159, [%rd13+3496];
	ld.global.u32 	%r160, [%rd13+3492];
	ld.global.u32 	%r161, [%rd13+3488];
	ld.global.u32 	%r162, [%rd13+3484];
	ld.global.u32 	%r163, [%rd13+3480];
	ld.global.u32 	%r164, [%rd13+3476];
	ld.global.u32 	%r165, [%rd13+3472];
	ld.global.u32 	%r166, [%rd13+3468];
	ld.global.u32 	%r167, [%rd13+3464];
	ld.global.u32 	%r168, [%rd13+3460];
	ld.global.u32 	%r169, [%rd13+3456];
	ld.global.u32 	%r170, [%rd13+3452];
	ld.global.u32 	%r171, [%rd13+3448];
	ld.global.u32 	%r172, [%rd13+3444];
	ld.global.u32 	%r173, [%rd13+3440];
	ld.global.u32 	%r174, [%rd13+3436];
	ld.global.u32 	%r175, [%rd13+3432];
	ld.global.u32 	%r176, [%rd13+3428];
	ld.global.u32 	%r177, [%rd13+3424];
	ld.global.u32 	%r178, [%rd13+3420];
	ld.global.u32 	%r179, [%rd13+3416];
	ld.global.u32 	%r180, [%rd13+3412];
	ld.global.u32 	%r181, [%rd13+3408];
	ld.global.u32 	%r182, [%rd13+3404];
	ld.global.u32 	%r183, [%rd13+3400];
	ld.global.u32 	%r184, [%rd13+3396];
	ld.global.u32 	%r185, [%rd13+3392];
	ld.global.u32 	%r186, [%rd13+3388];
	ld.global.u32 	%r187, [%rd13+3384];
	ld.global.u32 	%r188, [%rd13+3380];
	ld.global.u32 	%r189, [%rd13+3376];
	ld.global.u32 	%r190, [%rd13+3372];
	ld.global.u32 	%r191, [%rd13+3368];
	ld.global.u32 	%r192, [%rd13+3364];
	ld.global.u32 	%r193, [%rd13+3360];
	ld.global.u32 	%r194, [%rd13+3356];
	ld.global.u32 	%r195, [%rd13+3352];
	ld.global.u32 	%r196, [%rd13+3348];
	ld.global.u32 	%r197, [%rd13+3344];
	ld.global.u32 	%r198, [%rd13+3340];
	ld.global.u32 	%r199, [%rd13+3336];
	ld.global.u32 	%r200, [%rd13+3332];
	ld.global.u32 	%r201, [%rd13+3328];
	ld.global.u32 	%r202, [%rd13+3324];
	ld.global.u32 	%r203, [%rd13+3320];
	ld.global.u32 	%r204, [%rd13+3316];
	ld.global.u32 	%r205, [%rd13+3312];
	ld.global.u32 	%r206, [%rd13+3308];
	ld.global.u32 	%r207, [%rd13+3304];
	ld.global.u32 	%r208, [%rd13+3300];
	ld.global.u32 	%r209, [%rd13+3296];
	ld.global.u32 	%r210, [%rd13+3292];
	ld.global.u32 	%r211, [%rd13+3288];
	ld.global.u32 	%r212, [%rd13+3284];
	ld.global.u32 	%r213, [%rd13+3280];
	ld.global.u32 	%r214, [%rd13+3276];
	ld.global.u32 	%r215, [%rd13+3272];
	ld.global.u32 	%r216, [%rd13+3268];
	ld.global.u32 	%r217, [%rd13+3264];
	ld.global.u32 	%r218, [%rd13+3260];
	ld.global.u32 	%r219, [%rd13+3256];
	ld.global.u32 	%r220, [%rd13+3252];
	ld.global.u32 	%r221, [%rd13+3248];
	ld.global.u32 	%r222, [%rd13+3244];
	ld.global.u32 	%r223, [%rd13+3240];
	ld.global.u32 	%r224, [%rd13+3236];
	ld.global.u32 	%r225, [%rd13+3232];
	ld.global.u32 	%r226, [%rd13+3228];
	ld.global.u32 	%r227, [%rd13+3224];
	ld.global.u32 	%r228, [%rd13+3220];
	ld.global.u32 	%r229, [%rd13+3216];
	ld.global.u32 	%r230, [%rd13+3212];
	ld.global.u32 	%r231, [%rd13+3208];
	ld.global.u32 	%r232, [%rd13+3204];
	ld.global.u32 	%r233, [%rd13+3200];
	ld.global.u32 	%r234, [%rd13+3196];
	ld.global.u32 	%r235, [%rd13+3192];
	ld.global.u32 	%r236, [%rd13+3188];
	ld.global.u32 	%r237, [%rd13+3184];
	ld.global.u32 	%r238, [%rd13+3180];
	ld.global.u32 	%r239, [%rd13+3176];
	ld.global.u32 	%r240, [%rd13+3172];
	ld.global.u32 	%r241, [%rd13+3168];
	ld.global.u32 	%r242, [%rd13+3164];
	ld.global.u32 	%r243, [%rd13+3160];
	ld.global.u32 	%r244, [%rd13+3156];
	ld.global.u32 	%r245, [%rd13+3152];
	ld.global.u32 	%r246, [%rd13+3148];
	ld.global.u32 	%r247, [%rd13+3144];
	ld.global.u32 	%r248, [%rd13+3140];
	ld.global.u32 	%r249, [%rd13+3136];
	ld.global.u32 	%r250, [%rd13+3132];
	ld.global.u32 	%r251, [%rd13+3128];
	ld.global.u32 	%r252, [%rd13+3124];
	ld.global.u32 	%r253, [%rd13+3120];
	ld.global.u32 	%r254, [%rd13+3116];
	ld.global.u32 	%r255, [%rd13+3112];
	ld.global.u32 	%r256, [%rd13+3108];
	ld.global.u32 	%r257, [%rd13+3104];
	ld.global.u32 	%r258, [%rd13+3100];
	ld.global.u32 	%r259, [%rd13+3096];
	ld.global.u32 	%r260, [%rd13+3092];
	ld.global.u32 	%r261, [%rd13+3088];
	ld.global.u32 	%r262, [%rd13+3084];
	ld.global.u32 	%r263, [%rd13+3080];
	ld.global.u32 	%r264, [%rd13+3076];
	ld.global.u32 	%r265, [%rd13+3072];
	ld.global.u32 	%r266, [%rd13+3068];
	ld.global.u32 	%r267, [%rd13+3064];
	ld.global.u32 	%r268, [%rd13+3060];
	ld.global.u32 	%r269, [%rd13+3056];
	ld.global.u32 	%r270, [%rd13+3052];
	ld.global.u32 	%r271, [%rd13+3048];
	ld.global.u32 	%r272, [%rd13+3044];
	ld.global.u32 	%r273, [%rd13+3040];
	ld.global.u32 	%r274, [%rd13+3036];
	ld.global.u32 	%r275, [%rd13+3032];
	ld.global.u32 	%r276, [%rd13+3028];
	ld.global.u32 	%r277, [%rd13+3024];
	ld.global.u32 	%r278, [%rd13+3020];
	ld.global.u32 	%r279, [%rd13+3016];
	ld.global.u32 	%r280, [%rd13+3012];
	ld.global.u32 	%r281, [%rd13+3008];
	ld.global.u32 	%r282, [%rd13+3004];
	ld.global.u32 	%r283, [%rd13+3000];
	ld.global.u32 	%r284, [%rd13+2996];
	ld.global.u32 	%r285, [%rd13+2992];
	ld.global.u32 	%r286, [%rd13+2988];
	ld.global.u32 	%r287, [%rd13+2984];
	ld.global.u32 	%r288, [%rd13+2980];
	ld.global.u32 	%r289, [%rd13+2976];
	ld.global.u32 	%r290, [%rd13+2972];
	ld.global.u32 	%r291, [%rd13+2968];
	ld.global.u32 	%r292, [%rd13+2964];
	ld.global.u32 	%r293, [%rd13+2960];
	ld.global.u32 	%r294, [%rd13+2956];
	ld.global.u32 	%r295, [%rd13+2952];
	ld.global.u32 	%r296, [%rd13+2948];
	ld.global.u32 	%r297, [%rd13+2944];
	ld.global.u32 	%r298, [%rd13+2940];
	ld.global.u32 	%r299, [%rd13+2936];
	ld.global.u32 	%r300, [%rd13+2932];
	ld.global.u32 	%r301, [%rd13+2928];
	ld.global.u32 	%r302, [%rd13+2924];
	ld.global.u32 	%r303, [%rd13+2920];
	ld.global.u32 	%r304, [%rd13+2916];
	ld.global.u32 	%r305, [%rd13+2912];
	ld.global.u32 	%r306, [%rd13+2908];
	ld.global.u32 	%r307, [%rd13+2904];
	ld.global.u32 	%r308, [%rd13+2900];
	ld.global.u32 	%r309, [%rd13+2896];
	ld.global.u32 	%r310, [%rd13+2892];
	ld.global.u32 	%r311, [%rd13+2888];
	ld.global.u32 	%r312, [%rd13+2884];
	ld.global.u32 	%r313, [%rd13+2880];
	ld.global.u32 	%r314, [%rd13+2876];
	ld.global.u32 	%r315, [%rd13+2872];
	ld.global.u32 	%r316, [%rd13+2868];
	ld.global.u32 	%r317, [%rd13+2864];
	ld.global.u32 	%r318, [%rd13+2860];
	ld.global.u32 	%r319, [%rd13+2856];
	ld.global.u32 	%r320, [%rd13+2852];
	ld.global.u32 	%r321, [%rd13+2848];
	ld.global.u32 	%r322, [%rd13+2844];
	ld.global.u32 	%r323, [%rd13+2840];
	ld.global.u32 	%r324, [%rd13+2836];
	ld.global.u32 	%r325, [%rd13+2832];
	ld.global.u32 	%r326, [%rd13+2828];
	ld.global.u32 	%r327, [%rd13+2824];
	ld.global.u32 	%r328, [%rd13+2820];
	ld.global.u32 	%r329, [%rd13+2816];
	ld.global.u32 	%r330, [%rd13+2812];
	ld.global.u32 	%r331, [%rd13+2808];
	ld.global.u32 	%r332, [%rd13+2804];
	ld.global.u32 	%r333, [%rd13+2800];
	ld.global.u32 	%r334, [%rd13+2796];
	ld.global.u32 	%r335, [%rd13+2792];
	ld.global.u32 	%r336, [%rd13+2788];
	ld.global.u32 	%r337, [%rd13+2784];
	ld.global.u32 	%r338, [%rd13+2780];
	ld.global.u32 	%r339, [%rd13+2776];
	ld.global.u32 	%r340, [%rd13+2772];
	ld.global.u32 	%r341, [%rd13+2768];
	ld.global.u32 	%r342, [%rd13+2764];
	ld.global.u32 	%r343, [%rd13+2760];
	ld.global.u32 	%r344, [%rd13+2756];
	ld.global.u32 	%r345, [%rd13+2752];
	ld.global.u32 	%r346, [%rd13+2748];
	ld.global.u32 	%r347, [%rd13+2744];
	ld.global.u32 	%r348, [%rd13+2740];
	ld.global.u32 	%r349, [%rd13+2736];
	ld.global.u32 	%r350, [%rd13+2732];
	ld.global.u32 	%r351, [%rd13+2728];
	ld.global.u32 	%r352, [%rd13+2724];
	ld.global.u32 	%r353, [%rd13+2720];
	ld.global.u32 	%r354, [%rd13+2716];
	ld.global.u32 	%r355, [%rd13+2712];
	ld.global.u32 	%r356, [%rd13+2708];
	ld.global.u32 	%r357, [%rd13+2704];
	ld.global.u32 	%r358, [%rd13+2700];
	ld.global.u32 	%r359, [%rd13+2696];
	ld.global.u32 	%r360, [%rd13+2692];
	ld.global.u32 	%r361, [%rd13+2688];
	ld.global.u32 	%r362, [%rd13+2684];
	ld.global.u32 	%r363, [%rd13+2680];
	ld.global.u32 	%r364, [%rd13+2676];
	ld.global.u32 	%r365, [%rd13+2672];
	ld.global.u32 	%r366, [%rd13+2668];
	ld.global.u32 	%r367, [%rd13+2664];
	ld.global.u32 	%r368, [%rd13+2660];
	ld.global.u32 	%r369, [%rd13+2656];
	ld.global.u32 	%r370, [%rd13+2652];
	ld.global.u32 	%r371, [%rd13+2648];
	ld.global.u32 	%r372, [%rd13+2644];
	ld.global.u32 	%r373, [%rd13+2640];
	ld.global.u32 	%r374, [%rd13+2636];
	ld.global.u32 	%r375, [%rd13+2632];
	ld.global.u32 	%r376, [%rd13+2628];
	ld.global.u32 	%r377, [%rd13+2624];
	ld.global.u32 	%r378, [%rd13+2620];
	ld.global.u32 	%r379, [%rd13+2616];
	ld.global.u32 	%r380, [%rd13+2612];
	ld.global.u32 	%r381, [%rd13+2608];
	ld.global.u32 	%r382, [%rd13+2604];
	ld.global.u32 	%r383, [%rd13+2600];
	ld.global.u32 	%r384, [%rd13+2596];
	ld.global.u32 	%r385, [%rd13+2592];
	ld.global.u32 	%r386, [%rd13+2588];
	ld.global.u32 	%r387, [%rd13+2584];
	ld.global.u32 	%r388, [%rd13+2580];
	ld.global.u32 	%r389, [%rd13+2576];
	ld.global.u32 	%r390, [%rd13+2572];
	ld.global.u32 	%r391, [%rd13+2568];
	ld.global.u32 	%r392, [%rd13+2564];
	ld.global.u32 	%r393, [%rd13+2560];
	ld.global.u32 	%r394, [%rd13+2556];
	ld.global.u32 	%r395, [%rd13+2552];
	ld.global.u32 	%r396, [%rd13+2548];
	ld.global.u32 	%r397, [%rd13+2544];
	ld.global.u32 	%r398, [%rd13+2540];
	ld.global.u32 	%r399, [%rd13+2536];
	ld.global.u32 	%r400, [%rd13+2532];
	ld.global.u32 	%r401, [%rd13+2528];
	ld.global.u32 	%r402, [%rd13+2524];
	ld.global.u32 	%r403, [%rd13+2520];
	ld.global.u32 	%r404, [%rd13+2516];
	ld.global.u32 	%r405, [%rd13+2512];
	ld.global.u32 	%r406, [%rd13+2508];
	ld.global.u32 	%r407, [%rd13+2504];
	ld.global.u32 	%r408, [%rd13+2500];
	ld.global.u32 	%r409, [%rd13+2496];
	ld.global.u32 	%r410, [%rd13+2492];
	ld.global.u32 	%r411, [%rd13+2488];
	ld.global.u32 	%r412, [%rd13+2484];
	ld.global.u32 	%r413, [%rd13+2480];
	ld.global.u32 	%r414, [%rd13+2476];
	ld.global.u32 	%r415, [%rd13+2472];
	ld.global.u32 	%r416, [%rd13+2468];
	ld.global.u32 	%r417, [%rd13+2464];
	ld.global.u32 	%r418, [%rd13+2460];
	ld.global.u32 	%r419, [%rd13+2456];
	ld.global.u32 	%r420, [%rd13+2452];
	ld.global.u32 	%r421, [%rd13+2448];
	ld.global.u32 	%r422, [%rd13+2444];
	ld.global.u32 	%r423, [%rd13+2440];
	ld.global.u32 	%r424, [%rd13+2436];
	ld.global.u32 	%r425, [%rd13+2432];
	ld.global.u32 	%r426, [%rd13+2428];
	ld.global.u32 	%r427, [%rd13+2424];
	ld.global.u32 	%r428, [%rd13+2420];
	ld.global.u32 	%r429, [%rd13+2416];
	ld.global.u32 	%r430, [%rd13+2412];
	ld.global.u32 	%r431, [%rd13+2408];
	ld.global.u32 	%r432, [%rd13+2404];
	ld.global.u32 	%r433, [%rd13+2400];
	ld.global.u32 	%r434, [%rd13+2396];
	ld.global.u32 	%r435, [%rd13+2392];
	ld.global.u32 	%r436, [%rd13+2388];
	ld.global.u32 	%r437, [%rd13+2384];
	ld.global.u32 	%r438, [%rd13+2380];
	ld.global.u32 	%r439, [%rd13+2376];
	ld.global.u32 	%r440, [%rd13+2372];
	ld.global.u32 	%r441, [%rd13+2368];
	ld.global.u32 	%r442, [%rd13+2364];
	ld.global.u32 	%r443, [%rd13+2360];
	ld.global.u32 	%r444, [%rd13+2356];
	ld.global.u32 	%r445, [%rd13+2352];
	ld.global.u32 	%r446, [%rd13+2348];
	ld.global.u32 	%r447, [%rd13+2344];
	ld.global.u32 	%r448, [%rd13+2340];
	ld.global.u32 	%r449, [%rd13+2336];
	ld.global.u32 	%r450, [%rd13+2332];
	ld.global.u32 	%r451, [%rd13+2328];
	ld.global.u32 	%r452, [%rd13+2324];
	ld.global.u32 	%r453, [%rd13+2320];
	ld.global.u32 	%r454, [%rd13+2316];
	ld.global.u32 	%r455, [%rd13+2312];
	ld.global.u32 	%r456, [%rd13+2308];
	ld.global.u32 	%r457, [%rd13+2304];
	ld.global.u32 	%r458, [%rd13+2300];
	ld.global.u32 	%r459, [%rd13+2296];
	ld.global.u32 	%r460, [%rd13+2292];
	ld.global.u32 	%r461, [%rd13+2288];
	ld.global.u32 	%r462, [%rd13+2284];
	ld.global.u32 	%r463, [%rd13+2280];
	ld.global.u32 	%r464, [%rd13+2276];
	ld.global.u32 	%r465, [%rd13+2272];
	ld.global.u32 	%r466, [%rd13+2268];
	ld.global.u32 	%r467, [%rd13+2264];
	ld.global.u32 	%r468, [%rd13+2260];
	ld.global.u32 	%r469, [%rd13+2256];
	ld.global.u32 	%r470, [%rd13+2252];
	ld.global.u32 	%r471, [%rd13+2248];
	ld.global.u32 	%r472, [%rd13+2244];
	ld.global.u32 	%r473, [%rd13+2240];
	ld.global.u32 	%r474, [%rd13+2236];
	ld.global.u32 	%r475, [%rd13+2232];
	ld.global.u32 	%r476, [%rd13+2228];
	ld.global.u32 	%r477, [%rd13+2224];
	ld.global.u32 	%r478, [%rd13+2220];
	ld.global.u32 	%r479, [%rd13+2216];
	ld.global.u32 	%r480, [%rd13+2212];
	ld.global.u32 	%r481, [%rd13+2208];
	ld.global.u32 	%r482, [%rd13+2204];
	ld.global.u32 	%r483, [%rd13+2200];
	ld.global.u32 	%r484, [%rd13+2196];
	ld.global.u32 	%r485, [%rd13+2192];
	ld.global.u32 	%r486, [%rd13+2188];
	ld.global.u32 	%r487, [%rd13+2184];
	ld.global.u32 	%r488, [%rd13+2180];
	ld.global.u32 	%r489, [%rd13+2176];
	ld.global.u32 	%r490, [%rd13+2172];
	ld.global.u32 	%r491, [%rd13+2168];
	ld.global.u32 	%r492, [%rd13+2164];
	ld.global.u32 	%r493, [%rd13+2160];
	ld.global.u32 	%r494, [%rd13+2156];
	ld.global.u32 	%r495, [%rd13+2152];
	ld.global.u32 	%r496, [%rd13+2148];
	ld.global.u32 	%r497, [%rd13+2144];
	ld.global.u32 	%r498, [%rd13+2140];
	ld.global.u32 	%r499, [%rd13+2136];
	ld.global.u32 	%r500, [%rd13+2132];
	ld.global.u32 	%r501, [%rd13+2128];
	ld.global.u32 	%r502, [%rd13+2124];
	ld.global.u32 	%r503, [%rd13+2120];
	ld.global.u32 	%r504, [%rd13+2116];
	ld.global.u32 	%r505, [%rd13+2112];
	ld.global.u32 	%r506, [%rd13+2108];
	ld.global.u32 	%r507, [%rd13+2104];
	ld.global.u32 	%r508, [%rd13+2100];
	ld.global.u32 	%r509, [%rd13+2096];
	ld.global.u32 	%r510, [%rd13+2092];
	ld.global.u32 	%r511, [%rd13+2088];
	ld.global.u32 	%r512, [%rd13+2084];
	ld.global.u32 	%r513, [%rd13+2080];
	ld.global.u32 	%r514, [%rd13+2076];
	ld.global.u32 	%r515, [%rd13+2072];
	ld.global.u32 	%r516, [%rd13+2068];
	ld.global.u32 	%r517, [%rd13+2064];
	ld.global.u32 	%r518, [%rd13+2060];
	ld.global.u32 	%r519, [%rd13+2056];
	ld.global.u32 	%r520, [%rd13+2052];
	ld.global.u32 	%r521, [%rd13+2048];
	ld.global.u32 	%r522, [%rd13+2044];
	ld.global.u32 	%r523, [%rd13+2040];
	ld.global.u32 	%r524, [%rd13+2036];
	ld.global.u32 	%r525, [%rd13+2032];
	ld.global.u32 	%r526, [%rd13+2028];
	ld.global.u32 	%r527, [%rd13+2024];
	ld.global.u32 	%r528, [%rd13+2020];
	ld.global.u32 	%r529, [%rd13+2016];
	ld.global.u32 	%r530, [%rd13+2012];
	ld.global.u32 	%r531, [%rd13+2008];
	ld.global.u32 	%r532, [%rd13+2004];
	ld.global.u32 	%r533, [%rd13+2000];
	ld.global.u32 	%r534, [%rd13+1996];
	ld.global.u32 	%r535, [%rd13+1992];
	ld.global.u32 	%r536, [%rd13+1988];
	ld.global.u32 	%r537, [%rd13+1984];
	ld.global.u32 	%r538, [%rd13+1980];
	ld.global.u32 	%r539, [%rd13+1976];
	ld.global.u32 	%r540, [%rd13+1972];
	ld.global.u32 	%r541, [%rd13+1968];
	ld.global.u32 	%r542, [%rd13+1964];
	ld.global.u32 	%r543, [%rd13+1960];
	ld.global.u32 	%r544, [%rd13+1956];
	ld.global.u32 	%r545, [%rd13+1952];
	ld.global.u32 	%r546, [%rd13+1948];
	ld.global.u32 	%r547, [%rd13+1944];
	ld.global.u32 	%r548, [%rd13+1940];
	ld.global.u32 	%r549, [%rd13+1936];
	ld.global.u32 	%r550, [%rd13+1932];
	ld.global.u32 	%r551, [%rd13+1928];
	ld.global.u32 	%r552, [%rd13+1924];
	ld.global.u32 	%r553, [%rd13+1920];
	ld.global.u32 	%r554, [%rd13+1916];
	ld.global.u32 	%r555, [%rd13+1912];
	ld.global.u32 	%r556, [%rd13+1908];
	ld.global.u32 	%r557, [%rd13+1904];
	ld.global.u32 	%r558, [%rd13+1900];
	ld.global.u32 	%r559, [%rd13+1896];
	ld.global.u32 	%r560, [%rd13+1892];
	ld.global.u32 	%r561, [%rd13+1888];
	ld.global.u32 	%r562, [%rd13+1884];
	ld.global.u32 	%r563, [%rd13+1880];
	ld.global.u32 	%r564, [%rd13+1876];
	ld.global.u32 	%r565, [%rd13+1872];
	ld.global.u32 	%r566, [%rd13+1868];
	ld.global.u32 	%r567, [%rd13+1864];
	ld.global.u32 	%r568, [%rd13+1860];
	ld.global.u32 	%r569, [%rd13+1856];
	ld.global.u32 	%r570, [%rd13+1852];
	ld.global.u32 	%r571, [%rd13+1848];
	ld.global.u32 	%r572, [%rd13+1844];
	ld.global.u32 	%r573, [%rd13+1840];
	ld.global.u32 	%r574, [%rd13+1836];
	ld.global.u32 	%r575, [%rd13+1832];
	ld.global.u32 	%r576, [%rd13+1828];
	ld.global.u32 	%r577, [%rd13+1824];
	ld.global.u32 	%r578, [%rd13+1820];
	ld.global.u32 	%r579, [%rd13+1816];
	ld.global.u32 	%r580, [%rd13+1812];
	ld.global.u32 	%r581, [%rd13+1808];
	ld.global.u32 	%r582, [%rd13+1804];
	ld.global.u32 	%r583, [%rd13+1800];
	ld.global.u32 	%r584, [%rd13+1796];
	ld.global.u32 	%r585, [%rd13+1792];
	ld.global.u32 	%r586, [%rd13+1788];
	ld.global.u32 	%r587, [%rd13+1784];
	ld.global.u32 	%r588, [%rd13+1780];
	ld.global.u32 	%r589, [%rd13+1776];
	ld.global.u32 	%r590, [%rd13+1772];
	ld.global.u32 	%r591, [%rd13+1768];
	ld.global.u32 	%r592, [%rd13+1764];
	ld.global.u32 	%r593, [%rd13+1760];
	ld.global.u32 	%r594, [%rd13+1756];
	ld.global.u32 	%r595, [%rd13+1752];
	ld.global.u32 	%r596, [%rd13+1748];
	ld.global.u32 	%r597, [%rd13+1744];
	ld.global.u32 	%r598, [%rd13+1740];
	ld.global.u32 	%r599, [%rd13+1736];
	ld.global.u32 	%r600, [%rd13+1732];
	ld.global.u32 	%r601, [%rd13+1728];
	ld.global.u32 	%r602, [%rd13+1724];
	ld.global.u32 	%r603, [%rd13+1720];
	ld.global.u32 	%r604, [%rd13+1716];
	ld.global.u32 	%r605, [%rd13+1712];
	ld.global.u32 	%r606, [%rd13+1708];
	ld.global.u32 	%r607, [%rd13+1704];
	ld.global.u32 	%r608, [%rd13+1700];
	ld.global.u32 	%r609, [%rd13+1696];
	ld.global.u32 	%r610, [%rd13+1692];
	ld.global.u32 	%r611, [%rd13+1688];
	ld.global.u32 	%r612, [%rd13+1684];
	ld.global.u32 	%r613, [%rd13+1680];
	ld.global.u32 	%r614, [%rd13+1676];
	ld.global.u32 	%r615, [%rd13+1672];
	ld.global.u32 	%r616, [%rd13+1668];
	ld.global.u32 	%r617, [%rd13+1664];
	ld.global.u32 	%r618, [%rd13+1660];
	ld.global.u32 	%r619, [%rd13+1656];
	ld.global.u32 	%r620, [%rd13+1652];
	ld.global.u32 	%r621, [%rd13+1648];
	ld.global.u32 	%r622, [%rd13+1644];
	ld.global.u32 	%r623, [%rd13+1640];
	ld.global.u32 	%r624, [%rd13+1636];
	ld.global.u32 	%r625, [%rd13+1632];
	ld.global.u32 	%r626, [%rd13+1628];
	ld.global.u32 	%r627, [%rd13+1624];
	ld.global.u32 	%r628, [%rd13+1620];
	ld.global.u32 	%r629, [%rd13+1616];
	ld.global.u32 	%r630, [%rd13+1612];
	ld.global.u32 	%r631, [%rd13+1608];
	ld.global.u32 	%r632, [%rd13+1604];
	ld.global.u32 	%r633, [%rd13+1600];
	ld.global.u32 	%r634, [%rd13+1596];
	ld.global.u32 	%r635, [%rd13+1592];
	ld.global.u32 	%r636, [%rd13+1588];
	ld.global.u32 	%r637, [%rd13+1584];
	ld.global.u32 	%r638, [%rd13+1580];
	ld.global.u32 	%r639, [%rd13+1576];
	ld.global.u32 	%r640, [%rd13+1572];
	ld.global.u32 	%r641, [%rd13+1568];
	ld.global.u32 	%r642, [%rd13+1564];
	ld.global.u32 	%r643, [%rd13+1560];
	ld.global.u32 	%r644, [%rd13+1556];
	ld.global.u32 	%r645, [%rd13+1552];
	ld.global.u32 	%r646, [%rd13+1548];
	ld.global.u32 	%r647, [%rd13+1544];
	ld.global.u32 	%r648, [%rd13+1540];
	ld.global.u32 	%r649, [%rd13+1536];
	ld.global.u32 	%r650, [%rd13+1532];
	ld.global.u32 	%r651, [%rd13+1528];
	ld.global.u32 	%r652, [%rd13+1524];
	ld.global.u32 	%r653, [%rd13+1520];
	ld.global.u32 	%r654, [%rd13+1516];
	ld.global.u32 	%r655, [%rd13+1512];
	ld.global.u32 	%r656, [%rd13+1508];
	ld.global.u32 	%r657, [%rd13+1504];
	ld.global.u32 	%r658, [%rd13+1500];
	ld.global.u32 	%r659, [%rd13+1496];
	ld.global.u32 	%r660, [%rd13+1492];
	ld.global.u32 	%r661, [%rd13+1488];
	ld.global.u32 	%r662, [%rd13+1484];
	ld.global.u32 	%r663, [%rd13+1480];
	ld.global.u32 	%r664, [%rd13+1476];
	ld.global.u32 	%r665, [%rd13+1472];
	ld.global.u32 	%r666, [%rd13+1468];
	ld.global.u32 	%r667, [%rd13+1464];
	ld.global.u32 	%r668, [%rd13+1460];
	ld.global.u32 	%r669, [%rd13+1456];
	ld.global.u32 	%r670, [%rd13+1452];
	ld.global.u32 	%r671, [%rd13+1448];
	ld.global.u32 	%r672, [%rd13+1444];
	ld.global.u32 	%r673, [%rd13+1440];
	ld.global.u32 	%r674, [%rd13+1436];
	ld.global.u32 	%r675, [%rd13+1432];
	ld.global.u32 	%r676, [%rd13+1428];
	ld.global.u32 	%r677, [%rd13+1424];
	ld.global.u32 	%r678, [%rd13+1420];
	ld.global.u32 	%r679, [%rd13+1416];
	ld.global.u32 	%r680, [%rd13+1412];
	ld.global.u32 	%r681, [%rd13+1408];
	ld.global.u32 	%r682, [%rd13+1404];
	ld.global.u32 	%r683, [%rd13+1400];
	ld.global.u32 	%r684, [%rd13+1396];
	ld.global.u32 	%r685, [%rd13+1392];
	ld.global.u32 	%r686, [%rd13+1388];
	ld.global.u32 	%r687, [%rd13+1384];
	ld.global.u32 	%r688, [%rd13+1380];
	ld.global.u32 	%r689, [%rd13+1376];
	ld.global.u32 	%r690, [%rd13+1372];
	ld.global.u32 	%r691, [%rd13+1368];
	ld.global.u32 	%r692, [%rd13+1364];
	ld.global.u32 	%r693, [%rd13+1360];
	ld.global.u32 	%r694, [%rd13+1356];
	ld.global.u32 	%r695, [%rd13+1352];
	ld.global.u32 	%r696, [%rd13+1348];
	ld.global.u32 	%r697, [%rd13+1344];
	ld.global.u32 	%r698, [%rd13+1340];
	ld.global.u32 	%r699, [%rd13+1336];
	ld.global.u32 	%r700, [%rd13+1332];
	ld.global.u32 	%r701, [%rd13+1328];
	ld.global.u32 	%r702, [%rd13+1324];
	ld.global.u32 	%r703, [%rd13+1320];
	ld.global.u32 	%r704, [%rd13+1316];
	ld.global.u32 	%r705, [%rd13+1312];
	ld.global.u32 	%r706, [%rd13+1308];
	ld.global.u32 	%r707, [%rd13+1304];
	ld.global.u32 	%r708, [%rd13+1300];
	ld.global.u32 	%r709, [%rd13+1296];
	ld.global.u32 	%r710, [%rd13+1292];
	ld.global.u32 	%r711, [%rd13+1288];
	ld.global.u32 	%r712, [%rd13+1284];
	ld.global.u32 	%r713, [%rd13+1280];
	ld.global.u32 	%r714, [%rd13+1276];
	ld.global.u32 	%r715, [%rd13+1272];
	ld.global.u32 	%r716, [%rd13+1268];
	ld.global.u32 	%r717, [%rd13+1264];
	ld.global.u32 	%r718, [%rd13+1260];
	ld.global.u32 	%r719, [%rd13+1256];
	ld.global.u32 	%r720, [%rd13+1252];
	ld.global.u32 	%r721, [%rd13+1248];
	ld.global.u32 	%r722, [%rd13+1244];
	ld.global.u32 	%r723, [%rd13+1240];
	ld.global.u32 	%r724, [%rd13+1236];
	ld.global.u32 	%r725, [%rd13+1232];
	ld.global.u32 	%r726, [%rd13+1228];
	ld.global.u32 	%r727, [%rd13+1224];
	ld.global.u32 	%r728, [%rd13+1220];
	ld.global.u32 	%r729, [%rd13+1216];
	ld.global.u32 	%r730, [%rd13+1212];
	ld.global.u32 	%r731, [%rd13+1208];
	ld.global.u32 	%r732, [%rd13+1204];
	ld.global.u32 	%r733, [%rd13+1200];
	ld.global.u32 	%r734, [%rd13+1196];
	ld.global.u32 	%r735, [%rd13+1192];
	ld.global.u32 	%r736, [%rd13+1188];
	ld.global.u32 	%r737, [%rd13+1184];
	ld.global.u32 	%r738, [%rd13+1180];
	ld.global.u32 	%r739, [%rd13+1176];
	ld.global.u32 	%r740, [%rd13+1172];
	ld.global.u32 	%r741, [%rd13+1168];
	ld.global.u32 	%r742, [%rd13+1164];
	ld.global.u32 	%r743, [%rd13+1160];
	ld.global.u32 	%r744, [%rd13+1156];
	ld.global.u32 	%r745, [%rd13+1152];
	ld.global.u32 	%r746, [%rd13+1148];
	ld.global.u32 	%r747, [%rd13+1144];
	ld.global.u32 	%r748, [%rd13+1140];
	ld.global.u32 	%r749, [%rd13+1136];
	ld.global.u32 	%r750, [%rd13+1132];
	ld.global.u32 	%r751, [%rd13+1128];
	ld.global.u32 	%r752, [%rd13+1124];
	ld.global.u32 	%r753, [%rd13+1120];
	ld.global.u32 	%r754, [%rd13+1116];
	ld.global.u32 	%r755, [%rd13+1112];
	ld.global.u32 	%r756, [%rd13+1108];
	ld.global.u32 	%r757, [%rd13+1104];
	ld.global.u32 	%r758, [%rd13+1100];
	ld.global.u32 	%r759, [%rd13+1096];
	ld.global.u32 	%r760, [%rd13+1092];
	ld.global.u32 	%r761, [%rd13+1088];
	ld.global.u32 	%r762, [%rd13+1084];
	ld.global.u32 	%r763, [%rd13+1080];
	ld.global.u32 	%r764, [%rd13+1076];
	ld.global.u32 	%r765, [%rd13+1072];
	ld.global.u32 	%r766, [%rd13+1068];
	ld.global.u32 	%r767, [%rd13+1064];
	ld.global.u32 	%r768, [%rd13+1060];
	ld.global.u32 	%r769, [%rd13+1056];
	ld.global.u32 	%r770, [%rd13+1052];
	ld.global.u32 	%r771, [%rd13+1048];
	ld.global.u32 	%r772, [%rd13+1044];
	ld.global.u32 	%r773, [%rd13+1040];
	ld.global.u32 	%r774, [%rd13+1036];
	ld.global.u32 	%r775, [%rd13+1032];
	ld.global.u32 	%r776, [%rd13+1028];
	ld.global.u32 	%r777, [%rd13+1024];
	ld.global.u32 	%r778, [%rd13+1020];
	ld.global.u32 	%r779, [%rd13+1016];
	ld.global.u32 	%r780, [%rd13+1012];
	ld.global.u32 	%r781, [%rd13+1008];
	ld.global.u32 	%r782, [%rd13+1004];
	ld.global.u32 	%r783, [%rd13+1000];
	ld.global.u32 	%r784, [%rd13+996];
	ld.global.u32 	%r785, [%rd13+992];
	ld.global.u32 	%r786, [%rd13+988];
	ld.global.u32 	%r787, [%rd13+984];
	ld.global.u32 	%r788, [%rd13+980];
	ld.global.u32 	%r789, [%rd13+976];
	ld.global.u32 	%r790, [%rd13+972];
	ld.global.u32 	%r791, [%rd13+968];
	ld.global.u32 	%r792, [%rd13+964];
	ld.global.u32 	%r793, [%rd13+960];
	ld.global.u32 	%r794, [%rd13+956];
	ld.global.u32 	%r795, [%rd13+952];
	ld.global.u32 	%r796, [%rd13+948];
	ld.global.u32 	%r797, [%rd13+944];
	ld.global.u32 	%r798, [%rd13+940];
	ld.global.u32 	%r799, [%rd13+936];
	ld.global.u32 	%r800, [%rd13+932];
	ld.global.u32 	%r801, [%rd13+928];
	ld.global.u32 	%r802, [%rd13+924];
	ld.global.u32 	%r803, [%rd13+920];
	ld.global.u32 	%r804, [%rd13+916];
	ld.global.u32 	%r805, [%rd13+912];
	ld.global.u32 	%r806, [%rd13+908];
	ld.global.u32 	%r807, [%rd13+904];
	ld.global.u32 	%r808, [%rd13+900];
	ld.global.u32 	%r809, [%rd13+896];
	ld.global.u32 	%r810, [%rd13+892];
	ld.global.u32 	%r811, [%rd13+888];
	ld.global.u32 	%r812, [%rd13+884];
	ld.global.u32 	%r813, [%rd13+880];
	ld.global.u32 	%r814, [%rd13+876];
	ld.global.u32 	%r815, [%rd13+872];
	ld.global.u32 	%r816, [%rd13+868];
	ld.global.u32 	%r817, [%rd13+864];
	ld.global.u32 	%r818, [%rd13+860];
	ld.global.u32 	%r819, [%rd13+856];
	ld.global.u32 	%r820, [%rd13+852];
	ld.global.u32 	%r821, [%rd13+848];
	ld.global.u32 	%r822, [%rd13+844];
	ld.global.u32 	%r823, [%rd13+840];
	ld.global.u32 	%r824, [%rd13+836];
	ld.global.u32 	%r825, [%rd13+832];
	ld.global.u32 	%r826, [%rd13+828];
	ld.global.u32 	%r827, [%rd13+824];
	ld.global.u32 	%r828, [%rd13+820];
	ld.global.u32 	%r829, [%rd13+816];
	ld.global.u32 	%r830, [%rd13+812];
	ld.global.u32 	%r831, [%rd13+808];
	ld.global.u32 	%r832, [%rd13+804];
	ld.global.u32 	%r833, [%rd13+800];
	ld.global.u32 	%r834, [%rd13+796];
	ld.global.u32 	%r835, [%rd13+792];
	ld.global.u32 	%r836, [%rd13+788];
	ld.global.u32 	%r837, [%rd13+784];
	ld.global.u32 	%r838, [%rd13+780];
	ld.global.u32 	%r839, [%rd13+776];
	ld.global.u32 	%r840, [%rd13+772];
	ld.global.u32 	%r841, [%rd13+768];
	ld.global.u32 	%r842, [%rd13+764];
	ld.global.u32 	%r843, [%rd13+760];
	ld.global.u32 	%r844, [%rd13+756];
	ld.global.u32 	%r845, [%rd13+752];
	ld.global.u32 	%r846, [%rd13+748];
	ld.global.u32 	%r847, [%rd13+744];
	ld.global.u32 	%r848, [%rd13+740];
	ld.global.u32 	%r849, [%rd13+736];
	ld.global.u32 	%r850, [%rd13+732];
	ld.global.u32 	%r851, [%rd13+728];
	ld.global.u32 	%r852, [%rd13+724];
	ld.global.u32 	%r853, [%rd13+720];
	ld.global.u32 	%r854, [%rd13+716];
	ld.global.u32 	%r855, [%rd13+712];
	ld.global.u32 	%r856, [%rd13+708];
	ld.global.u32 	%r857, [%rd13+704];
	ld.global.u32 	%r858, [%rd13+700];
	ld.global.u32 	%r859, [%rd13+696];
	ld.global.u32 	%r860, [%rd13+692];
	ld.global.u32 	%r861, [%rd13+688];
	ld.global.u32 	%r862, [%rd13+684];
	ld.global.u32 	%r863, [%rd13+680];
	ld.global.u32 	%r864, [%rd13+676];
	ld.global.u32 	%r865, [%rd13+672];
	ld.global.u32 	%r866, [%rd13+668];
	ld.global.u32 	%r867, [%rd13+664];
	ld.global.u32 	%r868, [%rd13+660];
	ld.global.u32 	%r869, [%rd13+656];
	ld.global.u32 	%r870, [%rd13+652];
	ld.global.u32 	%r871, [%rd13+648];
	ld.global.u32 	%r872, [%rd13+644];
	ld.global.u32 	%r873, [%rd13+640];
	ld.global.u32 	%r874, [%rd13+636];
	ld.global.u32 	%r875, [%rd13+632];
	ld.global.u32 	%r876, [%rd13+628];
	ld.global.u32 	%r877, [%rd13+624];
	ld.global.u32 	%r878, [%rd13+620];
	ld.global.u32 	%r879, [%rd13+616];
	ld.global.u32 	%r880, [%rd13+612];
	ld.global.u32 	%r881, [%rd13+608];
	ld.global.u32 	%r882, [%rd13+604];
	ld.global.u32 	%r883, [%rd13+600];
	ld.global.u32 	%r884, [%rd13+596];
	ld.global.u32 	%r885, [%rd13+592];
	ld.global.u32 	%r886, [%rd13+588];
	ld.global.u32 	%r887, [%rd13+584];
	ld.global.u32 	%r888, [%rd13+580];
	ld.global.u32 	%r889, [%rd13+576];
	ld.global.u32 	%r890, [%rd13+572];
	ld.global.u32 	%r891, [%rd13+568];
	ld.global.u32 	%r892, [%rd13+564];
	ld.global.u32 	%r893, [%rd13+560];
	ld.global.u32 	%r894, [%rd13+556];
	ld.global.u32 	%r895, [%rd13+552];
	ld.global.u32 	%r896, [%rd13+548];
	ld.global.u32 	%r897, [%rd13+544];
	ld.global.u32 	%r898, [%rd13+540];
	ld.global.u32 	%r899, [%rd13+536];
	ld.global.u32 	%r900, [%rd13+532];
	ld.global.u32 	%r901, [%rd13+528];
	ld.global.u32 	%r902, [%rd13+524];
	ld.global.u32 	%r903, [%rd13+520];
	ld.global.u32 	%r904, [%rd13+516];
	ld.global.u32 	%r905, [%rd13+512];
	ld.global.u32 	%r906, [%rd13+508];
	ld.global.u32 	%r907, [%rd13+504];
	ld.global.u32 	%r908, [%rd13+500];
	ld.global.u32 	%r909, [%rd13+496];
	ld.global.u32 	%r910, [%rd13+492];
	ld.global.u32 	%r911, [%rd13+488];
	ld.global.u32 	%r912, [%rd13+484];
	ld.global.u32 	%r913, [%rd13+480];
	ld.global.u32 	%r914, [%rd13+476];
	ld.global.u32 	%r915, [%rd13+472];
	ld.global.u32 	%r916, [%rd13+468];
	ld.global.u32 	%r917, [%rd13+464];
	ld.global.u32 	%r918, [%rd13+460];
	ld.global.u32 	%r919, [%rd13+456];
	ld.global.u32 	%r920, [%rd13+452];
	ld.global.u32 	%r921, [%rd13+448];
	ld.global.u32 	%r922, [%rd13+444];
	ld.global.u32 	%r923, [%rd13+440];
	ld.global.u32 	%r924, [%rd13+436];
	ld.global.u32 	%r925, [%rd13+432];
	ld.global.u32 	%r926, [%rd13+428];
	ld.global.u32 	%r927, [%rd13+424];
	ld.global.u32 	%r928, [%rd13+420];
	ld.global.u32 	%r929, [%rd13+416];
	ld.global.u32 	%r930, [%rd13+412];
	ld.global.u32 	%r931, [%rd13+408];
	ld.global.u32 	%r932, [%rd13+404];
	ld.global.u32 	%r933, [%rd13+400];
	ld.global.u32 	%r934, [%rd13+396];
	ld.global.u32 	%r935, [%rd13+392];
	ld.global.u32 	%r936, [%rd13+388];
	ld.global.u32 	%r937, [%rd13+384];
	ld.global.u32 	%r938, [%rd13+380];
	ld.global.u32 	%r939, [%rd13+376];
	ld.global.u32 	%r940, [%rd13+372];
	ld.global.u32 	%r941, [%rd13+368];
	ld.global.u32 	%r942, [%rd13+364];
	ld.global.u32 	%r943, [%rd13+360];
	ld.global.u32 	%r944, [%rd13+356];
	ld.global.u32 	%r945, [%rd13+352];
	ld.global.u32 	%r946, [%rd13+348];
	ld.global.u32 	%r947, [%rd13+344];
	ld.global.u32 	%r948, [%rd13+340];
	ld.global.u32 	%r949, [%rd13+336];
	ld.global.u32 	%r950, [%rd13+332];
	ld.global.u32 	%r951, [%rd13+328];
	ld.global.u32 	%r952, [%rd13+324];
	ld.global.u32 	%r953, [%rd13+320];
	ld.global.u32 	%r954, [%rd13+316];
	ld.global.u32 	%r955, [%rd13+312];
	ld.global.u32 	%r956, [%rd13+308];
	ld.global.u32 	%r957, [%rd13+304];
	ld.global.u32 	%r958, [%rd13+300];
	ld.global.u32 	%r959, [%rd13+296];
	ld.global.u32 	%r960, [%rd13+292];
	ld.global.u32 	%r961, [%rd13+288];
	ld.global.u32 	%r962, [%rd13+284];
	ld.global.u32 	%r963, [%rd13+280];
	ld.global.u32 	%r964, [%rd13+276];
	ld.global.u32 	%r965, [%rd13+272];
	ld.global.u32 	%r966, [%rd13+268];
	ld.global.u32 	%r967, [%rd13+264];
	ld.global.u32 	%r968, [%rd13+260];
	ld.global.u32 	%r969, [%rd13+256];
	ld.global.u32 	%r970, [%rd13+252];
	ld.global.u32 	%r971, [%rd13+248];
	ld.global.u32 	%r972, [%rd13+244];
	ld.global.u32 	%r973, [%rd13+240];
	ld.global.u32 	%r974, [%rd13+236];
	ld.global.u32 	%r975, [%rd13+232];
	ld.global.u32 	%r976, [%rd13+228];
	ld.global.u32 	%r977, [%rd13+224];
	ld.global.u32 	%r978, [%rd13+220];
	ld.global.u32 	%r979, [%rd13+216];
	ld.global.u32 	%r980, [%rd13+212];
	ld.global.u32 	%r981, [%rd13+208];
	ld.global.u32 	%r982, [%rd13+204];
	ld.global.u32 	%r983, [%rd13+200];
	ld.global.u32 	%r984, [%rd13+196];
	ld.global.u32 	%r985, [%rd13+192];
	ld.global.u32 	%r986, [%rd13+188];
	ld.global.u32 	%r987, [%rd13+184];
	ld.global.u32 	%r988, [%rd13+180];
	ld.global.u32 	%r989, [%rd13+176];
	ld.global.u32 	%r990, [%rd13+172];
	ld.global.u32 	%r991, [%rd13+168];
	ld.global.u32 	%r992, [%rd13+164];
	ld.global.u32 	%r993, [%rd13+160];
	ld.global.u32 	%r994, [%rd13+156];
	ld.global.u32 	%r995, [%rd13+152];
	ld.global.u32 	%r996, [%rd13+148];
	ld.global.u32 	%r997, [%rd13+144];
	ld.global.u32 	%r998, [%rd13+140];
	ld.global.u32 	%r999, [%rd13+136];
	ld.global.u32 	%r1000, [%rd13+132];
	ld.global.u32 	%r1001, [%rd13+128];
	ld.global.u32 	%r1002, [%rd13+124];
	ld.global.u32 	%r1003, [%rd13+120];
	ld.global.u32 	%r1004, [%rd13+116];
	ld.global.u32 	%r1005, [%rd13+112];
	ld.global.u32 	%r1006, [%rd13+108];
	ld.global.u32 	%r1007, [%rd13+104];
	ld.global.u32 	%r1008, [%rd13+100];
	ld.global.u32 	%r1009, [%rd13+96];
	ld.global.u32 	%r1010, [%rd13+92];
	ld.global.u32 	%r1011, [%rd13+88];
	ld.global.u32 	%r1012, [%rd13+84];
	ld.global.u32 	%r1013, [%rd13+80];
	ld.global.u32 	%r1014, [%rd13+76];
	ld.global.u32 	%r1015, [%rd13+72];
	ld.global.u32 	%r1016, [%rd13+68];
	ld.global.u32 	%r1017, [%rd13+64];
	ld.global.u32 	%r1018, [%rd13+60];
	ld.global.u32 	%r1019, [%rd13+56];
	ld.global.u32 	%r1020, [%rd13+52];
	ld.global.u32 	%r1021, [%rd13+48];
	ld.global.u32 	%r1022, [%rd13+44];
	ld.global.u32 	%r1023, [%rd13+40];
	ld.global.u32 	%r1024, [%rd13+36];
	ld.global.u32 	%r1025, [%rd13+32];
	ld.global.u32 	%r1026, [%rd13+28];
	ld.global.u32 	%r1027, [%rd13+24];
	ld.global.u32 	%r1028, [%rd13+20];
	ld.global.u32 	%r1029, [%rd13+16];
	ld.global.u32 	%r1030, [%rd13+12];
	ld.global.u32 	%r1031, [%rd13+8];
	ld.global.u32 	%r1032, [%rd13+4];
	ld.global.u32 	%r1033, [%rd13];
	st.local.u32 	[%rd1], %r1033;
	st.local.u32 	[%rd1+4], %r1032;
	st.local.u32 	[%rd1+8], %r1031;
	st.local.u32 	[%rd1+12], %r1030;
	st.local.u32 	[%rd1+16], %r1029;
	st.local.u32 	[%rd1+20], %r1028;
	st.local.u32 	[%rd1+24], %r1027;
	st.local.u32 	[%rd1+28], %r1026;
	st.local.u32 	[%rd1+32], %r1025;
	st.local.u32 	[%rd1+36], %r1024;
	st.local.u32 	[%rd1+40], %r1023;
	st.local.u32 	[%rd1+44], %r1022;
	st.local.u32 	[%rd1+48], %r1021;
	st.local.u32 	[%rd1+52], %r1020;
	st.local.u32 	[%rd1+56], %r1019;
	st.local.u32 	[%rd1+60], %r1018;
	st.local.u32 	[%rd1+64], %r1017;
	st.local.u32 	[%rd1+68], %r1016;
	st.local.u32 	[%rd1+72], %r1015;
	st.local.u32 	[%rd1+76], %r1014;
	st.local.u32 	[%rd1+80], %r1013;
	st.local.u32 	[%rd1+84], %r1012;
	st.local.u32 	[%rd1+88], %r1011;
	st.local.u32 	[%rd1+92], %r1010;
	st.local.u32 	[%rd1+96], %r1009;
	st.local.u32 	[%rd1+100], %r1008;
	st.local.u32 	[%rd1+104], %r1007;
	st.local.u32 	[%rd1+108], %r1006;
	st.local.u32 	[%rd1+112], %r1005;
	st.local.u32 	[%rd1+116], %r1004;
	st.local.u32 	[%rd1+120], %r1003;
	st.local.u32 	[%rd1+124], %r1002;
	st.local.u32 	[%rd1+128], %r1001;
	st.local.u32 	[%rd1+132], %r1000;
	st.local.u32 	[%rd1+136], %r999;
	st.local.u32 	[%rd1+140], %r998;
	st.local.u32 	[%rd1+144], %r997;
	st.local.u32 	[%rd1+148], %r996;
	st.local.u32 	[%rd1+152], %r995;
	st.local.u32 	[%rd1+156], %r994;
	st.local.u32 	[%rd1+160], %r993;
	st.local.u32 	[%rd1+164], %r992;
	st.local.u32 	[%rd1+168], %r991;
	st.local.u32 	[%rd1+172], %r990;
	st.local.u32 	[%rd1+176], %r989;
	st.local.u32 	[%rd1+180], %r988;
	st.local.u32 	[%rd1+184], %r987;
	st.local.u32 	[%rd1+188], %r986;
	st.local.u32 	[%rd1+192], %r985;
	st.local.u32 	[%rd1+196], %r984;
	st.local.u32 	[%rd1+200], %r983;
	st.local.u32 	[%rd1+204], %r982;
	st.local.u32 	[%rd1+208], %r981;
	st.local.u32 	[%rd1+212], %r980;
	st.local.u32 	[%rd1+216], %r979;
	st.local.u32 	[%rd1+220], %r978;
	st.local.u32 	[%rd1+224], %r977;
	st.local.u32 	[%rd1+228], %r976;
	st.local.u32 	[%rd1+232], %r975;
	st.local.u32 	[%rd1+236], %r974;
	st.local.u32 	[%rd1+240], %r973;
	st.local.u32 	[%rd1+244], %r972;
	st.local.u32 	[%rd1+248], %r971;
	st.local.u32 	[%rd1+252], %r970;
	st.local.u32 	[%rd1+256], %r969;
	st.local.u32 	[%rd1+260], %r968;
	st.local.u32 	[%rd1+264], %r967;
	st.local.u32 	[%rd1+268], %r966;
	st.local.u32 	[%rd1+272], %r965;
	st.local.u32 	[%rd1+276], %r964;
	st.local.u32 	[%rd1+280], %r963;
	st.local.u32 	[%rd1+284], %r962;
	st.local.u32 	[%rd1+288], %r961;
	st.local.u32 	[%rd1+292], %r960;
	st.local.u32 	[%rd1+296], %r959;
	st.local.u32 	[%rd1+300], %r958;
	st.local.u32 	[%rd1+304], %r957;
	st.local.u32 	[%rd1+308], %r956;
	st.local.u32 	[%rd1+312], %r955;
	st.local.u32 	[%rd1+316], %r954;
	st.local.u32 	[%rd1+320], %r953;
	st.local.u32 	[%rd1+324], %r952;
	st.local.u32 	[%rd1+328], %r951;
	st.local.u32 	[%rd1+332], %r950;
	st.local.u32 	[%rd1+336], %r949;
	st.local.u32 	[%rd1+340], %r948;
	st.local.u32 	[%rd1+344], %r947;
	st.local.u32 	[%rd1+348], %r946;
	st.local.u32 	[%rd1+352], %r945;
	st.local.u32 	[%rd1+356], %r944;
	st.local.u32 	[%rd1+360], %r943;
	st.local.u32 	[%rd1+364], %r942;
	st.local.u32 	[%rd1+368], %r941;
	st.local.u32 	[%rd1+372], %r940;
	st.local.u32 	[%rd1+376], %r939;
	st.local.u32 	[%rd1+380], %r938;
	st.local.u32 	[%rd1+384], %r937;
	st.local.u32 	[%rd1+388], %r936;
	st.local.u32 	[%rd1+392], %r935;
	st.local.u32 	[%rd1+396], %r934;
	st.local.u32 	[%rd1+400], %r933;
	st.local.u32 	[%rd1+404], %r932;
	st.local.u32 	[%rd1+408], %r931;
	st.local.u32 	[%rd1+412], %r930;
	st.local.u32 	[%rd1+416], %r929;
	st.local.u32 	[%rd1+420], %r928;
	st.local.u32 	[%rd1+424], %r927;
	st.local.u32 	[%rd1+428], %r926;
	st.local.u32 	[%rd1+432], %r925;
	st.local.u32 	[%rd1+436], %r924;
	st.local.u32 	[%rd1+440], %r923;
	st.local.u32 	[%rd1+444], %r922;
	st.local.u32 	[%rd1+448], %r921;
	st.local.u32 	[%rd1+452], %r920;
	st.local.u32 	[%rd1+456], %r919;
	st.local.u32 	[%rd1+460], %r918;
	st.local.u32 	[%rd1+464], %r917;
	st.local.u32 	[%rd1+468], %r916;
	st.local.u32 	[%rd1+472], %r915;
	st.local.u32 	[%rd1+476], %r914;
	st.local.u32 	[%rd1+480], %r913;
	st.local.u32 	[%rd1+484], %r912;
	st.local.u32 	[%rd1+488], %r911;
	st.local.u32 	[%rd1+492], %r910;
	st.local.u32 	[%rd1+496], %r909;
	st.local.u32 	[%rd1+500], %r908;
	st.local.u32 	[%rd1+504], %r907;
	st.local.u32 	[%rd1+508], %r906;
	st.local.u32 	[%rd1+512], %r905;
	st.local.u32 	[%rd1+516], %r904;
	st.local.u32 	[%rd1+520], %r903;
	st.local.u32 	[%rd1+524], %r902;
	st.local.u32 	[%rd1+528], %r901;
	st.local.u32 	[%rd1+532], %r900;
	st.local.u32 	[%rd1+536], %r899;
	st.local.u32 	[%rd1+540], %r898;
	st.local.u32 	[%rd1+544], %r897;
	st.local.u32 	[%rd1+548], %r896;
	st.local.u32 	[%rd1+552], %r895;
	st.local.u32 	[%rd1+556], %r894;
	st.local.u32 	[%rd1+560], %r893;
	st.local.u32 	[%rd1+564], %r892;
	st.local.u32 	[%rd1+568], %r891;
	st.local.u32 	[%rd1+572], %r890;
	st.local.u32 	[%rd1+576], %r889;
	st.local.u32 	[%rd1+580], %r888;
	st.local.u32 	[%rd1+584], %r887;
	st.local.u32 	[%rd1+588], %r886;
	st.local.u32 	[%rd1+592], %r885;
	st.local.u32 	[%rd1+596], %r884;
	st.local.u32 	[%rd1+600], %r883;
	st.local.u32 	[%rd1+604], %r882;
	st.local.u32 	[%rd1+608], %r881;
	st.local.u32 	[%rd1+612], %r880;
	st.local.u32 	[%rd1+616], %r879;
	st.local.u32 	[%rd1+620], %r878;
	st.local.u32 	[%rd1+624], %r877;
	st.local.u32 	[%rd1+628], %r876;
	st.local.u32 	[%rd1+632], %r875;
	st.local.u32 	[%rd1+636], %r874;
	st.local.u32 	[%rd1+640], %r873;
	st.local.u32 	[%rd1+644], %r872;
	st.local.u32 	[%rd1+648], %r871;
	st.local.u32 	[%rd1+652], %r870;
	st.local.u32 	[%rd1+656], %r869;
	st.local.u32 	[%rd1+660], %r868;
	st.local.u32 	[%rd1+664], %r867;
	st.local.u32 	[%rd1+668], %r866;
	st.local.u32 	[%rd1+672], %r865;
	st.local.u32 	[%rd1+676], %r864;
	st.local.u32 	[%rd1+680], %r863;
	st.local.u32 	[%rd1+684], %r862;
	st.local.u32 	[%rd1+688], %r861;
	st.local.u32 	[%rd1+692], %r860;
	st.local.u32 	[%rd1+696], %r859;
	st.local.u32 	[%rd1+700], %r858;
	st.local.u32 	[%rd1+704], %r857;
	st.local.u32 	[%rd1+708], %r856;
	st.local.u32 	[%rd1+712], %r855;
	st.local.u32 	[%rd1+716], %r854;
	st.local.u32 	[%rd1+720], %r853;
	st.local.u32 	[%rd1+724], %r852;
	st.local.u32 	[%rd1+728], %r851;
	st.local.u32 	[%rd1+732], %r850;
	st.local.u32 	[%rd1+736], %r849;
	st.local.u32 	[%rd1+740], %r848;
	st.local.u32 	[%rd1+744], %r847;
	st.local.u32 	[%rd1+748], %r846;
	st.local.u32 	[%rd1+752], %r845;
	st.local.u32 	[%rd1+756], %r844;
	st.local.u32 	[%rd1+760], %r843;
	st.local.u32 	[%rd1+764], %r842;
	st.local.u32 	[%rd1+768], %r841;
	st.local.u32 	[%rd1+772], %r840;
	st.local.u32 	[%rd1+776], %r839;
	st.local.u32 	[%rd1+780], %r838;
	st.local.u32 	[%rd1+784], %r837;
	st.local.u32 	[%rd1+788], %r836;
	st.local.u32 	[%rd1+792], %r835;
	st.local.u32 	[%rd1+796], %r834;
	st.local.u32 	[%rd1+800], %r833;
	st.local.u32 	[%rd1+804], %r832;
	st.local.u32 	[%rd1+808], %r831;
	st.local.u32 	[%rd1+812], %r830;
	st.local.u32 	[%rd1+816], %r829;
	st.local.u32 	[%rd1+820], %r828;
	st.local.u32 	[%rd1+824], %r827;
	st.local.u32 	[%rd1+828], %r826;
	st.local.u32 	[%rd1+832], %r825;
	st.local.u32 	[%rd1+836], %r824;
	st.local.u32 	[%rd1+840], %r823;
	st.local.u32 	[%rd1+844], %r822;
	st.local.u32 	[%rd1+848], %r821;
	st.local.u32 	[%rd1+852], %r820;
	st.local.u32 	[%rd1+856], %r819;
	st.local.u32 	[%rd1+860], %r818;
	st.local.u32 	[%rd1+864], %r817;
	st.local.u32 	[%rd1+868], %r816;
	st.local.u32 	[%rd1+872], %r815;
	st.local.u32 	[%rd1+876], %r814;
	st.local.u32 	[%rd1+880], %r813;
	st.local.u32 	[%rd1+884], %r812;
	st.local.u32 	[%rd1+888], %r811;
	st.local.u32 	[%rd1+892], %r810;
	st.local.u32 	[%rd1+896], %r809;
	st.local.u32 	[%rd1+900], %r808;
	st.local.u32 	[%rd1+904], %r807;
	st.local.u32 	[%rd1+908], %r806;
	st.local.u32 	[%rd1+912], %r805;
	st.local.u32 	[%rd1+916], %r804;
	st.local.u32 	[%rd1+920], %r803;
	st.local.u32 	[%rd1+924], %r802;
	st.local.u32 	[%rd1+928], %r801;
	st.local.u32 	[%rd1+932], %r800;
	st.local.u32 	[%rd1+936], %r799;
	st.local.u32 	[%rd1+940], %r798;
	st.local.u32 	[%rd1+944], %r797;
	st.local.u32 	[%rd1+948], %r796;
	st.local.u32 	[%rd1+952], %r795;
	st.local.u32 	[%rd1+956], %r794;
	st.local.u32 	[%rd1+960], %r793;
	st.local.u32 	[%rd1+964], %r792;
	st.local.u32 	[%rd1+968], %r791;
	st.local.u32 	[%rd1+972], %r790;
	st.local.u32 	[%rd1+976], %r789;
	st.local.u32 	[%rd1+980], %r788;
	st.local.u32 	[%rd1+984], %r787;
	st.local.u32 	[%rd1+988], %r786;
	st.local.u32 	[%rd1+992], %r785;
	st.local.u32 	[%rd1+996], %r784;
	st.local.u32 	[%rd1+1000], %r783;
	st.local.u32 	[%rd1+1004], %r782;
	st.local.u32 	[%rd1+1008], %r781;
	st.local.u32 	[%rd1+1012], %r780;
	st.local.u32 	[%rd1+1016], %r779;
	st.local.u32 	[%rd1+1020], %r778;
	st.local.u32 	[%rd1+1024], %r777;
	st.local.u32 	[%rd1+1028], %r776;
	st.local.u32 	[%rd1+1032], %r775;
	st.local.u32 	[%rd1+1036], %r774;
	st.local.u32 	[%rd1+1040], %r773;
	st.local.u32 	[%rd1+1044], %r772;
	st.local.u32 	[%rd1+1048], %r771;
	st.local.u32 	[%rd1+1052], %r770;
	st.local.u32 	[%rd1+1056], %r769;
	st.local.u32 	[%rd1+1060], %r768;
	st.local.u32 	[%rd1+1064], %r767;
	st.local.u32 	[%rd1+1068], %r766;
	st.local.u32 	[%rd1+1072], %r765;
	st.local.u32 	[%rd1+1076], %r764;
	st.local.u32 	[%rd1+1080], %r763;
	st.local.u32 	[%rd1+1084], %r762;
	st.local.u32 	[%rd1+1088], %r761;
	st.local.u32 	[%rd1+1092], %r760;
	st.local.u32 	[%rd1+1096], %r759;
	st.local.u32 	[%rd1+1100], %r758;
	st.local.u32 	[%rd1+1104], %r757;
	st.local.u32 	[%rd1+1108], %r756;
	st.local.u32 	[%rd1+1112], %r755;
	st.local.u32 	[%rd1+1116], %r754;
	st.local.u32 	[%rd1+1120], %r753;
	st.local.u32 	[%rd1+1124], %r752;
	st.local.u32 	[%rd1+1128], %r751;
	st.local.u32 	[%rd1+1132], %r750;
	st.local.u32 	[%rd1+1136], %r749;
	st.local.u32 	[%rd1+1140], %r748;
	st.local.u32 	[%rd1+1144], %r747;
	st.local.u32 	[%rd1+1148], %r746;
	st.local.u32 	[%rd1+1152], %r745;
	st.local.u32 	[%rd1+1156], %r744;
	st.local.u32 	[%rd1+1160], %r743;
	st.local.u32 	[%rd1+1164], %r742;
	st.local.u32 	[%rd1+1168], %r741;
	st.local.u32 	[%rd1+1172], %r740;
	st.local.u32 	[%rd1+1176], %r739;
	st.local.u32 	[%rd1+1180], %r738;
	st.local.u32 	[%rd1+1184], %r737;
	st.local.u32 	[%rd1+1188], %r736;
	st.local.u32 	[%rd1+1192], %r735;
	st.local.u32 	[%rd1+1196], %r734;
	st.local.u32 	[%rd1+1200], %r733;
	st.local.u32 	[%rd1+1204], %r732;
	st.local.u32 	[%rd1+1208], %r731;
	st.local.u32 	[%rd1+1212], %r730;
	st.local.u32 	[%rd1+1216], %r729;
	st.local.u32 	[%rd1+1220], %r728;
	st.local.u32 	[%rd1+1224], %r727;
	st.local.u32 	[%rd1+1228], %r726;
	st.local.u32 	[%rd1+1232], %r725;
	st.local.u32 	[%rd1+1236], %r724;
	st.local.u32 	[%rd1+1240], %r723;
	st.local.u32 	[%rd1+1244], %r722;
	st.local.u32 	[%rd1+1248], %r721;
	st.local.u32 	[%rd1+1252], %r720;
	st.local.u32 	[%rd1+1256], %r719;
	st.local.u32 	[%rd1+1260], %r718;
	st.local.u32 	[%rd1+1264], %r717;
	st.local.u32 	[%rd1+1268], %r716;
	st.local.u32 	[%rd1+1272], %r715;
	st.local.u32 	[%rd1+1276], %r714;
	st.local.u32 	[%rd1+1280], %r713;
	st.local.u32 	[%rd1+1284], %r712;
	st.local.u32 	[%rd1+1288], %r711;
	st.local.u32 	[%rd1+1292], %r710;
	st.local.u32 	[%rd1+1296], %r709;
	st.local.u32 	[%rd1+1300], %r708;
	st.local.u32 	[%rd1+1304], %r707;
	st.local.u32 	[%rd1+1308], %r706;
	st.local.u32 	[%rd1+1312], %r705;
	st.local.u32 	[%rd1+1316], %r704;
	st.local.u32 	[%rd1+1320], %r703;
	st.local.u32 	[%rd1+1324], %r702;
	st.local.u32 	[%rd1+1328], %r701;
	st.local.u32 	[%rd1+1332], %r700;
	st.local.u32 	[%rd1+1336], %r699;
	st.local.u32 	[%rd1+1340], %r698;
	st.local.u32 	[%rd1+1344], %r697;
	st.local.u32 	[%rd1+1348], %r696;
	st.local.u32 	[%rd1+1352], %r695;
	st.local.u32 	[%rd1+1356], %r694;
	st.local.u32 	[%rd1+1360], %r693;
	st.local.u32 	[%rd1+1364], %r692;
	st.local.u32 	[%rd1+1368], %r691;
	st.local.u32 	[%rd1+1372], %r690;
	st.local.u32 	[%rd1+1376], %r689;
	st.local.u32 	[%rd1+1380], %r688;
	st.local.u32 	[%rd1+1384], %r687;
	st.local.u32 	[%rd1+1388], %r686;
	st.local.u32 	[%rd1+1392], %r685;
	st.local.u32 	[%rd1+1396], %r684;
	st.local.u32 	[%rd1+1400], %r683;
	st.local.u32 	[%rd1+1404], %r682;
	st.local.u32 	[%rd1+1408], %r681;
	st.local.u32 	[%rd1+1412], %r680;
	st.local.u32 	[%rd1+1416], %r679;
	st.local.u32 	[%rd1+1420], %r678;
	st.local.u32 	[%rd1+1424], %r677;
	st.local.u32 	[%rd1+1428], %r676;
	st.local.u32 	[%rd1+1432], %r675;
	st.local.u32 	[%rd1+1436], %r674;
	st.local.u32 	[%rd1+1440], %r673;
	st.local.u32 	[%rd1+1444], %r672;
	st.local.u32 	[%rd1+1448], %r671;
	st.local.u32 	[%rd1+1452], %r670;
	st.local.u32 	[%rd1+1456], %r669;
	st.local.u32 	[%rd1+1460], %r668;
	st.local.u32 	[%rd1+1464], %r667;
	st.local.u32 	[%rd1+1468], %r666;
	st.local.u32 	[%rd1+1472], %r665;
	st.local.u32 	[%rd1+1476], %r664;
	st.local.u32 	[%rd1+1480], %r663;
	st.local.u32 	[%rd1+1484], %r662;
	st.local.u32 	[%rd1+1488], %r661;
	st.local.u32 	[%rd1+1492], %r660;
	st.local.u32 	[%rd1+1496], %r659;
	st.local.u32 	[%rd1+1500], %r658;
	st.local.u32 	[%rd1+1504], %r657;
	st.local.u32 	[%rd1+1508], %r656;
	st.local.u32 	[%rd1+1512], %r655;
	st.local.u32 	[%rd1+1516], %r654;
	st.local.u32 	[%rd1+1520], %r653;
	st.local.u32 	[%rd1+1524], %r652;
	st.local.u32 	[%rd1+1528], %r651;
	st.local.u32 	[%rd1+1532], %r650;
	st.local.u32 	[%rd1+1536], %r649;
	st.local.u32 	[%rd1+1540], %r648;
	st.local.u32 	[%rd1+1544], %r647;
	st.local.u32 	[%rd1+1548], %r646;
	st.local.u32 	[%rd1+1552], %r645;
	st.local.u32 	[%rd1+1556], %r644;
	st.local.u32 	[%rd1+1560], %r643;
	st.local.u32 	[%rd1+1564], %r642;
	st.local.u32 	[%rd1+1568], %r641;
	st.local.u32 	[%rd1+1572], %r640;
	st.local.u32 	[%rd1+1576], %r639;
	st.local.u32 	[%rd1+1580], %r638;
	st.local.u32 	[%rd1+1584], %r637;
	st.local.u32 	[%rd1+1588], %r636;
	st.local.u32 	[%rd1+1592], %r635;
	st.local.u32 	[%rd1+1596], %r634;
	st.local.u32 	[%rd1+1600], %r633;
	st.local.u32 	[%rd1+1604], %r632;
	st.local.u32 	[%rd1+1608], %r631;
	st.local.u32 	[%rd1+1612], %r630;
	st.local.u32 	[%rd1+1616], %r629;
	st.local.u32 	[%rd1+1620], %r628;
	st.local.u32 	[%rd1+1624], %r627;
	st.local.u32 	[%rd1+1628], %r626;
	st.local.u32 	[%rd1+1632], %r625;
	st.local.u32 	[%rd1+1636], %r624;
	st.local.u32 	[%rd1+1640], %r623;
	st.local.u32 	[%rd1+1644], %r622;
	st.local.u32 	[%rd1+1648], %r621;
	st.local.u32 	[%rd1+1652], %r620;
	st.local.u32 	[%rd1+1656], %r619;
	st.local.u32 	[%rd1+1660], %r618;
	st.local.u32 	[%rd1+1664], %r617;
	st.local.u32 	[%rd1+1668], %r616;
	st.local.u32 	[%rd1+1672], %r615;
	st.local.u32 	[%rd1+1676], %r614;
	st.local.u32 	[%rd1+1680], %r613;
	st.local.u32 	[%rd1+1684], %r612;
	st.local.u32 	[%rd1+1688], %r611;
	st.local.u32 	[%rd1+1692], %r610;
	st.local.u32 	[%rd1+1696], %r609;
	st.local.u32 	[%rd1+1700], %r608;
	st.local.u32 	[%rd1+1704], %r607;
	st.local.u32 	[%rd1+1708], %r606;
	st.local.u32 	[%rd1+1712], %r605;
	st.local.u32 	[%rd1+1716], %r604;
	st.local.u32 	[%rd1+1720], %r603;
	st.local.u32 	[%rd1+1724], %r602;
	st.local.u32 	[%rd1+1728], %r601;
	st.local.u32 	[%rd1+1732], %r600;
	st.local.u32 	[%rd1+1736], %r599;
	st.local.u32 	[%rd1+1740], %r598;
	st.local.u32 	[%rd1+1744], %r597;
	st.local.u32 	[%rd1+1748], %r596;
	st.local.u32 	[%rd1+1752], %r595;
	st.local.u32 	[%rd1+1756], %r594;
	st.local.u32 	[%rd1+1760], %r593;
	st.local.u32 	[%rd1+1764], %r592;
	st.local.u32 	[%rd1+1768], %r591;
	st.local.u32 	[%rd1+1772], %r590;
	st.local.u32 	[%rd1+1776], %r589;
	st.local.u32 	[%rd1+1780], %r588;
	st.local.u32 	[%rd1+1784], %r587;
	st.local.u32 	[%rd1+1788], %r586;
	st.local.u32 	[%rd1+1792], %r585;
	st.local.u32 	[%rd1+1796], %r584;
	st.local.u32 	[%rd1+1800], %r583;
	st.local.u32 	[%rd1+1804], %r582;
	st.local.u32 	[%rd1+1808], %r581;
	st.local.u32 	[%rd1+1812], %r580;
	st.local.u32 	[%rd1+1816], %r579;
	st.local.u32 	[%rd1+1820], %r578;
	st.local.u32 	[%rd1+1824], %r577;
	st.local.u32 	[%rd1+1828], %r576;
	st.local.u32 	[%rd1+1832], %r575;
	st.local.u32 	[%rd1+1836], %r574;
	st.local.u32 	[%rd1+1840], %r573;
	st.local.u32 	[%rd1+1844], %r572;
	st.local.u32 	[%rd1+1848], %r571;
	st.local.u32 	[%rd1+1852], %r570;
	st.local.u32 	[%rd1+1856], %r569;
	st.local.u32 	[%rd1+1860], %r568;
	st.local.u32 	[%rd1+1864], %r567;
	st.local.u32 	[%rd1+1868], %r566;
	st.local.u32 	[%rd1+1872], %r565;
	st.local.u32 	[%rd1+1876], %r564;
	st.local.u32 	[%rd1+1880], %r563;
	st.local.u32 	[%rd1+1884], %r562;
	st.local.u32 	[%rd1+1888], %r561;
	st.local.u32 	[%rd1+1892], %r560;
	st.local.u32 	[%rd1+1896], %r559;
	st.local.u32 	[%rd1+1900], %r558;
	st.local.u32 	[%rd1+1904], %r557;
	st.local.u32 	[%rd1+1908], %r556;
	st.local.u32 	[%rd1+1912], %r555;
	st.local.u32 	[%rd1+1916], %r554;
	st.local.u32 	[%rd1+1920], %r553;
	st.local.u32 	[%rd1+1924], %r552;
	st.local.u32 	[%rd1+1928], %r551;
	st.local.u32 	[%rd1+1932], %r550;
	st.local.u32 	[%rd1+1936], %r549;
	st.local.u32 	[%rd1+1940], %r548;
	st.local.u32 	[%rd1+1944], %r547;
	st.local.u32 	[%rd1+1948], %r546;
	st.local.u32 	[%rd1+1952], %r545;
	st.local.u32 	[%rd1+1956], %r544;
	st.local.u32 	[%rd1+1960], %r543;
	st.local.u32 	[%rd1+1964], %r542;
	st.local.u32 	[%rd1+1968], %r541;
	st.local.u32 	[%rd1+1972], %r540;
	st.local.u32 	[%rd1+1976], %r539;
	st.local.u32 	[%rd1+1980], %r538;
	st.local.u32 	[%rd1+1984], %r537;
	st.local.u32 	[%rd1+1988], %r536;
	st.local.u32 	[%rd1+1992], %r535;
	st.local.u32 	[%rd1+1996], %r534;
	st.local.u32 	[%rd1+2000], %r533;
	st.local.u32 	[%rd1+2004], %r532;
	st.local.u32 	[%rd1+2008], %r531;
	st.local.u32 	[%rd1+2012], %r530;
	st.local.u32 	[%rd1+2016], %r529;
	st.local.u32 	[%rd1+2020], %r528;
	st.local.u32 	[%rd1+2024], %r527;
	st.local.u32 	[%rd1+2028], %r526;
	st.local.u32 	[%rd1+2032], %r525;
	st.local.u32 	[%rd1+2036], %r524;
	st.local.u32 	[%rd1+2040], %r523;
	st.local.u32 	[%rd1+2044], %r522;
	st.local.u32 	[%rd1+2048], %r521;
	st.local.u32 	[%rd1+2052], %r520;
	st.local.u32 	[%rd1+2056], %r519;
	st.local.u32 	[%rd1+2060], %r518;
	st.local.u32 	[%rd1+2064], %r517;
	st.local.u32 	[%rd1+2068], %r516;
	st.local.u32 	[%rd1+2072], %r515;
	st.local.u32 	[%rd1+2076], %r514;
	st.local.u32 	[%rd1+2080], %r513;
	st.local.u32 	[%rd1+2084], %r512;
	st.local.u32 	[%rd1+2088], %r511;
	st.local.u32 	[%rd1+2092], %r510;
	st.local.u32 	[%rd1+2096], %r509;
	st.local.u32 	[%rd1+2100], %r508;
	st.local.u32 	[%rd1+2104], %r507;
	st.local.u32 	[%rd1+2108], %r506;
	st.local.u32 	[%rd1+2112], %r505;
	st.local.u32 	[%rd1+2116], %r504;
	st.local.u32 	[%rd1+2120], %r503;
	st.local.u32 	[%rd1+2124], %r502;
	st.local.u32 	[%rd1+2128], %r501;
	st.local.u32 	[%rd1+2132], %r500;
	st.local.u32 	[%rd1+2136], %r499;
	st.local.u32 	[%rd1+2140], %r498;
	st.local.u32 	[%rd1+2144], %r497;
	st.local.u32 	[%rd1+2148], %r496;
	st.local.u32 	[%rd1+2152], %r495;
	st.local.u32 	[%rd1+2156], %r494;
	st.local.u32 	[%rd1+2160], %r493;
	st.local.u32 	[%rd1+2164], %r492;
	st.local.u32 	[%rd1+2168], %r491;
	st.local.u32 	[%rd1+2172], %r490;
	st.local.u32 	[%rd1+2176], %r489;
	st.local.u32 	[%rd1+2180], %r488;
	st.local.u32 	[%rd1+2184], %r487;
	st.local.u32 	[%rd1+2188], %r486;
	st.local.u32 	[%rd1+2192], %r485;
	st.local.u32 	[%rd1+2196], %r484;
	st.local.u32 	[%rd1+2200], %r483;
	st.local.u32 	[%rd1+2204], %r482;
	st.local.u32 	[%rd1+2208], %r481;
	st.local.u32 	[%rd1+2212], %r480;
	st.local.u32 	[%rd1+2216], %r479;
	st.local.u32 	[%rd1+2220], %r478;
	st.local.u32 	[%rd1+2224], %r477;
	st.local.u32 	[%rd1+2228], %r476;
	st.local.u32 	[%rd1+2232], %r475;
	st.local.u32 	[%rd1+2236], %r474;
	st.local.u32 	[%rd1+2240], %r473;
	st.local.u32 	[%rd1+2244], %r472;
	st.local.u32 	[%rd1+2248], %r471;
	st.local.u32 	[%rd1+2252], %r470;
	st.local.u32 	[%rd1+2256], %r469;
	st.local.u32 	[%rd1+2260], %r468;
	st.local.u32 	[%rd1+2264], %r467;
	st.local.u32 	[%rd1+2268], %r466;
	st.local.u32 	[%rd1+2272], %r465;
	st.local.u32 	[%rd1+2276], %r464;
	st.local.u32 	[%rd1+2280], %r463;
	st.local.u32 	[%rd1+2284], %r462;
	st.local.u32 	[%rd1+2288], %r461;
	st.local.u32 	[%rd1+2292], %r460;
	st.local.u32 	[%rd1+2296], %r459;
	st.local.u32 	[%rd1+2300], %r458;
	st.local.u32 	[%rd1+2304], %r457;
	st.local.u32 	[%rd1+2308], %r456;
	st.local.u32 	[%rd1+2312], %r455;
	st.local.u32 	[%rd1+2316], %r454;
	st.local.u32 	[%rd1+2320], %r453;
	st.local.u32 	[%rd1+2324], %r452;
	st.local.u32 	[%rd1+2328], %r451;
	st.local.u32 	[%rd1+2332], %r450;
	st.local.u32 	[%rd1+2336], %r449;
	st.local.u32 	[%rd1+2340], %r448;
	st.local.u32 	[%rd1+2344], %r447;
	st.local.u32 	[%rd1+2348], %r446;
	st.local.u32 	[%rd1+2352], %r445;
	st.local.u32 	[%rd1+2356], %r444;
	st.local.u32 	[%rd1+2360], %r443;
	st.local.u32 	[%rd1+2364], %r442;
	st.local.u32 	[%rd1+2368], %r441;
	st.local.u32 	[%rd1+2372], %r440;
	st.local.u32 	[%rd1+2376], %r439;
	st.local.u32 	[%rd1+2380], %r438;
	st.local.u32 	[%rd1+2384], %r437;
	st.local.u32 	[%rd1+2388], %r436;
	st.local.u32 	[%rd1+2392], %r435;
	st.local.u32 	[%rd1+2396], %r434;
	st.local.u32 	[%rd1+2400], %r433;
	st.local.u32 	[%rd1+2404], %r432;
	st.local.u32 	[%rd1+2408], %r431;
	st.local.u32 	[%rd1+2412], %r430;
	st.local.u32 	[%rd1+2416], %r429;
	st.local.u32 	[%rd1+2420], %r428;
	st.local.u32 	[%rd1+2424], %r427;
	st.local.u32 	[%rd1+2428], %r426;
	st.local.u32 	[%rd1+2432], %r425;
	st.local.u32 	[%rd1+2436], %r424;
	st.local.u32 	[%rd1+2440], %r423;
	st.local.u32 	[%rd1+2444], %r422;
	st.local.u32 	[%rd1+2448], %r421;
	st.local.u32 	[%rd1+2452], %r420;
	st.local.u32 	[%rd1+2456], %r419;
	st.local.u32 	[%rd1+2460], %r418;
	st.local.u32 	[%rd1+2464], %r417;
	st.local.u32 	[%rd1+2468], %r416;
	st.local.u32 	[%rd1+2472], %r415;
	st.local.u32 	[%rd1+2476], %r414;
	st.local.u32 	[%rd1+2480], %r413;
	st.local.u32 	[%rd1+2484], %r412;
	st.local.u32 	[%rd1+2488], %r411;
	st.local.u32 	[%rd1+2492], %r410;
	st.local.u32 	[%rd1+2496], %r409;
	st.local.u32 	[%rd1+2500], %r408;
	st.local.u32 	[%rd1+2504], %r407;
	st.local.u32 	[%rd1+2508], %r406;
	st.local.u32 	[%rd1+2512], %r405;
	st.local.u32 	[%rd1+2516], %r404;
	st.local.u32 	[%rd1+2520], %r403;
	st.local.u32 	[%rd1+2524], %r402;
	st.local.u32 	[%rd1+2528], %r401;
	st.local.u32 	[%rd1+2532], %r400;
	st.local.u32 	[%rd1+2536], %r399;
	st.local.u32 	[%rd1+2540], %r398;
	st.local.u32 	[%rd1+2544], %r397;
	st.local.u32 	[%rd1+2548], %r396;
	st.local.u32 	[%rd1+2552], %r395;
	st.local.u32 	[%rd1+2556], %r394;
	st.local.u32 	[%rd1+2560], %r393;
	st.local.u32 	[%rd1+2564], %r392;
	st.local.u32 	[%rd1+2568], %r391;
	st.local.u32 	[%rd1+2572], %r390;
	st.local.u32 	[%rd1+2576], %r389;
	st.local.u32 	[%rd1+2580], %r388;
	st.local.u32 	[%rd1+2584], %r387;
	st.local.u32 	[%rd1+2588], %r386;
	st.local.u32 	[%rd1+2592], %r385;
	st.local.u32 	[%rd1+2596], %r384;
	st.local.u32 	[%rd1+2600], %r383;
	st.local.u32 	[%rd1+2604], %r382;
	st.local.u32 	[%rd1+2608], %r381;
	st.local.u32 	[%rd1+2612], %r380;
	st.local.u32 	[%rd1+2616], %r379;
	st.local.u32 	[%rd1+2620], %r378;
	st.local.u32 	[%rd1+2624], %r377;
	st.local.u32 	[%rd1+2628], %r376;
	st.local.u32 	[%rd1+2632], %r375;
	st.local.u32 	[%rd1+2636], %r374;
	st.local.u32 	[%rd1+2640], %r373;
	st.local.u32 	[%rd1+2644], %r372;
	st.local.u32 	[%rd1+2648], %r371;
	st.local.u32 	[%rd1+2652], %r370;
	st.local.u32 	[%rd1+2656], %r369;
	st.local.u32 	[%rd1+2660], %r368;
	st.local.u32 	[%rd1+2664], %r367;
	st.local.u32 	[%rd1+2668], %r366;
	st.local.u32 	[%rd1+2672], %r365;
	st.local.u32 	[%rd1+2676], %r364;
	st.local.u32 	[%rd1+2680], %r363;
	st.local.u32 	[%rd1+2684], %r362;
	st.local.u32 	[%rd1+2688], %r361;
	st.local.u32 	[%rd1+2692], %r360;
	st.local.u32 	[%rd1+2696], %r359;
	st.local.u32 	[%rd1+2700], %r358;
	st.local.u32 	[%rd1+2704], %r357;
	st.local.u32 	[%rd1+2708], %r356;
	st.local.u32 	[%rd1+2712], %r355;
	st.local.u32 	[%rd1+2716], %r354;
	st.local.u32 	[%rd1+2720], %r353;
	st.local.u32 	[%rd1+2724], %r352;
	st.local.u32 	[%rd1+2728], %r351;
	st.local.u32 	[%rd1+2732], %r350;
	st.local.u32 	[%rd1+2736], %r349;
	st.local.u32 	[%rd1+2740], %r348;
	st.local.u32 	[%rd1+2744], %r347;
	st.local.u32 	[%rd1+2748], %r346;
	st.local.u32 	[%rd1+2752], %r345;
	st.local.u32 	[%rd1+2756], %r344;
	st.local.u32 	[%rd1+2760], %r343;
	st.local.u32 	[%rd1+2764], %r342;
	st.local.u32 	[%rd1+2768], %r341;
	st.local.u32 	[%rd1+2772], %r340;
	st.local.u32 	[%rd1+2776], %r339;
	st.local.u32 	[%rd1+2780], %r338;
	st.local.u32 	[%rd1+2784], %r337;
	st.local.u32 	[%rd1+2788], %r336;
	st.local.u32 	[%rd1+2792], %r335;
	st.local.u32 	[%rd1+2796], %r334;
	st.local.u32 	[%rd1+2800], %r333;
	st.local.u32 	[%rd1+2804], %r332;
	st.local.u32 	[%rd1+2808], %r331;
	st.local.u32 	[%rd1+2812], %r330;
	st.local.u32 	[%rd1+2816], %r329;
	st.local.u32 	[%rd1+2820], %r328;
	st.local.u32 	[%rd1+2824], %r327;
	st.local.u32 	[%rd1+2828], %r326;
	st.local.u32 	[%rd1+2832], %r325;
	st.local.u32 	[%rd1+2836], %r324;
	st.local.u32 	[%rd1+2840], %r323;
	st.local.u32 	[%rd1+2844], %r322;
	st.local.u32 	[%rd1+2848], %r321;
	st.local.u32 	[%rd1+2852], %r320;
	st.local.u32 	[%rd1+2856], %r319;
	st.local.u32 	[%rd1+2860], %r318;
	st.local.u32 	[%rd1+2864], %r317;
	st.local.u32 	[%rd1+2868], %r316;
	st.local.u32 	[%rd1+2872], %r315;
	st.local.u32 	[%rd1+2876], %r314;
	st.local.u32 	[%rd1+2880], %r313;
	st.local.u32 	[%rd1+2884], %r312;
	st.local.u32 	[%rd1+2888], %r311;
	st.local.u32 	[%rd1+2892], %r310;
	st.local.u32 	[%rd1+2896], %r309;
	st.local.u32 	[%rd1+2900], %r308;
	st.local.u32 	[%rd1+2904], %r307;
	st.local.u32 	[%rd1+2908], %r306;
	st.local.u32 	[%rd1+2912], %r305;
	st.local.u32 	[%rd1+2916], %r304;
	st.local.u32 	[%rd1+2920], %r303;
	st.local.u32 	[%rd1+2924], %r302;
	st.local.u32 	[%rd1+2928], %r301;
	st.local.u32 	[%rd1+2932], %r300;
	st.local.u32 	[%rd1+2936], %r299;
	st.local.u32 	[%rd1+2940], %r298;
	st.local.u32 	[%rd1+2944], %r297;
	st.local.u32 	[%rd1+2948], %r296;
	st.local.u32 	[%rd1+2952], %r295;
	st.local.u32 	[%rd1+2956], %r294;
	st.local.u32 	[%rd1+2960], %r293;
	st.local.u32 	[%rd1+2964], %r292;
	st.local.u32 	[%rd1+2968], %r291;
	st.local.u32 	[%rd1+2972], %r290;
	st.local.u32 	[%rd1+2976], %r289;
	st.local.u32 	[%rd1+2980], %r288;
	st.local.u32 	[%rd1+2984], %r287;
	st.local.u32 	[%rd1+2988], %r286;
	st.local.u32 	[%rd1+2992], %r285;
	st.local.u32 	[%rd1+2996], %r284;
	st.local.u32 	[%rd1+3000], %r283;
	st.local.u32 	[%rd1+3004], %r282;
	st.local.u32 	[%rd1+3008], %r281;
	st.local.u32 	[%rd1+3012], %r280;
	st.local.u32 	[%rd1+3016], %r279;
	st.local.u32 	[%rd1+3020], %r278;
	st.local.u32 	[%rd1+3024], %r277;
	st.local.u32 	[%rd1+3028], %r276;
	st.local.u32 	[%rd1+3032], %r275;
	st.local.u32 	[%rd1+3036], %r274;
	st.local.u32 	[%rd1+3040], %r273;
	st.local.u32 	[%rd1+3044], %r272;
	st.local.u32 	[%rd1+3048], %r271;
	st.local.u32 	[%rd1+3052], %r270;
	st.local.u32 	[%rd1+3056], %r269;
	st.local.u32 	[%rd1+3060], %r268;
	st.local.u32 	[%rd1+3064], %r267;
	st.local.u32 	[%rd1+3068], %r266;
	st.local.u32 	[%rd1+3072], %r265;
	st.local.u32 	[%rd1+3076], %r264;
	st.local.u32 	[%rd1+3080], %r263;
	st.local.u32 	[%rd1+3084], %r262;
	st.local.u32 	[%rd1+3088], %r261;
	st.local.u32 	[%rd1+3092], %r260;
	st.local.u32 	[%rd1+3096], %r259;
	st.local.u32 	[%rd1+3100], %r258;
	st.local.u32 	[%rd1+3104], %r257;
	st.local.u32 	[%rd1+3108], %r256;
	st.local.u32 	[%rd1+3112], %r255;
	st.local.u32 	[%rd1+3116], %r254;
	st.local.u32 	[%rd1+3120], %r253;
	st.local.u32 	[%rd1+3124], %r252;
	st.local.u32 	[%rd1+3128], %r251;
	st.local.u32 	[%rd1+3132], %r250;
	st.local.u32 	[%rd1+3136], %r249;
	st.local.u32 	[%rd1+3140], %r248;
	st.local.u32 	[%rd1+3144], %r247;
	st.local.u32 	[%rd1+3148], %r246;
	st.local.u32 	[%rd1+3152], %r245;
	st.local.u32 	[%rd1+3156], %r244;
	st.local.u32 	[%rd1+3160], %r243;
	st.local.u32 	[%rd1+3164], %r242;
	st.local.u32 	[%rd1+3168], %r241;
	st.local.u32 	[%rd1+3172], %r240;
	st.local.u32 	[%rd1+3176], %r239;
	st.local.u32 	[%rd1+3180], %r238;
	st.local.u32 	[%rd1+3184], %r237;
	st.local.u32 	[%rd1+3188], %r236;
	st.local.u32 	[%rd1+3192], %r235;
	st.local.u32 	[%rd1+3196], %r234;
	st.local.u32 	[%rd1+3200], %r233;
	st.local.u32 	[%rd1+3204], %r232;
	st.local.u32 	[%rd1+3208], %r231;
	st.local.u32 	[%rd1+3212], %r230;
	st.local.u32 	[%rd1+3216], %r229;
	st.local.u32 	[%rd1+3220], %r228;
	st.local.u32 	[%rd1+3224], %r227;
	st.local.u32 	[%rd1+3228], %r226;
	st.local.u32 	[%rd1+3232], %r225;
	st.local.u32 	[%rd1+3236], %r224;
	st.local.u32 	[%rd1+3240], %r223;
	st.local.u32 	[%rd1+3244], %r222;
	st.local.u32 	[%rd1+3248], %r221;
	st.local.u32 	[%rd1+3252], %r220;
	st.local.u32 	[%rd1+3256], %r219;
	st.local.u32 	[%rd1+3260], %r218;
	st.local.u32 	[%rd1+3264], %r217;
	st.local.u32 	[%rd1+3268], %r216;
	st.local.u32 	[%rd1+3272], %r215;
	st.local.u32 	[%rd1+3276], %r214;
	st.local.u32 	[%rd1+3280], %r213;
	st.local.u32 	[%rd1+3284], %r212;
	st.local.u32 	[%rd1+3288], %r211;
	st.local.u32 	[%rd1+3292], %r210;
	st.local.u32 	[%rd1+3296], %r209;
	st.local.u32 	[%rd1+3300], %r208;
	st.local.u32 	[%rd1+3304], %r207;
	st.local.u32 	[%rd1+3308], %r206;
	st.local.u32 	[%rd1+3312], %r205;
	st.local.u32 	[%rd1+3316], %r204;
	st.local.u32 	[%rd1+3320], %r203;
	st.local.u32 	[%rd1+3324], %r202;
	st.local.u32 	[%rd1+3328], %r201;
	st.local.u32 	[%rd1+3332], %r200;
	st.local.u32 	[%rd1+3336], %r199;
	st.local.u32 	[%rd1+3340], %r198;
	st.local.u32 	[%rd1+3344], %r197;
	st.local.u32 	[%rd1+3348], %r196;
	st.local.u32 	[%rd1+3352], %r195;
	st.local.u32 	[%rd1+3356], %r194;
	st.local.u32 	[%rd1+3360], %r193;
	st.local.u32 	[%rd1+3364], %r192;
	st.local.u32 	[%rd1+3368], %r191;
	st.local.u32 	[%rd1+3372], %r190;
	st.local.u32 	[%rd1+3376], %r189;
	st.local.u32 	[%rd1+3380], %r188;
	st.local.u32 	[%rd1+3384], %r187;
	st.local.u32 	[%rd1+3388], %r186;
	st.local.u32 	[%rd1+3392], %r185;
	st.local.u32 	[%rd1+3396], %r184;
	st.local.u32 	[%rd1+3400], %r183;
	st.local.u32 	[%rd1+3404], %r182;
	st.local.u32 	[%rd1+3408], %r181;
	st.local.u32 	[%rd1+3412], %r180;
	st.local.u32 	[%rd1+3416], %r179;
	st.local.u32 	[%rd1+3420], %r178;
	st.local.u32 	[%rd1+3424], %r177;
	st.local.u32 	[%rd1+3428], %r176;
	st.local.u32 	[%rd1+3432], %r175;
	st.local.u32 	[%rd1+3436], %r174;
	st.local.u32 	[%rd1+3440], %r173;
	st.local.u32 	[%rd1+3444], %r172;
	st.local.u32 	[%rd1+3448], %r171;
	st.local.u32 	[%rd1+3452], %r170;
	st.local.u32 	[%rd1+3456], %r169;
	st.local.u32 	[%rd1+3460], %r168;
	st.local.u32 	[%rd1+3464], %r167;
	st.local.u32 	[%rd1+3468], %r166;
	st.local.u32 	[%rd1+3472], %r165;
	st.local.u32 	[%rd1+3476], %r164;
	st.local.u32 	[%rd1+3480], %r163;
	st.local.u32 	[%rd1+3484], %r162;
	st.local.u32 	[%rd1+3488], %r161;
	st.local.u32 	[%rd1+3492], %r160;
	st.local.u32 	[%rd1+3496], %r159;
	st.local.u32 	[%rd1+3500], %r158;
	st.local.u32 	[%rd1+3504], %r157;
	st.local.u32 	[%rd1+3508], %r156;
	st.local.u32 	[%rd1+3512], %r155;
	st.local.u32 	[%rd1+3516], %r154;
	st.local.u32 	[%rd1+3520], %r153;
	st.local.u32 	[%rd1+3524], %r152;
	st.local.u32 	[%rd1+3528], %r151;
	st.local.u32 	[%rd1+3532], %r150;
	st.local.u32 	[%rd1+3536], %r149;
	st.local.u32 	[%rd1+3540], %r148;
	st.local.u32 	[%rd1+3544], %r147;
	st.local.u32 	[%rd1+3548], %r146;
	st.local.u32 	[%rd1+3552], %r145;
	st.local.u32 	[%rd1+3556], %r144;
	st.local.u32 	[%rd1+3560], %r143;
	st.local.u32 	[%rd1+3564], %r142;
	st.local.u32 	[%rd1+3568], %r141;
	st.local.u32 	[%rd1+3572], %r140;
	st.local.u32 	[%rd1+3576], %r139;
	st.local.u32 	[%rd1+3580], %r138;
	st.local.u32 	[%rd1+3584], %r137;
	st.local.u32 	[%rd1+3588], %r136;
	st.local.u32 	[%rd1+3592], %r135;
	st.local.u32 	[%rd1+3596], %r134;
	st.local.u32 	[%rd1+3600], %r133;
	st.local.u32 	[%rd1+3604], %r132;
	st.local.u32 	[%rd1+3608], %r131;
	st.local.u32 	[%rd1+3612], %r130;
	st.local.u32 	[%rd1+3616], %r129;
	st.local.u32 	[%rd1+3620], %r128;
	st.local.u32 	[%rd1+3624], %r127;
	st.local.u32 	[%rd1+3628], %r126;
	st.local.u32 	[%rd1+3632], %r125;
	st.local.u32 	[%rd1+3636], %r124;
	st.local.u32 	[%rd1+3640], %r123;
	st.local.u32 	[%rd1+3644], %r122;
	st.local.u32 	[%rd1+3648], %r121;
	st.local.u32 	[%rd1+3652], %r120;
	st.local.u32 	[%rd1+3656], %r119;
	st.local.u32 	[%rd1+3660], %r118;
	st.local.u32 	[%rd1+3664], %r117;
	st.local.u32 	[%rd1+3668], %r116;
	st.local.u32 	[%rd1+3672], %r115;
	st.local.u32 	[%rd1+3676], %r114;
	st.local.u32 	[%rd1+3680], %r113;
	st.local.u32 	[%rd1+3684], %r112;
	st.local.u32 	[%rd1+3688], %r111;
	st.local.u32 	[%rd1+3692], %r110;
	st.local.u32 	[%rd1+3696], %r109;
	st.local.u32 	[%rd1+3700], %r108;
	st.local.u32 	[%rd1+3704], %r107;
	st.local.u32 	[%rd1+3708], %r106;
	st.local.u32 	[%rd1+3712], %r105;
	st.local.u32 	[%rd1+3716], %r104;
	st.local.u32 	[%rd1+3720], %r103;
	st.local.u32 	[%rd1+3724], %r102;
	st.local.u32 	[%rd1+3728], %r101;
	st.local.u32 	[%rd1+3732], %r100;
	st.local.u32 	[%rd1+3736], %r99;
	st.local.u32 	[%rd1+3740], %r98;
	st.local.u32 	[%rd1+3744], %r97;
	st.local.u32 	[%rd1+3748], %r96;
	st.local.u32 	[%rd1+3752], %r95;
	st.local.u32 	[%rd1+3756], %r94;
	st.local.u32 	[%rd1+3760], %r93;
	st.local.u32 	[%rd1+3764], %r92;
	st.local.u32 	[%rd1+3768], %r91;
	st.local.u32 	[%rd1+3772], %r90;
	st.local.u32 	[%rd1+3776], %r89;
	st.local.u32 	[%rd1+3780], %r88;
	st.local.u32 	[%rd1+3784], %r87;
	st.local.u32 	[%rd1+3788], %r86;
	st.local.u32 	[%rd1+3792], %r85;
	st.local.u32 	[%rd1+3796], %r84;
	st.local.u32 	[%rd1+3800], %r83;
	st.local.u32 	[%rd1+3804], %r82;
	st.local.u32 	[%rd1+3808], %r81;
	st.local.u32 	[%rd1+3812], %r80;
	st.local.u32 	[%rd1+3816], %r79;
	st.local.u32 	[%rd1+3820], %r78;
	st.local.u32 	[%rd1+3824], %r77;
	st.local.u32 	[%rd1+3828], %r76;
	st.local.u32 	[%rd1+3832], %r75;
	st.local.u32 	[%rd1+3836], %r74;
	st.local.u32 	[%rd1+3840], %r73;
	st.local.u32 	[%rd1+3844], %r72;
	st.local.u32 	[%rd1+3848], %r71;
	st.local.u32 	[%rd1+3852], %r70;
	st.local.u32 	[%rd1+3856], %r69;
	st.local.u32 	[%rd1+3860], %r68;
	st.local.u32 	[%rd1+3864], %r67;
	st.local.u32 	[%rd1+3868], %r66;
	st.local.u32 	[%rd1+3872], %r65;
	st.local.u32 	[%rd1+3876], %r64;
	st.local.u32 	[%rd1+3880], %r63;
	st.local.u32 	[%rd1+3884], %r62;
	st.local.u32 	[%rd1+3888], %r61;
	st.local.u32 	[%rd1+3892], %r60;
	st.local.u32 	[%rd1+3896], %r59;
	st.local.u32 	[%rd1+3900], %r58;
	st.local.u32 	[%rd1+3904], %r57;
	st.local.u32 	[%rd1+3908], %r56;
	st.local.u32 	[%rd1+3912], %r55;
	st.local.u32 	[%rd1+3916], %r54;
	st.local.u32 	[%rd1+3920], %r53;
	st.local.u32 	[%rd1+3924], %r52;
	st.local.u32 	[%rd1+3928], %r51;
	st.local.u32 	[%rd1+3932], %r50;
	st.local.u32 	[%rd1+3936], %r49;
	st.local.u32 	[%rd1+3940], %r48;
	st.local.u32 	[%rd1+3944], %r47;
	st.local.u32 	[%rd1+3948], %r46;
	st.local.u32 	[%rd1+3952], %r45;
	st.local.u32 	[%rd1+3956], %r44;
	st.local.u32 	[%rd1+3960], %r43;
	st.local.u32 	[%rd1+3964], %r42;
	st.local.u32 	[%rd1+3968], %r41;
	st.local.u32 	[%rd1+3972], %r40;
	st.local.u32 	[%rd1+3976], %r39;
	st.local.u32 	[%rd1+3980], %r38;
	st.local.u32 	[%rd1+3984], %r37;
	st.local.u32 	[%rd1+3988], %r36;
	st.local.u32 	[%rd1+3992], %r35;
	st.local.u32 	[%rd1+3996], %r34;
	st.local.u32 	[%rd1+4000], %r33;
	st.local.u32 	[%rd1+4004], %r32;
	st.local.u32 	[%rd1+4008], %r31;
	st.local.u32 	[%rd1+4012], %r30;
	st.local.u32 	[%rd1+4016], %r29;
	st.local.u32 	[%rd1+4020], %r28;
	st.local.u32 	[%rd1+4024], %r27;
	st.local.u32 	[%rd1+4028], %r26;
	st.local.u32 	[%rd1+4032], %r25;
	st.local.u32 	[%rd1+4036], %r24;
	st.local.u32 	[%rd1+4040], %r23;
	st.local.u32 	[%rd1+4044], %r22;
	st.local.u32 	[%rd1+4048], %r21;
	st.local.u32 	[%rd1+4052], %r20;
	st.local.u32 	[%rd1+4056], %r19;
	st.local.u32 	[%rd1+4060], %r18;
	st.local.u32 	[%rd1+4064], %r17;
	st.local.u32 	[%rd1+4068], %r16;
	st.local.u32 	[%rd1+4072], %r15;
	st.local.u32 	[%rd1+4076], %r14;
	st.local.u32 	[%rd1+4080], %r13;
	st.local.u32 	[%rd1+4084], %r12;
	st.local.u32 	[%rd1+4088], %r11;
	st.local.u32 	[%rd1+4092], %r10;
	st.local.u32 	[%rd1+4096], %r9;
	st.local.u32 	[%rd1+4100], %r8;
	st.local.u32 	[%rd1+4104], %r7;
	st.local.u32 	[%rd1+4108], %r6;
	st.local.u32 	[%rd1+4112], %r5;
	st.local.u32 	[%rd1+4116], %r4;
	setp.lt.s32 	%p3, %r6, 1;
	@%p3 bra 	$L__BB2_15;
	setp.lt.s32 	%p4, %r1066, 1;
	@%p4 bra 	$L__BB2_14;
	mov.b32 	%r1068, 0;
$L__BB2_6:
	mul.wide.u32 	%rd14, %r1068, 4;
	add.s64 	%rd15, %rd1, %rd14;
	ld.local.u32 	%r1035, [%rd15+12];
	mov.b32 	%r1069, 0;
$L__BB2_7:
	mov.u32 	%r1058, %ctaid.x;
	mov.u32 	%r1059, %ntid.x;
	mov.u32 	%r1060, %tid.x;
	mad.lo.s32 	%r1061, %r1058, %r1059, %r1060;
	add.s32 	%r1062, %r1061, %r1067;
	setp.eq.s32 	%p5, %r1069, %r1062;
	@%p5 bra 	$L__BB2_13;
	ld.param.u64 	%rd28, [_Z23findEssentialImplicantsiP4termPiS0_S1__param_1];
	cvta.to.global.u64 	%rd16, %rd28;
	mul.wide.u32 	%rd17, %r1069, 4120;
	add.s64 	%rd18, %rd16, %rd17;
	ld.global.u32 	%r1037, [%rd18+4108];
	setp.lt.s32 	%p6, %r1037, 1;
	@%p6 bra 	$L__BB2_13;
	ld.param.u64 	%rd29, [_Z23findEssentialImplicantsiP4termPiS0_S1__param_1];
	cvta.to.global.u64 	%rd19, %rd29;
	mul.wide.u32 	%rd20, %r1069, 4120;
	add.s64 	%rd21, %rd19, %rd20;
	add.s64 	%rd33, %rd21, 12;
	mov.b32 	%r1070, 0;
	bra.uni 	$L__BB2_11;
$L__BB2_10:
	add.s32 	%r1070, %r1070, 1;
	add.s64 	%rd33, %rd33, 4;
	setp.ge.s32 	%p8, %r1070, %r1037;
	@%p8 bra 	$L__BB2_13;
$L__BB2_11:
	ld.global.u32 	%r1064, [%rd33];
	setp.eq.s32 	%p7, %r1035, %r1064;
	@%p7 bra 	$L__BB2_12;
	bra.uni 	$L__BB2_10;
$L__BB2_12:
	add.s32 	%r1068, %r1068, 1;
	setp.eq.s32 	%p9, %r1068, %r6;
	@%p9 bra 	$L__BB2_15;
	bra.uni 	$L__BB2_6;
$L__BB2_13:
	add.s32 	%r1069, %r1069, 1;
	setp.lt.s32 	%p10, %r1069, %r1066;
	@%p10 bra 	$L__BB2_7;
$L__BB2_14:
	ld.param.u64 	%rd32, [_Z23findEssentialImplicantsiP4termPiS0_S1__param_4];
	ld.param.u64 	%rd31, [_Z23findEssentialImplicantsiP4termPiS0_S1__param_3];
	ld.param.u64 	%rd30, [_Z23findEssentialImplicantsiP4termPiS0_S1__param_2];
	cvta.to.global.u64 	%rd22, %rd32;
	atom.global.add.u32 	%r1065, [%rd22], 1;
	cvta.to.global.u64 	%rd23, %rd31;
	mul.wide.s32 	%rd24, %r1065, 4120;
	add.s64 	%rd25, %rd23, %rd24;
	st.global.u32 	[%rd25], %r1033;
	st.global.u32 	[%rd25+4], %r1032;
	st.global.u32 	[%rd25+8], %r1031;
	st.global.u32 	[%rd25+12], %r1030;
	st.global.u32 	[%rd25+16], %r1029;
	st.global.u32 	[%rd25+20], %r1028;
	st.global.u32 	[%rd25+24], %r1027;
	st.global.u32 	[%rd25+28], %r1026;
	st.global.u32 	[%rd25+32], %r1025;
	st.global.u32 	[%rd25+36], %r1024;
	st.global.u32 	[%rd25+40], %r1023;
	st.global.u32 	[%rd25+44], %r1022;
	st.global.u32 	[%rd25+48], %r1021;
	st.global.u32 	[%rd25+52], %r1020;
	st.global.u32 	[%rd25+56], %r1019;
	st.global.u32 	[%rd25+60], %r1018;
	st.global.u32 	[%rd25+64], %r1017;
	st.global.u32 	[%rd25+68], %r1016;
	st.global.u32 	[%rd25+72], %r1015;
	st.global.u32 	[%rd25+76], %r1014;
	st.global.u32 	[%rd25+80], %r1013;
	st.global.u32 	[%rd25+84], %r1012;
	st.global.u32 	[%rd25+88], %r1011;
	st.global.u32 	[%rd25+92], %r1010;
	st.global.u32 	[%rd25+96], %r1009;
	st.global.u32 	[%rd25+100], %r1008;
	st.global.u32 	[%rd25+104], %r1007;
	st.global.u32 	[%rd25+108], %r1006;
	st.global.u32 	[%rd25+112], %r1005;
	st.global.u32 	[%rd25+116], %r1004;
	st.global.u32 	[%rd25+120], %r1003;
	st.global.u32 	[%rd25+124], %r1002;
	st.global.u32 	[%rd25+128], %r1001;
	st.global.u32 	[%rd25+132], %r1000;
	st.global.u32 	[%rd25+136], %r999;
	st.global.u32 	[%rd25+140], %r998;
	st.global.u32 	[%rd25+144], %r997;
	st.global.u32 	[%rd25+148], %r996;
	st.global.u32 	[%rd25+152], %r995;
	st.global.u32 	[%rd25+156], %r994;
	st.global.u32 	[%rd25+160], %r993;
	st.global.u32 	[%rd25+164], %r992;
	st.global.u32 	[%rd25+168], %r991;
	st.global.u32 	[%rd25+172], %r990;
	st.global.u32 	[%rd25+176], %r989;
	st.global.u32 	[%rd25+180], %r988;
	st.global.u32 	[%rd25+184], %r987;
	st.global.u32 	[%rd25+188], %r986;
	st.global.u32 	[%rd25+192], %r985;
	st.global.u32 	[%rd25+196], %r984;
	st.global.u32 	[%rd25+200], %r983;
	st.global.u32 	[%rd25+204], %r982;
	st.global.u32 	[%rd25+208], %r981;
	st.global.u32 	[%rd25+212], %r980;
	st.global.u32 	[%rd25+216], %r979;
	st.global.u32 	[%rd25+220], %r978;
	st.global.u32 	[%rd25+224], %r977;
	st.global.u32 	[%rd25+228], %r976;
	st.global.u32 	[%rd25+232], %r975;
	st.global.u32 	[%rd25+236], %r974;
	st.global.u32 	[%rd25+240], %r973;
	st.global.u32 	[%rd25+244], %r972;
	st.global.u32 	[%rd25+248], %r971;
	st.global.u32 	[%rd25+252], %r970;
	st.global.u32 	[%rd25+256], %r969;
	st.global.u32 	[%rd25+260], %r968;
	st.global.u32 	[%rd25+264], %r967;
	st.global.u32 	[%rd25+268], %r966;
	st.global.u32 	[%rd25+272], %r965;
	st.global.u32 	[%rd25+276], %r964;
	st.global.u32 	[%rd25+280], %r963;
	st.global.u32 	[%rd25+284], %r962;
	st.global.u32 	[%rd25+288], %r961;
	st.global.u32 	[%rd25+292], %r960;
	st.global.u32 	[%rd25+296], %r959;
	st.global.u32 	[%rd25+300], %r958;
	st.global.u32 	[%rd25+304], %r957;
	st.global.u32 	[%rd25+308], %r956;
	st.global.u32 	[%rd25+312], %r955;
	st.global.u32 	[%rd25+316], %r954;
	st.global.u32 	[%rd25+320], %r953;
	st.global.u32 	[%rd25+324], %r952;
	st.global.u32 	[%rd25+328], %r951;
	st.global.u32 	[%rd25+332], %r950;
	st.global.u32 	[%rd25+336], %r949;
	st.global.u32 	[%rd25+340], %r948;
	st.global.u32 	[%rd25+344], %r947;
	st.global.u32 	[%rd25+348], %r946;
	st.global.u32 	[%rd25+352], %r945;
	st.global.u32 	[%rd25+356], %r944;
	st.global.u32 	[%rd25+360], %r943;
	st.global.u32 	[%rd25+364], %r942;
	st.global.u32 	[%rd25+368], %r941;
	st.global.u32 	[%rd25+372], %r940;
	st.global.u32 	[%rd25+376], %r939;
	st.global.u32 	[%rd25+380], %r938;
	st.global.u32 	[%rd25+384], %r937;
	st.global.u32 	[%rd25+388], %r936;
	st.global.u32 	[%rd25+392], %r935;
	st.global.u32 	[%rd25+396], %r934;
	st.global.u32 	[%rd25+400], %r933;
	st.global.u32 	[%rd25+404], %r932;
	st.global.u32 	[%rd25+408], %r931;
	st.global.u32 	[%rd25+412], %r930;
	st.global.u32 	[%rd25+416], %r929;
	st.global.u32 	[%rd25+420], %r928;
	st.global.u32 	[%rd25+424], %r927;
	st.global.u32 	[%rd25+428], %r926;
	st.global.u32 	[%rd25+432], %r925;
	st.global.u32 	[%rd25+436], %r924;
	st.global.u32 	[%rd25+440], %r923;
	st.global.u32 	[%rd25+444], %r922;
	st.global.u32 	[%rd25+448], %r921;
	st.global.u32 	[%rd25+452], %r920;
	st.global.u32 	[%rd25+456], %r919;
	st.global.u32 	[%rd25+460], %r918;
	st.global.u32 	[%rd25+464], %r917;
	st.global.u32 	[%rd25+468], %r916;
	st.global.u32 	[%rd25+472], %r915;
	st.global.u32 	[%rd25+476], %r914;
	st.global.u32 	[%rd25+480], %r913;
	st.global.u32 	[%rd25+484], %r912;
	st.global.u32 	[%rd25+488], %r911;
	st.global.u32 	[%rd25+492], %r910;
	st.global.u32 	[%rd25+496], %r909;
	st.global.u32 	[%rd25+500], %r908;
	st.global.u32 	[%rd25+504], %r907;
	st.global.u32 	[%rd25+508], %r906;
	st.global.u32 	[%rd25+512], %r905;
	st.global.u32 	[%rd25+516], %r904;
	st.global.u32 	[%rd25+520], %r903;
	st.global.u32 	[%rd25+524], %r902;
	st.global.u32 	[%rd25+528], %r901;
	st.global.u32 	[%rd25+532], %r900;
	st.global.u32 	[%rd25+536], %r899;
	st.global.u32 	[%rd25+540], %r898;
	st.global.u32 	[%rd25+544], %r897;
	st.global.u32 	[%rd25+548], %r896;
	st.global.u32 	[%rd25+552], %r895;
	st.global.u32 	[%rd25+556], %r894;
	st.global.u32 	[%rd25+560], %r893;
	st.global.u32 	[%rd25+564], %r892;
	st.global.u32 	[%rd25+568], %r891;
	st.global.u32 	[%rd25+572], %r890;
	st.global.u32 	[%rd25+576], %r889;
	st.global.u32 	[%rd25+580], %r888;
	st.global.u32 	[%rd25+584], %r887;
	st.global.u32 	[%rd25+588], %r886;
	st.global.u32 	[%rd25+592], %r885;
	st.global.u32 	[%rd25+596], %r884;
	st.global.u32 	[%rd25+600], %r883;
	st.global.u32 	[%rd25+604], %r882;
	st.global.u32 	[%rd25+608], %r881;
	st.global.u32 	[%rd25+612], %r880;
	st.global.u32 	[%rd25+616], %r879;
	st.global.u32 	[%rd25+620], %r878;
	st.global.u32 	[%rd25+624], %r877;
	st.global.u32 	[%rd25+628], %r876;
	st.global.u32 	[%rd25+632], %r875;
	st.global.u32 	[%rd25+636], %r874;
	st.global.u32 	[%rd25+640], %r873;
	st.global.u32 	[%rd25+644], %r872;
	st.global.u32 	[%rd25+648], %r871;
	st.global.u32 	[%rd25+652], %r870;
	st.global.u32 	[%rd25+656], %r869;
	st.global.u32 	[%rd25+660], %r868;
	st.global.u32 	[%rd25+664], %r867;
	st.global.u32 	[%rd25+668], %r866;
	st.global.u32 	[%rd25+672], %r865;
	st.global.u32 	[%rd25+676], %r864;
	st.global.u32 	[%rd25+680], %r863;
	st.global.u32 	[%rd25+684], %r862;
	st.global.u32 	[%rd25+688], %r861;
	st.global.u32 	[%rd25+692], %r860;
	st.global.u32 	[%rd25+696], %r859;
	st.global.u32 	[%rd25+700], %r858;
	st.global.u32 	[%rd25+704], %r857;
	st.global.u32 	[%rd25+708], %r856;
	st.global.u32 	[%rd25+712], %r855;
	st.global.u32 	[%rd25+716], %r854;
	st.global.u32 	[%rd25+720], %r853;
	st.global.u32 	[%rd25+724], %r852;
	st.global.u32 	[%rd25+728], %r851;
	st.global.u32 	[%rd25+732], %r850;
	st.global.u32 	[%rd25+736], %r849;
	st.global.u32 	[%rd25+740], %r848;
	st.global.u32 	[%rd25+744], %r847;
	st.global.u32 	[%rd25+748], %r846;
	st.global.u32 	[%rd25+752], %r845;
	st.global.u32 	[%rd25+756], %r844;
	st.global.u32 	[%rd25+760], %r843;
	st.global.u32 	[%rd25+764], %r842;
	st.global.u32 	[%rd25+768], %r841;
	st.global.u32 	[%rd25+772], %r840;
	st.global.u32 	[%rd25+776], %r839;
	st.global.u32 	[%rd25+780], %r838;
	st.global.u32 	[%rd25+784], %r837;
	st.global.u32 	[%rd25+788], %r836;
	st.global.u32 	[%rd25+792], %r835;
	st.global.u32 	[%rd25+796], %r834;
	st.global.u32 	[%rd25+800], %r833;
	st.global.u32 	[%rd25+804], %r832;
	st.global.u32 	[%rd25+808], %r831;
	st.global.u32 	[%rd25+812], %r830;
	st.global.u32 	[%rd25+816], %r829;
	st.global.u32 	[%rd25+820], %r828;
	st.global.u32 	[%rd25+824], %r827;
	st.global.u32 	[%rd25+828], %r826;
	st.global.u32 	[%rd25+832], %r825;
	st.global.u32 	[%rd25+836], %r824;
	st.global.u32 	[%rd25+840], %r823;
	st.global.u32 	[%rd25+844], %r822;
	st.global.u32 	[%rd25+848], %r821;
	st.global.u32 	[%rd25+852], %r820;
	st.global.u32 	[%rd25+856], %r819;
	st.global.u32 	[%rd25+860], %r818;
	st.global.u32 	[%rd25+864], %r817;
	st.global.u32 	[%rd25+868], %r816;
	st.global.u32 	[%rd25+872], %r815;
	st.global.u32 	[%rd25+876], %r814;
	st.global.u32 	[%rd25+880], %r813;
	st.global.u32 	[%rd25+884], %r812;
	st.global.u32 	[%rd25+888], %r811;
	st.global.u32 	[%rd25+892], %r810;
	st.global.u32 	[%rd25+896], %r809;
	st.global.u32 	[%rd25+900], %r808;
	st.global.u32 	[%rd25+904], %r807;
	st.global.u32 	[%rd25+908], %r806;
	st.global.u32 	[%rd25+912], %r805;
	st.global.u32 	[%rd25+916], %r804;
	st.global.u32 	[%rd25+920], %r803;
	st.global.u32 	[%rd25+924], %r802;
	st.global.u32 	[%rd25+928], %r801;
	st.global.u32 	[%rd25+932], %r800;
	st.global.u32 	[%rd25+936], %r799;
	st.global.u32 	[%rd25+940], %r798;
	st.global.u32 	[%rd25+944], %r797;
	st.global.u32 	[%rd25+948], %r796;
	st.global.u32 	[%rd25+952], %r795;
	st.global.u32 	[%rd25+956], %r794;
	st.global.u32 	[%rd25+960], %r793;
	st.global.u32 	[%rd25+964], %r792;
	st.global.u32 	[%rd25+968], %r791;
	st.global.u32 	[%rd25+972], %r790;
	st.global.u32 	[%rd25+976], %r789;
	st.global.u32 	[%rd25+980], %r788;
	st.global.u32 	[%rd25+984], %r787;
	st.global.u32 	[%rd25+988], %r786;
	st.global.u32 	[%rd25+992], %r785;
	st.global.u32 	[%rd25+996], %r784;
	st.global.u32 	[%rd25+1000], %r783;
	st.global.u32 	[%rd25+1004], %r782;
	st.global.u32 	[%rd25+1008], %r781;
	st.global.u32 	[%rd25+1012], %r780;
	st.global.u32 	[%rd25+1016], %r779;
	st.global.u32 	[%rd25+1020], %r778;
	st.global.u32 	[%rd25+1024], %r777;
	st.global.u32 	[%rd25+1028], %r776;
	st.global.u32 	[%rd25+1032], %r775;
	st.global.u32 	[%rd25+1036], %r774;
	st.global.u32 	[%rd25+1040], %r773;
	st.global.u32 	[%rd25+1044], %r772;
	st.global.u32 	[%rd25+1048], %r771;
	st.global.u32 	[%rd25+1052], %r770;
	st.global.u32 	[%rd25+1056], %r769;
	st.global.u32 	[%rd25+1060], %r768;
	st.global.u32 	[%rd25+1064], %r767;
	st.global.u32 	[%rd25+1068], %r766;
	st.global.u32 	[%rd25+1072], %r765;
	st.global.u32 	[%rd25+1076], %r764;
	st.global.u32 	[%rd25+1080], %r763;
	st.global.u32 	[%rd25+1084], %r762;
	st.global.u32 	[%rd25+1088], %r761;
	st.global.u32 	[%rd25+1092], %r760;
	st.global.u32 	[%rd25+1096], %r759;
	st.global.u32 	[%rd25+1100], %r758;
	st.global.u32 	[%rd25+1104], %r757;
	st.global.u32 	[%rd25+1108], %r756;
	st.global.u32 	[%rd25+1112], %r755;
	st.global.u32 	[%rd25+1116], %r754;
	st.global.u32 	[%rd25+1120], %r753;
	st.global.u32 	[%rd25+1124], %r752;
	st.global.u32 	[%rd25+1128], %r751;
	st.global.u32 	[%rd25+1132], %r750;
	st.global.u32 	[%rd25+1136], %r749;
	st.global.u32 	[%rd25+1140], %r748;
	st.global.u32 	[%rd25+1144], %r747;
	st.global.u32 	[%rd25+1148], %r746;
	st.global.u32 	[%rd25+1152], %r745;
	st.global.u32 	[%rd25+1156], %r744;
	st.global.u32 	[%rd25+1160], %r743;
	st.global.u32 	[%rd25+1164], %r742;
	st.global.u32 	[%rd25+1168], %r741;
	st.global.u32 	[%rd25+1172], %r740;
	st.global.u32 	[%rd25+1176], %r739;
	st.global.u32 	[%rd25+1180], %r738;
	st.global.u32 	[%rd25+1184], %r737;
	st.global.u32 	[%rd25+1188], %r736;
	st.global.u32 	[%rd25+1192], %r735;
	st.global.u32 	[%rd25+1196], %r734;
	st.global.u32 	[%rd25+1200], %r733;
	st.global.u32 	[%rd25+1204], %r732;
	st.global.u32 	[%rd25+1208], %r731;
	st.global.u32 	[%rd25+1212], %r730;
	st.global.u32 	[%rd25+1216], %r729;
	st.global.u32 	[%rd25+1220], %r728;
	st.global.u32 	[%rd25+1224], %r727;
	st.global.u32 	[%rd25+1228], %r726;
	st.global.u32 	[%rd25+1232], %r725;
	st.global.u32 	[%rd25+1236], %r724;
	st.global.u32 	[%rd25+1240], %r723;
	st.global.u32 	[%rd25+1244], %r722;
	st.global.u32 	[%rd25+1248], %r721;
	st.global.u32 	[%rd25+1252], %r720;
	st.global.u32 	[%rd25+1256], %r719;
	st.global.u32 	[%rd25+1260], %r718;
	st.global.u32 	[%rd25+1264], %r717;
	st.global.u32 	[%rd25+1268], %r716;
	st.global.u32 	[%rd25+1272], %r715;
	st.global.u32 	[%rd25+1276], %r714;
	st.global.u32 	[%rd25+1280], %r713;
	st.global.u32 	[%rd25+1284], %r712;
	st.global.u32 	[%rd25+1288], %r711;
	st.global.u32 	[%rd25+1292], %r710;
	st.global.u32 	[%rd25+1296], %r709;
	st.global.u32 	[%rd25+1300], %r708;
	st.global.u32 	[%rd25+1304], %r707;
	st.global.u32 	[%rd25+1308], %r706;
	st.global.u32 	[%rd25+1312], %r705;
	st.global.u32 	[%rd25+1316], %r704;
	st.global.u32 	[%rd25+1320], %r703;
	st.global.u32 	[%rd25+1324], %r702;
	st.global.u32 	[%rd25+1328], %r701;
	st.global.u32 	[%rd25+1332], %r700;
	st.global.u32 	[%rd25+1336], %r699;
	st.global.u32 	[%rd25+1340], %r698;
	st.global.u32 	[%rd25+1344], %r697;
	st.global.u32 	[%rd25+1348], %r696;
	st.global.u32 	[%rd25+1352], %r695;
	st.global.u32 	[%rd25+1356], %r694;
	st.global.u32 	[%rd25+1360], %r693;
	st.global.u32 	[%rd25+1364], %r692;
	st.global.u32 	[%rd25+1368], %r691;
	st.global.u32 	[%rd25+1372], %r690;
	st.global.u32 	[%rd25+1376], %r689;
	st.global.u32 	[%rd25+1380], %r688;
	st.global.u32 	[%rd25+1384], %r687;
	st.global.u32 	[%rd25+1388], %r686;
	st.global.u32 	[%rd25+1392], %r685;
	st.global.u32 	[%rd25+1396], %r684;
	st.global.u32 	[%rd25+1400], %r683;
	st.global.u32 	[%rd25+1404], %r682;
	st.global.u32 	[%rd25+1408], %r681;
	st.global.u32 	[%rd25+1412], %r680;
	st.global.u32 	[%rd25+1416], %r679;
	st.global.u32 	[%rd25+1420], %r678;
	st.global.u32 	[%rd25+1424], %r677;
	st.global.u32 	[%rd25+1428], %r676;
	st.global.u32 	[%rd25+1432], %r675;
	st.global.u32 	[%rd25+1436], %r674;
	st.global.u32 	[%rd25+1440], %r673;
	st.global.u32 	[%rd25+1444], %r672;
	st.global.u32 	[%rd25+1448], %r671;
	st.global.u32 	[%rd25+1452], %r670;
	st.global.u32 	[%rd25+1456], %r669;
	st.global.u32 	[%rd25+1460], %r668;
	st.global.u32 	[%rd25+1464], %r667;
	st.global.u32 	[%rd25+1468], %r666;
	st.global.u32 	[%rd25+1472], %r665;
	st.global.u32 	[%rd25+1476], %r664;
	st.global.u32 	[%rd25+1480], %r663;
	st.global.u32 	[%rd25+1484], %r662;
	st.global.u32 	[%rd25+1488], %r661;
	st.global.u32 	[%rd25+1492], %r660;
	st.global.u32 	[%rd25+1496], %r659;
	st.global.u32 	[%rd25+1500], %r658;
	st.global.u32 	[%rd25+1504], %r657;
	st.global.u32 	[%rd25+1508], %r656;
	st.global.u32 	[%rd25+1512], %r655;
	st.global.u32 	[%rd25+1516], %r654;
	st.global.u32 	[%rd25+1520], %r653;
	st.global.u32 	[%rd25+1524], %r652;
	st.global.u32 	[%rd25+1528], %r651;
	st.global.u32 	[%rd25+1532], %r650;
	st.global.u32 	[%rd25+1536], %r649;
	st.global.u32 	[%rd25+1540], %r648;
	st.global.u32 	[%rd25+1544], %r647;
	st.global.u32 	[%rd25+1548], %r646;
	st.global.u32 	[%rd25+1552], %r645;
	st.global.u32 	[%rd25+1556], %r644;
	st.global.u32 	[%rd25+1560], %r643;
	st.global.u32 	[%rd25+1564], %r642;
	st.global.u32 	[%rd25+1568], %r641;
	st.global.u32 	[%rd25+1572], %r640;
	st.global.u32 	[%rd25+1576], %r639;
	st.global.u32 	[%rd25+1580], %r638;
	st.global.u32 	[%rd25+1584], %r637;
	st.global.u32 	[%rd25+1588], %r636;
	st.global.u32 	[%rd25+1592], %r635;
	st.global.u32 	[%rd25+1596], %r634;
	st.global.u32 	[%rd25+1600], %r633;
	st.global.u32 	[%rd25+1604], %r632;
	st.global.u32 	[%rd25+1608], %r631;
	st.global.u32 	[%rd25+1612], %r630;
	st.global.u32 	[%rd25+1616], %r629;
	st.global.u32 	[%rd25+1620], %r628;
	st.global.u32 	[%rd25+1624], %r627;
	st.global.u32 	[%rd25+1628], %r626;
	st.global.u32 	[%rd25+1632], %r625;
	st.global.u32 	[%rd25+1636], %r624;
	st.global.u32 	[%rd25+1640], %r623;
	st.global.u32 	[%rd25+1644], %r622;
	st.global.u32 	[%rd25+1648], %r621;
	st.global.u32 	[%rd25+1652], %r620;
	st.global.u32 	[%rd25+1656], %r619;
	st.global.u32 	[%rd25+1660], %r618;
	st.global.u32 	[%rd25+1664], %r617;
	st.global.u32 	[%rd25+1668], %r616;
	st.global.u32 	[%rd25+1672], %r615;
	st.global.u32 	[%rd25+1676], %r614;
	st.global.u32 	[%rd25+1680], %r613;
	st.global.u32 	[%rd25+1684], %r612;
	st.global.u32 	[%rd25+1688], %r611;
	st.global.u32 	[%rd25+1692], %r610;
	st.global.u32 	[%rd25+1696], %r609;
	st.global.u32 	[%rd25+1700], %r608;
	st.global.u32 	[%rd25+1704], %r607;
	st.global.u32 	[%rd25+1708], %r606;
	st.global.u32 	[%rd25+1712], %r605;
	st.global.u32 	[%rd25+1716], %r604;
	st.global.u32 	[%rd25+1720], %r603;
	st.global.u32 	[%rd25+1724], %r602;
	st.global.u32 	[%rd25+1728], %r601;
	st.global.u32 	[%rd25+1732], %r600;
	st.global.u32 	[%rd25+1736], %r599;
	st.global.u32 	[%rd25+1740], %r598;
	st.global.u32 	[%rd25+1744], %r597;
	st.global.u32 	[%rd25+1748], %r596;
	st.global.u32 	[%rd25+1752], %r595;
	st.global.u32 	[%rd25+1756], %r594;
	st.global.u32 	[%rd25+1760], %r593;
	st.global.u32 	[%rd25+1764], %r592;
	st.global.u32 	[%rd25+1768], %r591;
	st.global.u32 	[%rd25+1772], %r590;
	st.global.u32 	[%rd25+1776], %r589;
	st.global.u32 	[%rd25+1780], %r588;
	st.global.u32 	[%rd25+1784], %r587;
	st.global.u32 	[%rd25+1788], %r586;
	st.global.u32 	[%rd25+1792], %r585;
	st.global.u32 	[%rd25+1796], %r584;
	st.global.u32 	[%rd25+1800], %r583;
	st.global.u32 	[%rd25+1804], %r582;
	st.global.u32 	[%rd25+1808], %r581;
	st.global.u32 	[%rd25+1812], %r580;
	st.global.u32 	[%rd25+1816], %r579;
	st.global.u32 	[%rd25+1820], %r578;
	st.global.u32 	[%rd25+1824], %r577;
	st.global.u32 	[%rd25+1828], %r576;
	st.global.u32 	[%rd25+1832], %r575;
	st.global.u32 	[%rd25+1836], %r574;
	st.global.u32 	[%rd25+1840], %r573;
	st.global.u32 	[%rd25+1844], %r572;
	st.global.u32 	[%rd25+1848], %r571;
	st.global.u32 	[%rd25+1852], %r570;
	st.global.u32 	[%rd25+1856], %r569;
	st.global.u32 	[%rd25+1860], %r568;
	st.global.u32 	[%rd25+1864], %r567;
	st.global.u32 	[%rd25+1868], %r566;
	st.global.u32 	[%rd25+1872], %r565;
	st.global.u32 	[%rd25+1876], %r564;
	st.global.u32 	[%rd25+1880], %r563;
	st.global.u32 	[%rd25+1884], %r562;
	st.global.u32 	[%rd25+1888], %r561;
	st.global.u32 	[%rd25+1892], %r560;
	st.global.u32 	[%rd25+1896], %r559;
	st.global.u32 	[%rd25+1900], %r558;
	st.global.u32 	[%rd25+1904], %r557;
	st.global.u32 	[%rd25+1908], %r556;
	st.global.u32 	[%rd25+1912], %r555;
	st.global.u32 	[%rd25+1916], %r554;
	st.global.u32 	[%rd25+1920], %r553;
	st.global.u32 	[%rd25+1924], %r552;
	st.global.u32 	[%rd25+1928], %r551;
	st.global.u32 	[%rd25+1932], %r550;
	st.global.u32 	[%rd25+1936], %r549;
	st.global.u32 	[%rd25+1940], %r548;
	st.global.u32 	[%rd25+1944], %r547;
	st.global.u32 	[%rd25+1948], %r546;
	st.global.u32 	[%rd25+1952], %r545;
	st.global.u32 	[%rd25+1956], %r544;
	st.global.u32 	[%rd25+1960], %r543;
	st.global.u32 	[%rd25+1964], %r542;
	st.global.u32 	[%rd25+1968], %r541;
	st.global.u32 	[%rd25+1972], %r540;
	st.global.u32 	[%rd25+1976], %r539;
	st.global.u32 	[%rd25+1980], %r538;
	st.global.u32 	[%rd25+1984], %r537;
	st.global.u32 	[%rd25+1988], %r536;
	st.global.u32 	[%rd25+1992], %r535;
	st.global.u32 	[%rd25+1996], %r534;
	st.global.u32 	[%rd25+2000], %r533;
	st.global.u32 	[%rd25+2004], %r532;
	st.global.u32 	[%rd25+2008], %r531;
	st.global.u32 	[%rd25+2012], %r530;
	st.global.u32 	[%rd25+2016], %r529;
	st.global.u32 	[%rd25+2020], %r528;
	st.global.u32 	[%rd25+2024], %r527;
	st.global.u32 	[%rd25+2028], %r526;
	st.global.u32 	[%rd25+2032], %r525;
	st.global.u32 	[%rd25+2036], %r524;
	st.global.u32 	[%rd25+2040], %r523;
	st.global.u32 	[%rd25+2044], %r522;
	st.global.u32 	[%rd25+2048], %r521;
	st.global.u32 	[%rd25+2052], %r520;
	st.global.u32 	[%rd25+2056], %r519;
	st.global.u32 	[%rd25+2060], %r518;
	st.global.u32 	[%rd25+2064], %r517;
	st.global.u32 	[%rd25+2068], %r516;
	st.global.u32 	[%rd25+2072], %r515;
	st.global.u32 	[%rd25+2076], %r514;
	st.global.u32 	[%rd25+2080], %r513;
	st.global.u32 	[%rd25+2084], %r512;
	st.global.u32 	[%rd25+2088], %r511;
	st.global.u32 	[%rd25+2092], %r510;
	st.global.u32 	[%rd25+2096], %r509;
	st.global.u32 	[%rd25+2100], %r508;
	st.global.u32 	[%rd25+2104], %r507;
	st.global.u32 	[%rd25+2108], %r506;
	st.global.u32 	[%rd25+2112], %r505;
	st.global.u32 	[%rd25+2116], %r504;
	st.global.u32 	[%rd25+2120], %r503;
	st.global.u32 	[%rd25+2124], %r502;
	st.global.u32 	[%rd25+2128], %r501;
	st.global.u32 	[%rd25+2132], %r500;
	st.global.u32 	[%rd25+2136], %r499;
	st.global.u32 	[%rd25+2140], %r498;
	st.global.u32 	[%rd25+2144], %r497;
	st.global.u32 	[%rd25+2148], %r496;
	st.global.u32 	[%rd25+2152], %r495;
	st.global.u32 	[%rd25+2156], %r494;
	st.global.u32 	[%rd25+2160], %r493;
	st.global.u32 	[%rd25+2164], %r492;
	st.global.u32 	[%rd25+2168], %r491;
	st.global.u32 	[%rd25+2172], %r490;
	st.global.u32 	[%rd25+2176], %r489;
	st.global.u32 	[%rd25+2180], %r488;
	st.global.u32 	[%rd25+2184], %r487;
	st.global.u32 	[%rd25+2188], %r486;
	st.global.u32 	[%rd25+2192], %r485;
	st.global.u32 	[%rd25+2196], %r484;
	st.global.u32 	[%rd25+2200], %r483;
	st.global.u32 	[%rd25+2204], %r482;
	st.global.u32 	[%rd25+2208], %r481;
	st.global.u32 	[%rd25+2212], %r480;
	st.global.u32 	[%rd25+2216], %r479;
	st.global.u32 	[%rd25+2220], %r478;
	st.global.u32 	[%rd25+2224], %r477;
	st.global.u32 	[%rd25+2228], %r476;
	st.global.u32 	[%rd25+2232], %r475;
	st.global.u32 	[%rd25+2236], %r474;
	st.global.u32 	[%rd25+2240], %r473;
	st.global.u32 	[%rd25+2244], %r472;
	st.global.u32 	[%rd25+2248], %r471;
	st.global.u32 	[%rd25+2252], %r470;
	st.global.u32 	[%rd25+2256], %r469;
	st.global.u32 	[%rd25+2260], %r468;
	st.global.u32 	[%rd25+2264], %r467;
	st.global.u32 	[%rd25+2268], %r466;
	st.global.u32 	[%rd25+2272], %r465;
	st.global.u32 	[%rd25+2276], %r464;
	st.global.u32 	[%rd25+2280], %r463;
	st.global.u32 	[%rd25+2284], %r462;
	st.global.u32 	[%rd25+2288], %r461;
	st.global.u32 	[%rd25+2292], %r460;
	st.global.u32 	[%rd25+2296], %r459;
	st.global.u32 	[%rd25+2300], %r458;
	st.global.u32 	[%rd25+2304], %r457;
	st.global.u32 	[%rd25+2308], %r456;
	st.global.u32 	[%rd25+2312], %r455;
	st.global.u32 	[%rd25+2316], %r454;
	st.global.u32 	[%rd25+2320], %r453;
	st.global.u32 	[%rd25+2324], %r452;
	st.global.u32 	[%rd25+2328], %r451;
	st.global.u32 	[%rd25+2332], %r450;
	st.global.u32 	[%rd25+2336], %r449;
	st.global.u32 	[%rd25+2340], %r448;
	st.global.u32 	[%rd25+2344], %r447;
	st.global.u32 	[%rd25+2348], %r446;
	st.global.u32 	[%rd25+2352], %r445;
	st.global.u32 	[%rd25+2356], %r444;
	st.global.u32 	[%rd25+2360], %r443;
	st.global.u32 	[%rd25+2364], %r442;
	st.global.u32 	[%rd25+2368], %r441;
	st.global.u32 	[%rd25+2372], %r440;
	st.global.u32 	[%rd25+2376], %r439;
	st.global.u32 	[%rd25+2380], %r438;
	st.global.u32 	[%rd25+2384], %r437;
	st.global.u32 	[%rd25+2388], %r436;
	st.global.u32 	[%rd25+2392], %r435;
	st.global.u32 	[%rd25+2396], %r434;
	st.global.u32 	[%rd25+2400], %r433;
	st.global.u32 	[%rd25+2404], %r432;
	st.global.u32 	[%rd25+2408], %r431;
	st.global.u32 	[%rd25+2412], %r430;
	st.global.u32 	[%rd25+2416], %r429;
	st.global.u32 	[%rd25+2420], %r428;
	st.global.u32 	[%rd25+2424], %r427;
	st.global.u32 	[%rd25+2428], %r426;
	st.global.u32 	[%rd25+2432], %r425;
	st.global.u32 	[%rd25+2436], %r424;
	st.global.u32 	[%rd25+2440], %r423;
	st.global.u32 	[%rd25+2444], %r422;
	st.global.u32 	[%rd25+2448], %r421;
	st.global.u32 	[%rd25+2452], %r420;
	st.global.u32 	[%rd25+2456], %r419;
	st.global.u32 	[%rd25+2460], %r418;
	st.global.u32 	[%rd25+2464], %r417;
	st.global.u32 	[%rd25+2468], %r416;
	st.global.u32 	[%rd25+2472], %r415;
	st.global.u32 	[%rd25+2476], %r414;
	st.global.u32 	[%rd25+2480], %r413;
	st.global.u32 	[%rd25+2484], %r412;
	st.global.u32 	[%rd25+2488], %r411;
	st.global.u32 	[%rd25+2492], %r410;
	st.global.u32 	[%rd25+2496], %r409;
	st.global.u32 	[%rd25+2500], %r408;
	st.global.u32 	[%rd25+2504], %r407;
	st.global.u32 	[%rd25+2508], %r406;
	st.global.u32 	[%rd25+2512], %r405;
	st.global.u32 	[%rd25+2516], %r404;
	st.global.u32 	[%rd25+2520], %r403;
	st.global.u32 	[%rd25+2524], %r402;
	st.global.u32 	[%rd25+2528], %r401;
	st.global.u32 	[%rd25+2532], %r400;
	st.global.u32 	[%rd25+2536], %r399;
	st.global.u32 	[%rd25+2540], %r398;
	st.global.u32 	[%rd25+2544], %r397;
	st.global.u32 	[%rd25+2548], %r396;
	st.global.u32 	[%rd25+2552], %r395;
	st.global.u32 	[%rd25+2556], %r394;
	st.global.u32 	[%rd25+2560], %r393;
	st.global.u32 	[%rd25+2564], %r392;
	st.global.u32 	[%rd25+2568], %r391;
	st.global.u32 	[%rd25+2572], %r390;
	st.global.u32 	[%rd25+2576], %r389;
	st.global.u32 	[%rd25+2580], %r388;
	st.global.u32 	[%rd25+2584], %r387;
	st.global.u32 	[%rd25+2588], %r386;
	st.global.u32 	[%rd25+2592], %r385;
	st.global.u32 	[%rd25+2596], %r384;
	st.global.u32 	[%rd25+2600], %r383;
	st.global.u32 	[%rd25+2604], %r382;
	st.global.u32 	[%rd25+2608], %r381;
	st.global.u32 	[%rd25+2612], %r380;
	st.global.u32 	[%rd25+2616], %r379;
	st.global.u32 	[%rd25+2620], %r378;
	st.global.u32 	[%rd25+2624], %r377;
	st.global.u32 	[%rd25+2628], %r376;
	st.global.u32 	[%rd25+2632], %r375;
	st.global.u32 	[%rd25+2636], %r374;
	st.global.u32 	[%rd25+2640], %r373;
	st.global.u32 	[%rd25+2644], %r372;
	st.global.u32 	[%rd25+2648], %r371;
	st.global.u32 	[%rd25+2652], %r370;
	st.global.u32 	[%rd25+2656], %r369;
	st.global.u32 	[%rd25+2660], %r368;
	st.global.u32 	[%rd25+2664], %r367;
	st.global.u32 	[%rd25+2668], %r366;
	st.global.u32 	[%rd25+2672], %r365;
	st.global.u32 	[%rd25+2676], %r364;
	st.global.u32 	[%rd25+2680], %r363;
	st.global.u32 	[%rd25+2684], %r362;
	st.global.u32 	[%rd25+2688], %r361;
	st.global.u32 	[%rd25+2692], %r360;
	st.global.u32 	[%rd25+2696], %r359;
	st.global.u32 	[%rd25+2700], %r358;
	st.global.u32 	[%rd25+2704], %r357;
	st.global.u32 	[%rd25+2708], %r356;
	st.global.u32 	[%rd25+2712], %r355;
	st.global.u32 	[%rd25+2716], %r354;
	st.global.u32 	[%rd25+2720], %r353;
	st.global.u32 	[%rd25+2724], %r352;
	st.global.u32 	[%rd25+2728], %r351;
	st.global.u32 	[%rd25+2732], %r350;
	st.global.u32 	[%rd25+2736], %r349;
	st.global.u32 	[%rd25+2740], %r348;
	st.global.u32 	[%rd25+2744], %r347;
	st.global.u32 	[%rd25+2748], %r346;
	st.global.u32 	[%rd25+2752], %r345;
	st.global.u32 	[%rd25+2756], %r344;
	st.global.u32 	[%rd25+2760], %r343;
	st.global.u32 	[%rd25+2764], %r342;
	st.global.u32 	[%rd25+2768], %r341;
	st.global.u32 	[%rd25+2772], %r340;
	st.global.u32 	[%rd25+2776], %r339;
	st.global.u32 	[%rd25+2780], %r338;
	st.global.u32 	[%rd25+2784], %r337;
	st.global.u32 	[%rd25+2788], %r336;
	st.global.u32 	[%rd25+2792], %r335;
	st.global.u32 	[%rd25+2796], %r334;
	st.global.u32 	[%rd25+2800], %r333;
	st.global.u32 	[%rd25+2804], %r332;
	st.global.u32 	[%rd25+2808], %r331;
	st.global.u32 	[%rd25+2812], %r330;
	st.global.u32 	[%rd25+2816], %r329;
	st.global.u32 	[%rd25+2820], %r328;
	st.global.u32 	[%rd25+2824], %r327;
	st.global.u32 	[%rd25+2828], %r326;
	st.global.u32 	[%rd25+2832], %r325;
	st.global.u32 	[%rd25+2836], %r324;
	st.global.u32 	[%rd25+2840], %r323;
	st.global.u32 	[%rd25+2844], %r322;
	st.global.u32 	[%rd25+2848], %r321;
	st.global.u32 	[%rd25+2852], %r320;
	st.global.u32 	[%rd25+2856], %r319;
	st.global.u32 	[%rd25+2860], %r318;
	st.global.u32 	[%rd25+2864], %r317;
	st.global.u32 	[%rd25+2868], %r316;
	st.global.u32 	[%rd25+2872], %r315;
	st.global.u32 	[%rd25+2876], %r314;
	st.global.u32 	[%rd25+2880], %r313;
	st.global.u32 	[%rd25+2884], %r312;
	st.global.u32 	[%rd25+2888], %r311;
	st.global.u32 	[%rd25+2892], %r310;
	st.global.u32 	[%rd25+2896], %r309;
	st.global.u32 	[%rd25+2900], %r308;
	st.global.u32 	[%rd25+2904], %r307;
	st.global.u32 	[%rd25+2908], %r306;
	st.global.u32 	[%rd25+2912], %r305;
	st.global.u32 	[%rd25+2916], %r304;
	st.global.u32 	[%rd25+2920], %r303;
	st.global.u32 	[%rd25+2924], %r302;
	st.global.u32 	[%rd25+2928], %r301;
	st.global.u32 	[%rd25+2932], %r300;
	st.global.u32 	[%rd25+2936], %r299;
	st.global.u32 	[%rd25+2940], %r298;
	st.global.u32 	[%rd25+2944], %r297;
	st.global.u32 	[%rd25+2948], %r296;
	st.global.u32 	[%rd25+2952], %r295;
	st.global.u32 	[%rd25+2956], %r294;
	st.global.u32 	[%rd25+2960], %r293;
	st.global.u32 	[%rd25+2964], %r292;
	st.global.u32 	[%rd25+2968], %r291;
	st.global.u32 	[%rd25+2972], %r290;
	st.global.u32 	[%rd25+2976], %r289;
	st.global.u32 	[%rd25+2980], %r288;
	st.global.u32 	[%rd25+2984], %r287;
	st.global.u32 	[%rd25+2988], %r286;
	st.global.u32 	[%rd25+2992], %r285;
	st.global.u32 	[%rd25+2996], %r284;
	st.global.u32 	[%rd25+3000], %r283;
	st.global.u32 	[%rd25+3004], %r282;
	st.global.u32 	[%rd25+3008], %r281;
	st.global.u32 	[%rd25+3012], %r280;
	st.global.u32 	[%rd25+3016], %r279;
	st.global.u32 	[%rd25+3020], %r278;
	st.global.u32 	[%rd25+3024], %r277;
	st.global.u32 	[%rd25+3028], %r276;
	st.global.u32 	[%rd25+3032], %r275;
	st.global.u32 	[%rd25+3036], %r274;
	st.global.u32 	[%rd25+3040], %r273;
	st.global.u32 	[%rd25+3044], %r272;
	st.global.u32 	[%rd25+3048], %r271;
	st.global.u32 	[%rd25+3052], %r270;
	st.global.u32 	[%rd25+3056], %r269;
	st.global.u32 	[%rd25+3060], %r268;
	st.global.u32 	[%rd25+3064], %r267;
	st.global.u32 	[%rd25+3068], %r266;
	st.global.u32 	[%rd25+3072], %r265;
	st.global.u32 	[%rd25+3076], %r264;
	st.global.u32 	[%rd25+3080], %r263;
	st.global.u32 	[%rd25+3084], %r262;
	st.global.u32 	[%rd25+3088], %r261;
	st.global.u32 	[%rd25+3092], %r260;
	st.global.u32 	[%rd25+3096], %r259;
	st.global.u32 	[%rd25+3100], %r258;
	st.global.u32 	[%rd25+3104], %r257;
	st.global.u32 	[%rd25+3108], %r256;
	st.global.u32 	[%rd25+3112], %r255;
	st.global.u32 	[%rd25+3116], %r254;
	st.global.u32 	[%rd25+3120], %r253;
	st.global.u32 	[%rd25+3124], %r252;
	st.global.u32 	[%rd25+3128], %r251;
	st.global.u32 	[%rd25+3132], %r250;
	st.global.u32 	[%rd25+3136], %r249;
	st.global.u32 	[%rd25+3140], %r248;
	st.global.u32 	[%rd25+3144], %r247;
	st.global.u32 	[%rd25+3148], %r246;
	st.global.u32 	[%rd25+3152], %r245;
	st.global.u32 	[%rd25+3156], %r244;
	st.global.u32 	[%rd25+3160], %r243;
	st.global.u32 	[%rd25+3164], %r242;
	st.global.u32 	[%rd25+3168], %r241;
	st.global.u32 	[%rd25+3172], %r240;
	st.global.u32 	[%rd25+3176], %r239;
	st.global.u32 	[%rd25+3180], %r238;
	st.global.u32 	[%rd25+3184], %r237;
	st.global.u32 	[%rd25+3188], %r236;
	st.global.u32 	[%rd25+3192], %r235;
	st.global.u32 	[%rd25+3196], %r234;
	st.global.u32 	[%rd25+3200], %r233;
	st.global.u32 	[%rd25+3204], %r232;
	st.global.u32 	[%rd25+3208], %r231;
	st.global.u32 	[%rd25+3212], %r230;
	st.global.u32 	[%rd25+3216], %r229;
	st.global.u32 	[%rd25+3220], %r228;
	st.global.u32 	[%rd25+3224], %r227;
	st.global.u32 	[%rd25+3228], %r226;
	st.global.u32 	[%rd25+3232], %r225;
	st.global.u32 	[%rd25+3236], %r224;
	st.global.u32 	[%rd25+3240], %r223;
	st.global.u32 	[%rd25+3244], %r222;
	st.global.u32 	[%rd25+3248], %r221;
	st.global.u32 	[%rd25+3252], %r220;
	st.global.u32 	[%rd25+3256], %r219;
	st.global.u32 	[%rd25+3260], %r218;
	st.global.u32 	[%rd25+3264], %r217;
	st.global.u32 	[%rd25+3268], %r216;
	st.global.u32 	[%rd25+3272], %r215;
	st.global.u32 	[%rd25+3276], %r214;
	st.global.u32 	[%rd25+3280], %r213;
	st.global.u32 	[%rd25+3284], %r212;
	st.global.u32 	[%rd25+3288], %r211;
	st.global.u32 	[%rd25+3292], %r210;
	st.global.u32 	[%rd25+3296], %r209;
	st.global.u32 	[%rd25+3300], %r208;
	st.global.u32 	[%rd25+3304], %r207;
	st.global.u32 	[%rd25+3308], %r206;
	st.global.u32 	[%rd25+3312], %r205;
	st.global.u32 	[%rd25+3316], %r204;
	st.global.u32 	[%rd25+3320], %r203;
	st.global.u32 	[%rd25+3324], %r202;
	st.global.u32 	[%rd25+3328], %r201;
	st.global.u32 	[%rd25+3332], %r200;
	st.global.u32 	[%rd25+3336], %r199;
	st.global.u32 	[%rd25+3340], %r198;
	st.global.u32 	[%rd25+3344], %r197;
	st.global.u32 	[%rd25+3348], %r196;
	st.global.u32 	[%rd25+3352], %r195;
	st.global.u32 	[%rd25+3356], %r194;
	st.global.u32 	[%rd25+3360], %r193;
	st.global.u32 	[%rd25+3364], %r192;
	st.global.u32 	[%rd25+3368], %r191;
	st.global.u32 	[%rd25+3372], %r190;
	st.global.u32 	[%rd25+3376], %r189;
	st.global.u32 	[%rd25+3380], %r188;
	st.global.u32 	[%rd25+3384], %r187;
	st.global.u32 	[%rd25+3388], %r186;
	st.global.u32 	[%rd25+3392], %r185;
	st.global.u32 	[%rd25+3396], %r184;
	st.global.u32 	[%rd25+3400], %r183;
	st.global.u32 	[%rd25+3404], %r182;
	st.global.u32 	[%rd25+3408], %r181;
	st.global.u32 	[%rd25+3412], %r180;
	st.global.u32 	[%rd25+3416], %r179;
	st.global.u32 	[%rd25+3420], %r178;
	st.global.u32 	[%rd25+3424], %r177;
	st.global.u32 	[%rd25+3428], %r176;
	st.global.u32 	[%rd25+3432], %r175;
	st.global.u32 	[%rd25+3436], %r174;
	st.global.u32 	[%rd25+3440], %r173;
	st.global.u32 	[%rd25+3444], %r172;
	st.global.u32 	[%rd25+3448], %r171;
	st.global.u32 	[%rd25+3452], %r170;
	st.global.u32 	[%rd25+3456], %r169;
	st.global.u32 	[%rd25+3460], %r168;
	st.global.u32 	[%rd25+3464], %r167;
	st.global.u32 	[%rd25+3468], %r166;
	st.global.u32 	[%rd25+3472], %r165;
	st.global.u32 	[%rd25+3476], %r164;
	st.global.u32 	[%rd25+3480], %r163;
	st.global.u32 	[%rd25+3484], %r162;
	st.global.u32 	[%rd25+3488], %r161;
	st.global.u32 	[%rd25+3492], %r160;
	st.global.u32 	[%rd25+3496], %r159;
	st.global.u32 	[%rd25+3500], %r158;
	st.global.u32 	[%rd25+3504], %r157;
	st.global.u32 	[%rd25+3508], %r156;
	st.global.u32 	[%rd25+3512], %r155;
	st.global.u32 	[%rd25+3516], %r154;
	st.global.u32 	[%rd25+3520], %r153;
	st.global.u32 	[%rd25+3524], %r152;
	st.global.u32 	[%rd25+3528], %r151;
	st.global.u32 	[%rd25+3532], %r150;
	st.global.u32 	[%rd25+3536], %r149;
	st.global.u32 	[%rd25+3540], %r148;
	st.global.u32 	[%rd25+3544], %r147;
	st.global.u32 	[%rd25+3548], %r146;
	st.global.u32 	[%rd25+3552], %r145;
	st.global.u32 	[%rd25+3556], %r144;
	st.global.u32 	[%rd25+3560], %r143;
	st.global.u32 	[%rd25+3564], %r142;
	st.global.u32 	[%rd25+3568], %r141;
	st.global.u32 	[%rd25+3572], %r140;
	st.global.u32 	[%rd25+3576], %r139;
	st.global.u32 	[%rd25+3580], %r138;
	st.global.u32 	[%rd25+3584], %r137;
	st.global.u32 	[%rd25+3588], %r136;
	st.global.u32 	[%rd25+3592], %r135;
	st.global.u32 	[%rd25+3596], %r134;
	st.global.u32 	[%rd25+3600], %r133;
	st.global.u32 	[%rd25+3604], %r132;
	st.global.u32 	[%rd25+3608], %r131;
	st.global.u32 	[%rd25+3612], %r130;
	st.global.u32 	[%rd25+3616], %r129;
	st.global.u32 	[%rd25+3620], %r128;
	st.global.u32 	[%rd25+3624], %r127;
	st.global.u32 	[%rd25+3628], %r126;
	st.global.u32 	[%rd25+3632], %r125;
	st.global.u32 	[%rd25+3636], %r124;
	st.global.u32 	[%rd25+3640], %r123;
	st.global.u32 	[%rd25+3644], %r122;
	st.global.u32 	[%rd25+3648], %r121;
	st.global.u32 	[%rd25+3652], %r120;
	st.global.u32 	[%rd25+3656], %r119;
	st.global.u32 	[%rd25+3660], %r118;
	st.global.u32 	[%rd25+3664], %r117;
	st.global.u32 	[%rd25+3668], %r116;
	st.global.u32 	[%rd25+3672], %r115;
	st.global.u32 	[%rd25+3676], %r114;
	st.global.u32 	[%rd25+3680], %r113;
	st.global.u32 	[%rd25+3684], %r112;
	st.global.u32 	[%rd25+3688], %r111;
	st.global.u32 	[%rd25+3692], %r110;
	st.global.u32 	[%rd25+3696], %r109;
	st.global.u32 	[%rd25+3700], %r108;
	st.global.u32 	[%rd25+3704], %r107;
	st.global.u32 	[%rd25+3708], %r106;
	st.global.u32 	[%rd25+3712], %r105;
	st.global.u32 	[%rd25+3716], %r104;
	st.global.u32 	[%rd25+3720], %r103;
	st.global.u32 	[%rd25+3724], %r102;
	st.global.u32 	[%rd25+3728], %r101;
	st.global.u32 	[%rd25+3732], %r100;
	st.global.u32 	[%rd25+3736], %r99;
	st.global.u32 	[%rd25+3740], %r98;
	st.global.u32 	[%rd25+3744], %r97;
	st.global.u32 	[%rd25+3748], %r96;
	st.global.u32 	[%rd25+3752], %r95;
	st.global.u32 	[%rd25+3756], %r94;
	st.global.u32 	[%rd25+3760], %r93;
	st.global.u32 	[%rd25+3764], %r92;
	st.global.u32 	[%rd25+3768], %r91;
	st.global.u32 	[%rd25+3772], %r90;
	st.global.u32 	[%rd25+3776], %r89;
	st.global.u32 	[%rd25+3780], %r88;
	st.global.u32 	[%rd25+3784], %r87;
	st.global.u32 	[%rd25+3788], %r86;
	st.global.u32 	[%rd25+3792], %r85;
	st.global.u32 	[%rd25+3796], %r84;
	st.global.u32 	[%rd25+3800], %r83;
	st.global.u32 	[%rd25+3804], %r82;
	st.global.u32 	[%rd25+3808], %r81;
	st.global.u32 	[%rd25+3812], %r80;
	st.global.u32 	[%rd25+3816], %r79;
	st.global.u32 	[%rd25+3820], %r78;
	st.global.u32 	[%rd25+3824], %r77;
	st.global.u32 	[%rd25+3828], %r76;
	st.global.u32 	[%rd25+3832], %r75;
	st.global.u32 	[%rd25+3836], %r74;
	st.global.u32 	[%rd25+3840], %r73;
	st.global.u32 	[%rd25+3844], %r72;
	st.global.u32 	[%rd25+3848], %r71;
	st.global.u32 	[%rd25+3852], %r70;
	st.global.u32 	[%rd25+3856], %r69;
	st.global.u32 	[%rd25+3860], %r68;
	st.global.u32 	[%rd25+3864], %r67;
	st.global.u32 	[%rd25+3868], %r66;
	st.global.u32 	[%rd25+3872], %r65;
	st.global.u32 	[%rd25+3876], %r64;
	st.global.u32 	[%rd25+3880], %r63;
	st.global.u32 	[%rd25+3884], %r62;
	st.global.u32 	[%rd25+3888], %r61;
	st.global.u32 	[%rd25+3892], %r60;
	st.global.u32 	[%rd25+3896], %r59;
	st.global.u32 	[%rd25+3900], %r58;
	st.global.u32 	[%rd25+3904], %r57;
	st.global.u32 	[%rd25+3908], %r56;
	st.global.u32 	[%rd25+3912], %r55;
	st.global.u32 	[%rd25+3916], %r54;
	st.global.u32 	[%rd25+3920], %r53;
	st.global.u32 	[%rd25+3924], %r52;
	st.global.u32 	[%rd25+3928], %r51;
	st.global.u32 	[%rd25+3932], %r50;
	st.global.u32 	[%rd25+3936], %r49;
	st.global.u32 	[%rd25+3940], %r48;
	st.global.u32 	[%rd25+3944], %r47;
	st.global.u32 	[%rd25+3948], %r46;
	st.global.u32 	[%rd25+3952], %r45;
	st.global.u32 	[%rd25+3956], %r44;
	st.global.u32 	[%rd25+3960], %r43;
	st.global.u32 	[%rd25+3964], %r42;
	st.global.u32 	[%rd25+3968], %r41;
	st.global.u32 	[%rd25+3972], %r40;
	st.global.u32 	[%rd25+3976], %r39;
	st.global.u32 	[%rd25+3980], %r38;
	st.global.u32 	[%rd25+3984], %r37;
	st.global.u32 	[%rd25+3988], %r36;
	st.global.u32 	[%rd25+3992], %r35;
	st.global.u32 	[%rd25+3996], %r34;
	st.global.u32 	[%rd25+4000], %r33;
	st.global.u32 	[%rd25+4004], %r32;
	st.global.u32 	[%rd25+4008], %r31;
	st.global.u32 	[%rd25+4012], %r30;
	st.global.u32 	[%rd25+4016], %r29;
	st.global.u32 	[%rd25+4020], %r28;
	st.global.u32 	[%rd25+4024], %r27;
	st.global.u32 	[%rd25+4028], %r26;
	st.global.u32 	[%rd25+4032], %r25;
	st.global.u32 	[%rd25+4036], %r24;
	st.global.u32 	[%rd25+4040], %r23;
	st.global.u32 	[%rd25+4044], %r22;
	st.global.u32 	[%rd25+4048], %r21;
	st.global.u32 	[%rd25+4052], %r20;
	st.global.u32 	[%rd25+4056], %r19;
	st.global.u32 	[%rd25+4060], %r18;
	st.global.u32 	[%rd25+4064], %r17;
	st.global.u32 	[%rd25+4068], %r16;
	st.global.u32 	[%rd25+4072], %r15;
	st.global.u32 	[%rd25+4076], %r14;
	st.global.u32 	[%rd25+4080], %r13;
	st.global.u32 	[%rd25+4084], %r12;
	st.global.u32 	[%rd25+4088], %r11;
	st.global.u32 	[%rd25+4092], %r10;
	st.global.u32 	[%rd25+4096], %r9;
	st.global.u32 	[%rd25+4100], %r8;
	st.global.u32 	[%rd25+4104], %r7;
	st.global.u32 	[%rd25+4108], %r6;
	st.global.u32 	[%rd25+4112], %r5;
	st.global.u32 	[%rd25+4116], %r4;
	cvta.to.global.u64 	%rd26, %rd30;
	ld.global.u32 	%r1066, [%rd26];
$L__BB2_15:
	add.s32 	%r1067, %r1067, 1024;
	setp.lt.s32 	%p11, %r1067, %r1066;
	@%p11 bra 	$L__BB2_2;
$L__BB2_16:
	ret;

}


// ===== COMPILED SASS (sm_100) =====

	.target	sm_100

	.elftype	@"ET_EXEC"


//--------------------- .note.nv.tkinfo           --------------------------
	.section	.note.nv.tkinfo,"",@"SHT_NOTE"
	.sectionflags	@"SHF_NOTE_NV_TKINFO"
	.tkinfo
        /*0018*/ 	.word	0x00000002
        /*0030*/ 	.string	""
        /*0030*/ 	.string	"ptxas"
        /*0030*/ 	.string	"Cuda compilation tools, release 13.0, V13.0.88"
        /*0030*/ 	.string	"Build cuda_13.0.r13.0/compiler.36424714_0"
        /*0030*/ 	.string	"-arch sm_100 -m 64 "



//--------------------- .note.nv.cuinfo           --------------------------
	.section	.note.nv.cuinfo,"",@"SHT_NOTE"
	.sectionflags	@"SHF_NOTE_NV_CUINFO"
        /*0018*/ 	.short	0x0002
        /*001a*/ 	.short	0x0064
        /*001c*/ 	.short	0x0082
	.zero		2


//--------------------- .nv.info                  --------------------------
	.section	.nv.info,"",@"SHT_CUDA_INFO"
	.align	4


	//----- nvinfo : EIATTR_REGCOUNT
	.align		4
        /*0000*/ 	.byte	0x04, 0x2f
        /*0002*/ 	.short	(.L_1 - .L_0)
	.align		4
.L_0:
        /*0004*/ 	.word	index@(_Z9setBinaryPiP5groupiS_P4termi)
        /*0008*/ 	.word	0x000000ff


	//----- nvinfo : EIATTR_FRAME_SIZE
	.align		4
.L_1:
        /*000c*/ 	.byte	0x04, 0x11
        /*000e*/ 	.short	(.L_3 - .L_2)
	.align		4
.L_2:
        /*0010*/ 	.word	index@(_Z9setBinaryPiP5groupiS_P4termi)
        /*0014*/ 	.word	0x00001d60


	//----- nvinfo : EIATTR_REGCOUNT
	.align		4
.L_3:
        /*0018*/ 	.byte	0x04, 0x2f
        /*001a*/ 	.short	(.L_5 - .L_4)
	.align		4
.L_4:
        /*001c*/ 	.word	index@(_Z19findPrimeImplicantsiP5groupP4termS2_S0_S2_S2_S2_S2_PA12_cPiS5_S5_S5_S5_S5_i)
        /*0020*/ 	.word	0x000000ff


	//----- nvinfo : EIATTR_FRAME_SIZE
	.align		4
.L_5:
        /*0024*/ 	.byte	0x04, 0x11
        /*0026*/ 	.short	(.L_7 - .L_6)
	.align		4
.L_6:
        /*0028*/ 	.word	index@(_Z19findPrimeImplicantsiP5groupP4termS2_S0_S2_S2_S2_S2_PA12_cPiS5_S5_S5_S5_S5_i)
        /*002c*/ 	.word	0x00005508


	//----- nvinfo : EIATTR_REGCOUNT
	.align		4
.L_7:
        /*0030*/ 	.byte	0x04, 0x2f
        /*0032*/ 	.short	(.L_9 - .L_8)
	.align		4
.L_8:
        /*0034*/ 	.word	index@(_Z23findEssentialImplicantsiP4termPiS0_S1_)
        /*0038*/ 	.word	0x000000ff


	//----- nvinfo : EIATTR_FRAME_SIZE
	.align		4
.L_9:
        /*003c*/ 	.byte	0x04, 0x11
        /*003e*/ 	.short	(.L_11 - .L_10)
	.align		4
.L_10:
        /*0040*/ 	.word	index@(_Z23findEssentialImplicantsiP4termPiS0_S1_)
        /*0044*/ 	.word	0x00001f40


	//----- nvinfo : EIATTR_MIN_STACK_SIZE
	.align		4
.L_11:
        /*0048*/ 	.byte	0x04, 0x12
        /*004a*/ 	.short	(.L_13 - .L_12)
	.align		4
.L_12:
        /*004c*/ 	.word	index@(_Z23findEssentialImplicantsiP4termPiS0_S1_)
        /*0050*/ 	.word	0x00001f40


	//----- nvinfo : EIATTR_MIN_STACK_SIZE
	.align		4
.L_13:
        /*0054*/ 	.byte	0x04, 0x12
        /*0056*/ 	.short	(.L_15 - .L_14)
	.align		4
.L_14:
        /*0058*/ 	.word	index@(_Z19findPrimeImplicantsiP5groupP4termS2_S0_S2_S2_S2_S2_PA12_cPiS5_S5_S5_S5_S5_i)
        /*005c*/ 	.word	0x00005508


	//----- nvinfo : EIATTR_MIN_STACK_SIZE
	.align		4
.L_15:
        /*0060*/ 	.byte	0x04, 0x12
        /*0062*/ 	.short	(.L_17 - .L_16)
	.align		4
.L_16:
        /*0064*/ 	.word	index@(_Z9setBinaryPiP5groupiS_P4termi)
        /*0068*/ 	.word	0x00001d60
.L_17:


//--------------------- .nv.compat                --------------------------
	.section	.nv.compat,"",@"SHT_CUDA_COMPAT_INFO"
	.align	4
        /*0000*/ 	.byte	0x02, 0x09, 0x00, 0x00, 0x02, 0x02, 0x01, 0x00, 0x02, 0x05, 0x05, 0x00, 0x03, 0x07, 0x01, 0x01
        /*0010*/ 	.byte	0x02, 0x03, 0x00, 0x00, 0x02, 0x06, 0x01, 0x00, 0x04, 0x0b, 0x08, 0x00, 0x09, 0x00, 0x00, 0x00
        /*0020*/ 	.byte	0x00, 0x00, 0x00, 0x00


//--------------------- .nv.info._Z23findEssentialImplicantsiP4termPiS0_S1_ --------------------------
	.section	.nv.info._Z23findEssentialImplicantsiP4termPiS0_S1_,"",@"SHT_CUDA_INFO"
	.sectionflags	@""
	.align	4


	//----- nvinfo : EIATTR_CUDA_API_VERSION
	.align		4
        /*0000*/ 	.byte	0x04, 0x37
        /*0002*/ 	.short	(.L_19 - .L_18)
.L_18:
        /*0004*/ 	.word	0x00000082


	//----- nvinfo : EIATTR_KPARAM_INFO
	.align		4
.L_19:
        /*0008*/ 	.byte	0x04, 0x17
        /*000a*/ 	.short	(.L_21 - .L_20)
.L_20:
        /*000c*/ 	.word	0x00000000
        /*0010*/ 	.short	0x0004
        /*0012*/ 	.short	0x0020
        /*0014*/ 	.byte	0x00, 0xf5, 0x21, 0x00


	//----- nvinfo : EIATTR_KPARAM_INFO
	.align		4
.L_21:
        /*0018*/ 	.byte	0x04, 0x17
        /*001a*/ 	.short	(.L_23 - .L_22)
.L_22:
        /*001c*/ 	.word	0x00000000
        /*0020*/ 	.short	0x0003
        /*0022*/ 	.short	0x0018
        /*0024*/ 	.byte	0x00, 0xf5, 0x21, 0x00


	//----- nvinfo : EIATTR_KPARAM_INFO
	.align		4
.L_23:
        /*0028*/ 	.byte	0x04, 0x17
        /*002a*/ 	.short	(.L_25 - .L_24)
.L_24:
        /*002c*/ 	.word	0x00000000
        /*0030*/ 	.short	0x0002
        /*0032*/ 	.short	0x0010
        /*0034*/ 	.byte	0x00, 0xf5, 0x21, 0x00


	//----- nvinfo : EIATTR_KPARAM_INFO
	.align		4
.L_25:
        /*0038*/ 	.byte	0x04, 0x17
        /*003a*/ 	.short	(.L_27 - .L_26)
.L_26:
        /*003c*/ 	.word	0x00000000
        /*0040*/ 	.short	0x0001
        /*0042*/ 	.short	0x0008
        /*0044*/ 	.byte	0x00, 0xf5, 0x21, 0x00


	//----- nvinfo : EIATTR_KPARAM_INFO
	.align		4
.L_27:
        /*0048*/ 	.byte	0x04, 0x17
        /*004a*/ 	.short	(.L_29 - .L_28)
.L_28:
        /*004c*/ 	.word	0x00000000
        /*0050*/ 	.short	0x0000
        /*0052*/ 	.short	0x0000
        /*0054*/ 	.byte	0x00, 0xf0, 0x11, 0x00


	//----- nvinfo : EIATTR_SPARSE_MMA_MASK
	.align		4
.L_29:
        /*0058*/ 	.byte	0x03, 0x50
        /*005a*/ 	.short	0x0000


	//----- nvinfo : EIATTR_MAXREG_COUNT
	.align		4
        /*005c*/ 	.byte	0x03, 0x1b
        /*005e*/ 	.short	0x00ff


	//----- nvinfo : EIATTR_ANNOTATIONS
	.align		4
        /*0060*/ 	.byte	0x04, 0x55
        /*0062*/ 	.short	(.L_31 - .L_30)


	//   ....[0]....
.L_30:
        /*0064*/ 	.word	0x00000001
        /*0068*/ 	.byte	0xc0, 0x00, 0x00, 0x00, 0x01, 0x00, 0x00, 0x00, 0xd0, 0x00, 0x00, 0x00, 0x01, 0x00, 0x00, 0x00
        /* <DEDUP_REMOVED lines=1236> */
        /*4db8*/ 	.byte	0x60, 0x42, 0x01, 0x00


	//----- nvinfo : EIATTR_MERCURY_ISA_VERSION
	.align		4
.L_31:
        /*4dbc*/ 	.byte	0x03, 0x5f
        /*4dbe*/ 	.short	0x0101


	//----- nvinfo : EIATTR_INT_WARP_WIDE_INSTR_OFFSETS
	.align		4
        /*4dc0*/ 	.byte	0x04, 0x31
        /*4dc2*/ 	.short	(.L_33 - .L_32)


	//   ....[0]....
.L_32:
        /*4dc4*/ 	.word	0x0000d1e0


	//   ....[1]....
        /*4dc8*/ 	.word	0x0000d2a0


	//----- nvinfo : EIATTR_VRC_CTA_INIT_COUNT
	.align		4
.L_33:
        /*4dcc*/ 	.byte	0x02, 0x4a
	.zero		1
	.zero		1


	//----- nvinfo : EIATTR_EXIT_INSTR_OFFSETS
	.align		4
        /*4dd0*/ 	.byte	0x04, 0x1c
        /*4dd2*/ 	.short	(.L_35 - .L_34)


	//   ....[0]....
.L_34:
        /*4dd4*/ 	.word	0x00000060


	//   ....[1]....
        /*4dd8*/ 	.word	0x00014500


	//----- nvinfo : EIATTR_CRS_STACK_SIZE
	.align		4
.L_35:
        /*4ddc*/ 	.byte	0x04, 0x1e
        /*4dde*/ 	.short	(.L_37 - .L_36)
.L_36:
        /*4de0*/ 	.word	0x00000000


	//----- nvinfo : EIATTR_CBANK_PARAM_SIZE
	.align		4
.L_37:
        /*4de4*/ 	.byte	0x03, 0x19
        /*4de6*/ 	.short	0x0028


	//----- nvinfo : EIATTR_PARAM_CBANK
	.align		4
        /*4de8*/ 	.byte	0x04, 0x0a
        /*4dea*/ 	.short	(.L_39 - .L_38)
	.align		4
.L_38:
        /*4dec*/ 	.word	index@(.nv.constant0._Z23findEssentialImplicantsiP4termPiS0_S1_)
        /*4df0*/ 	.short	0x0380
        /*4df2*/ 	.short	0x0028


	//----- nvinfo : EIATTR_SW_WAR
	.align		4
.L_39:
        /*4df4*/ 	.byte	0x04, 0x36
        /*4df6*/ 	.short	(.L_41 - .L_40)
.L_40:
        /*4df8*/ 	.word	0x00000008
.L_41:


//--------------------- .nv.info._Z19findPrimeImplicantsiP5groupP4termS2_S0_S2_S2_S2_S2_PA12_cPiS5_S5_S5_S5_S5_i --------------------------
	.section	.nv.info._Z19findPrimeImplicantsiP5groupP4termS2_S0_S2_S2_S2_S2_PA12_cPiS5_S5_S5_S5_S5_i,"",@"SHT_CUDA_INFO"
	.sectionflags	@""
	.align	4


	//----- nvinfo : EIATTR_CUDA_API_VERSION
	.align		4
        /*0000*/ 	.byte	0x04, 0x37
        /*0002*/ 	.short	(.L_43 - .L_42)
.L_42:
        /*0004*/ 	.word	0x00000082


	//----- nvinfo : EIATTR_KPARAM_INFO
	.align		4
.L_43:
        /*0008*/ 	.byte	0x04, 0x17
        /*000a*/ 	.short	(.L_45 - .L_44)
.L_44:
        /*000c*/ 	.word	0x00000000
        /*0010*/ 	.short	0x0010
        /*0012*/ 	.short	0x0080
        /*0014*/ 	.byte	0x00, 0xf0, 0x11, 0x00


	//----- nvinfo : EIATTR_KPARAM_INFO
	.align		4
.L_45:
        /*0018*/ 	.byte	0x04, 0x17
        /*001a*/ 	.short	(.L_47 - .L_46)
.L_46:
        /*001c*/ 	.word	0x00000000
        /*0020*/ 	.short	0x000f
        /*0022*/ 	.short	0x0078
        /*0024*/ 	.byte	0x00, 0xf5, 0x21, 0x00


	//----- nvinfo : EIATTR_KPARAM_INFO
	.align		4
.L_47:
        /*0028*/ 	.byte	0x04, 0x17
        /*002a*/ 	.short	(.L_49 - .L_48)
.L_48:
        /*002c*/ 	.word	0x00000000
        /*0030*/ 	.short	0x000e
        /*0032*/ 	.short	0x0070
        /*0034*/ 	.byte	0x00, 0xf5, 0x21, 0x00


	//----- nvinfo : EIATTR_KPARAM_INFO
	.align		4
.L_49:
        /*0038*/ 	.byte	0x04, 0x17
        /*003a*/ 	.short	(.L_51 - .L_50)
.L_50:
        /*003c*/ 	.word	0x00000000
        /*0040*/ 	.short	0x000d
        /*0042*/ 	.short	0x0068
        /*0044*/ 	.byte	0x00, 0xf5, 0x21, 0x00


	//----- nvinfo : EIATTR_KPARAM_INFO
	.align		4
.L_51:
        /*0048*/ 	.byte	0x04, 0x17
        /*004a*/ 	.short	(.L_53 - .L_52)
.L_52:
        /*004c*/ 	.word	0x00000000
        /*0050*/ 	.short	0x000c
        /*0052*/ 	.short	0x0060
        /*0054*/ 	.byte	0x00, 0xf5, 0x21, 0x00


	//----- nvinfo : EIATTR_KPARAM_INFO
	.align		4
.L_53:
        /*0058*/ 	.byte	0x04, 0x17
        /*005a*/ 	.short	(.L_55 - .L_54)
.L_54:
        /*005c*/ 	.word	0x00000000
        /*0060*/ 	.short	0x000b
        /*0062*/ 	.short	0x0058
        /*0064*/ 	.byte	0x00, 0xf5, 0x21, 0x00


	//----- nvinfo : EIATTR_KPARAM_INFO
	.align		4
.L_55:
        /*0068*/ 	.byte	0x04, 0x17
        /*006a*/ 	.short	(.L_57 - .L_56)
.L_56:
        /*006c*/ 	.word	0x00000000
        /*0070*/ 	.short	0x000a
        /*0072*/ 	.short	0x0050
        /*0074*/ 	.byte	0x00, 0xf5, 0x21, 0x00


	//----- nvinfo : EIATTR_KPARAM_INFO
	.align		4
.L_57:
        /*0078*/ 	.byte	0x04, 0x17
        /*007a*/ 	.short	(.L_59 - .L_58)
.L_58:
        /*007c*/ 	.word	0x00000000
        /*0080*/ 	.short	0x0009
        /*0082*/ 	.short	0x0048
        /*0084*/ 	.byte	0x00, 0xf5, 0x21, 0x00


	//----- nvinfo : EIATTR_KPARAM_INFO
	.align		4
.L_59:
        /*0088*/ 	.byte	0x04, 0x17
        /*008a*/ 	.short	(.L_61 - .L_60)
.L_60:
        /*008c*/ 	.word	0x00000000
        /*0090*/ 	.short	0x0008
        /*0092*/ 	.short	0x0040
        /*0094*/ 	.byte	0x00, 0xf5, 0x21, 0x00


	//----- nvinfo : EIATTR_KPARAM_INFO
	.align		4
.L_61:
        /*0098*/ 	.byte	0x04, 0x17
        /*009a*/ 	.short	(.L_63 - .L_62)
.L_62:
        /*009c*/ 	.word	0x00000000
        /*00a0*/ 	.short	0x0007
        /*00a2*/ 	.short	0x0038
        /*00a4*/ 	.byte	0x00, 0xf5, 0x21, 0x00


	//----- nvinfo : EIATTR_KPARAM_INFO
	.align		4
.L_63:
        /*00a8*/ 	.byte	0x04, 0x17
        /*00aa*/ 	.short	(.L_65 - .L_64)
.L_64:
        /*00ac*/ 	.word	0x00000000
        /*00b0*/ 	.short	0x0006
        /*00b2*/ 	.short	0x0030
        /*00b4*/ 	.byte	0x00, 0xf5, 0x21, 0x00


	//----- nvinfo : EIATTR_KPARAM_INFO
	.align		4
.L_65:
        /*00b8*/ 	.byte	0x04, 0x17
        /*00ba*/ 	.short	(.L_67 - .L_66)
.L_66:
        /*00bc*/ 	.word	0x00000000
        /*00c0*/ 	.short	0x0005
        /*00c2*/ 	.short	0x0028
        /*00c4*/ 	.byte	0x00, 0xf5, 0x21, 0x00


	//----- nvinfo : EIATTR_KPARAM_INFO
	.align		4
.L_67:
        /*00c8*/ 	.byte	0x04, 0x17
        /*00ca*/ 	.short	(.L_69 - .L_68)
.L_68:
        /*00cc*/ 	.word	0x00000000
        /*00d0*/ 	.short	0x0004
        /*00d2*/ 	.short	0x0020
        /*00d4*/ 	.byte	0x00, 0xf5, 0x21, 0x00


	//----- nvinfo : EIATTR_KPARAM_INFO
	.align		4
.L_69:
        /*00d8*/ 	.byte	0x04, 0x17
        /*00da*/ 	.short	(.L_71 - .L_70)
.L_70:
        /*00dc*/ 	.word	0x00000000
        /*00e0*/ 	.short	0x0003
        /*00e2*/ 	.short	0x0018
        /*00e4*/ 	.byte	0x00, 0xf5, 0x21, 0x00


	//----- nvinfo : EIATTR_KPARAM_INFO
	.align		4
.L_71:
        /*00e8*/ 	.byte	0x04, 0x17
        /*00ea*/ 	.short	(.L_73 - .L_72)
.L_72:
        /*00ec*/ 	.word	0x00000000
        /*00f0*/ 	.short	0x0002
        /*00f2*/ 	.short	0x0010
        /*00f4*/ 	.byte	0x00, 0xf5, 0x21, 0x00


	//----- nvinfo : EIATTR_KPARAM_INFO
	.align		4
.L_73:
        /*00f8*/ 	.byte	0x04, 0x17
        /*00fa*/ 	.short	(.L_75 - .L_74)
.L_74:
        /*00fc*/ 	.word	0x00000000
        /*0100*/ 	.short	0x0001
        /*0102*/ 	.short	0x0008
        /*0104*/ 	.byte	0x00, 0xf5, 0x21, 0x00


	//----- nvinfo : EIATTR_KPARAM_INFO
	.align		4
.L_75:
        /*0108*/ 	.byte	0x04, 0x17
        /*010a*/ 	.short	(.L_77 - .L_76)
.L_76:
        /*010c*/ 	.word	0x00000000
        /*0110*/ 	.short	0x0000
        /*0112*/ 	.short	0x0000
        /*0114*/ 	.byte	0x00, 0xf0, 0x11, 0x00


	//----- nvinfo : EIATTR_SPARSE_MMA_MASK
	.align		4
.L_77:
        /*0118*/ 	.byte	0x03, 0x50
        /*011a*/ 	.short	0x0000


	//----- nvinfo : EIATTR_MAXREG_COUNT
	.align		4
        /*011c*/ 	.byte	0x03, 0x1b
        /*011e*/ 	.short	0x00ff


	//----- nvinfo : EIATTR_NUM_BARRIERS
	.align		4
        /*0120*/ 	.byte	0x02, 0x4c
        /*0122*/ 	.byte	0x01
	.zero		1


	//----- nvinfo : EIATTR_ANNOTATIONS
	.align		4
        /*0124*/ 	.byte	0x04, 0x55
        /*0126*/ 	.short	(.L_79 - .L_78)


	//   ....[0]....
.L_78:
        /* <DEDUP_REMOVED lines=3572> */
        /*e05c*/ 	.byte	0x40, 0x5d, 0x04, 0x00, 0x01, 0x00, 0x00, 0x00, 0x80, 0x5d, 0x04, 0x00


	//----- nvinfo : EIATTR_MERCURY_ISA_VERSION
	.align		4
.L_79:
        /*e068*/ 	.byte	0x03, 0x5f
        /*e06a*/ 	.short	0x0101


	//----- nvinfo : EIATTR_INT_WARP_WIDE_INSTR_OFFSETS
	.align		4
        /*e06c*/ 	.byte	0x04, 0x31
        /*e06e*/ 	.short	(.L_81 - .L_80)


	//   ....[0]....
.L_80:
        /*e070*/ 	.word	0x0001c440


	//   ....[1]....
        /*e074*/ 	.word	0x0001ca30


	//   ....[2]....
        /*e078*/ 	.word	0x0002f220


	//   ....[3]....
        /*e07c*/ 	.word	0x000365a0


	//   ....[4]....
        /*e080*/ 	.word	0x00036620


	//   ....[5]....
        /*e084*/ 	.word	0x00036e40


	//   ....[6]....
        /*e088*/ 	.word	0x00037090


	//----- nvinfo : EIATTR_VRC_CTA_INIT_COUNT
	.align		4
.L_81:
        /*e08c*/ 	.byte	0x02, 0x4a
	.zero		1
	.zero		1


	//----- nvinfo : EIATTR_EXIT_INSTR_OFFSETS
	.align		4
        /*e090*/ 	.byte	0x04, 0x1c
        /*e092*/ 	.short	(.L_83 - .L_82)


	//   ....[0]....
.L_82:
        /*e094*/ 	.word	0x00000040


	//   ....[1]....
        /*e098*/ 	.word	0x00000120


	//   ....[2]....
        /*e09c*/ 	.word	0x00045da0


	//----- nvinfo : EIATTR_CRS_STACK_SIZE
	.align		4
.L_83:
        /*e0a0*/ 	.byte	0x04, 0x1e
        /*e0a2*/ 	.short	(.L_85 - .L_84)
.L_84:
        /*e0a4*/ 	.word	0x00000000


	//----- nvinfo : EIATTR_CBANK_PARAM_SIZE
	.align		4
.L_85:
        /*e0a8*/ 	.byte	0x03, 0x19
        /*e0aa*/ 	.short	0x0084


	//----- nvinfo : EIATTR_PARAM_CBANK
	.align		4
        /*e0ac*/ 	.byte	0x04, 0x0a
        /*e0ae*/ 	.short	(.L_87 - .L_86)
	.align		4
.L_86:
        /*e0b0*/ 	.word	index@(.nv.constant0._Z19findPrimeImplicantsiP5groupP4termS2_S0_S2_S2_S2_S2_PA12_cPiS5_S5_S5_S5_S5_i)
        /*e0b4*/ 	.short	0x0380
        /*e0b6*/ 	.short	0x0084


	//----- nvinfo : EIATTR_SW_WAR
	.align		4
.L_87:
        /*e0b8*/ 	.byte	0x04, 0x36
        /*e0ba*/ 	.short	(.L_89 - .L_88)
.L_88:
        /*e0bc*/ 	.word	0x00000008
.L_89:


//--------------------- .nv.info._Z9setBinaryPiP5groupiS_P4termi --------------------------
	.section	.nv.info._Z9setBinaryPiP5groupiS_P4termi,"",@"SHT_CUDA_INFO"
	.sectionflags	@""
	.align	4


	//----- nvinfo : EIATTR_CUDA_API_VERSION
	.align		4
        /*0000*/ 	.byte	0x04, 0x37
        /*0002*/ 	.short	(.L_91 - .L_90)
.L_90:
        /*0004*/ 	.word	0x00000082


	//----- nvinfo : EIATTR_KPARAM_INFO
	.align		4
.L_91:
        /*0008*/ 	.byte	0x04, 0x17
        /*000a*/ 	.short	(.L_93 - .L_92)
.L_92:
        /*000c*/ 	.word	0x00000000
        /*0010*/ 	.short	0x0005
        /*0012*/ 	.short	0x0028
        /*0014*/ 	.byte	0x00, 0xf0, 0x11, 0x00


	//----- nvinfo : EIATTR_KPARAM_INFO
	.align		4
.L_93:
        /*0018*/ 	.byte	0x04, 0x17
        /*001a*/ 	.short	(.L_95 - .L_94)
.L_94:
        /*001c*/ 	.word	0x00000000
        /*0020*/ 	.short	0x0004
        /*0022*/ 	.short	0x0020
        /*0024*/ 	.byte	0x00, 0xf5, 0x21, 0x00


	//----- nvinfo : EIATTR_KPARAM_INFO
	.align		4
.L_95:
        /*0028*/ 	.byte	0x04, 0x17
        /*002a*/ 	.short	(.L_97 - .L_96)
.L_96:
        /*002c*/ 	.word	0x00000000
        /*0030*/ 	.short	0x0003
        /*0032*/ 	.short	0x0018
        /*0034*/ 	.byte	0x00, 0xf5, 0x21, 0x00


	//----- nvinfo : EIATTR_KPARAM_INFO
	.align		4
.L_97:
        /*0038*/ 	.byte	0x04, 0x17
        /*003a*/ 	.short	(.L_99 - .L_98)
.L_98:
        /*003c*/ 	.word	0x00000000
        /*0040*/ 	.short	0x0002
        /*0042*/ 	.short	0x0010
        /*0044*/ 	.byte	0x00, 0xf0, 0x11, 0x00


	//----- nvinfo : EIATTR_KPARAM_INFO
	.align		4
.L_99:
        /*0048*/ 	.byte	0x04, 0x17
        /*004a*/ 	.short	(.L_101 - .L_100)
.L_100:
        /*004c*/ 	.word	0x00000000
        /*0050*/ 	.short	0x0001
        /*0052*/ 	.short	0x0008
        /*0054*/ 	.byte	0x00, 0xf5, 0x21, 0x00


	//----- nvinfo : EIATTR_KPARAM_INFO
	.align		4
.L_101:
        /*0058*/ 	.byte	0x04, 0x17
        /*005a*/ 	.short	(.L_103 - .L_102)
.L_102:
        /*005c*/ 	.word	0x00000000
        /*0060*/ 	.short	0x0000
        /*0062*/ 	.short	0x0000
        /*0064*/ 	.byte	0x00, 0xf5, 0x21, 0x00


	//----- nvinfo : EIATTR_SPARSE_MMA_MASK
	.align		4
.L_103:
        /*0068*/ 	.byte	0x03, 0x50
        /*006a*/ 	.short	0x0000


	//----- nvinfo : EIATTR_MAXREG_COUNT
	.align		4
        /*006c*/ 	.byte	0x03, 0x1b
        /*006e*/ 	.short	0x00ff


	//----- nvinfo : EIATTR_ANNOTATIONS
	.align		4
        /*0070*/ 	.byte	0x04, 0x55
        /*0072*/ 	.short	(.L_105 - .L_104)


	//   ....[0]....
.L_104:
        /* <DEDUP_REMOVED lines=1022> */


	//----- nvinfo : EIATTR_MERCURY_ISA_VERSION
	.align		4
.L_105:
        /*403c*/ 	.byte	0x03, 0x5f
        /*403e*/ 	.short	0x0101


	//----- nvinfo : EIATTR_INT_WARP_WIDE_INSTR_OFFSETS
	.align		4
        /*4040*/ 	.byte	0x04, 0x31
        /*4042*/ 	.short	(.L_107 - .L_106)


	//   ....[0]....
.L_106:
        /*4044*/ 	.word	0x00000c90


	//   ....[1]....
        /*4048*/ 	.word	0x0000c1f0


	//----- nvinfo : EIATTR_VRC_CTA_INIT_COUNT
	.align		4
.L_107:
        /*404c*/ 	.byte	0x02, 0x4a
	.zero		1
	.zero		1


	//----- nvinfo : EIATTR_EXIT_INSTR_OFFSETS
	.align		4
        /*4050*/ 	.byte	0x04, 0x1c
        /*4052*/ 	.short	(.L_109 - .L_108)


	//   ....[0]....
.L_108:
        /*4054*/ 	.word	0x00000040


	//   ....[1]....
        /*4058*/ 	.word	0x00000100


	//   ....[2]....
        /*405c*/ 	.word	0x00013390


	//----- nvinfo : EIATTR_CBANK_PARAM_SIZE
	.align		4
.L_109:
        /*4060*/ 	.byte	0x03, 0x19
        /*4062*/ 	.short	0x002c


	//----- nvinfo : EIATTR_PARAM_CBANK
	.align		4
        /*4064*/ 	.byte	0x04, 0x0a
        /*4066*/ 	.short	(.L_111 - .L_110)
	.align		4
.L_110:
        /*4068*/ 	.word	index@(.nv.constant0._Z9setBinaryPiP5groupiS_P4termi)
        /*406c*/ 	.short	0x0380
        /*406e*/ 	.short	0x002c


	//----- nvinfo : EIATTR_SW_WAR
	.align		4
.L_111:
        /*4070*/ 	.byte	0x04, 0x36
        /*4072*/ 	.short	(.L_113 - .L_112)
.L_112:
        /*4074*/ 	.word	0x00000008
.L_113:


//--------------------- .nv.callgraph             --------------------------
	.section	.nv.callgraph,"",@"SHT_CUDA_CALLGRAPH"
	.align	4
	.sectionentsize	8
	.align		4
        /*0000*/ 	.word	0x00000000
	.align		4
        /*0004*/ 	.word	0xffffffff
	.align		4
        /*0008*/ 	.word	0x00000000
	.align		4
        /*000c*/ 	.word	0xfffffffe
	.align		4
        /*0010*/ 	.word	0x00000000
	.align		4
        /*0014*/ 	.word	0xfffffffd
	.align		4
        /*0018*/ 	.word	0x00000000
	.align		4
        /*001c*/ 	.word	0xfffffffc


//--------------------- .text._Z23findEssentialImplicantsiP4termPiS0_S1_ --------------------------
	.section	.text._Z23findEssentialImplicantsiP4termPiS0_S1_,"ax",@progbits
	.align	128
        .global         _Z23findEssentialImplicantsiP4termPiS0_S1_
        .type           _Z23findEssentialImplicantsiP4termPiS0_S1_,@function
        .size           _Z23findEssentialImplicantsiP4termPiS0_S1_,(.L_x_71 - _Z23findEssentialImplicantsiP4termPiS0_S1_)
        .other          _Z23findEssentialImplicantsiP4termPiS0_S1_,@"STO_CUDA_ENTRY STV_DEFAULT"
_Z23findEssentialImplicantsiP4termPiS0_S1_:
.text._Z23findEssentialImplicantsiP4termPiS0_S1_:
[----:B------:R-:W0:Y:S08]  /*0000*/  LDC R1, c[0x0][0x37c] ;  /* 0x0000df00ff017b82 */ /* 0x000e300000000800 */
[----:B------:R-:W1:Y:S01]  /*0010*/  LDC.64 R2, c[0x0][0x390] ;  /* 0x0000e400ff027b82 */ /* 0x000e620000000a00 */
[----:B------:R-:W1:Y:S01]  /*0020*/  LDCU.64 UR4, c[0x0][0x358] ;  /* 0x00006b00ff0477ac */ /* 0x000e620008000a00 */
[----:B0-----:R-:W-:Y:S01]  /*0030*/  VIADD R1, R1, 0xffffe0c0 ;  /* 0xffffe0c001017836 */ /* 0x001fe20000000000 */
[----:B-1----:R-:W2:Y:S02]  /*0040*/  LDG.E R245, desc[UR4][R2.64] ;  /* 0x0000000402f57981 */ /* 0x002ea4000c1e1900 */
[----:B--2---:R-:W-:-:S13]  /*0050*/  ISETP.GE.AND P0, PT, R245, 0x1, PT ;  /* 0x00000001f500780c */ /* 0x004fda0003f06270 */
[----:B------:R-:W-:Y:S05]  /*0060*/  @!P0 EXIT ;  /* 0x000000000000894d */ /* 0x000fea0003800000 */
[----:B------:R-:W0:Y:S01]  /*0070*/  S2R R3, SR_TID.X ;  /* 0x0000000000037919 */ /* 0x000e220000002100 */
[----:B------:R-:W0:Y:S01]  /*0080*/  S2UR UR6, SR_CTAID.X ;  /* 0x00000000000679c3 */ /* 0x000e220000002500 */
[----:B------:R-:W-:-:S07]  /*0090*/  IMAD.MOV.U32 R244, RZ, RZ, RZ ;  /* 0x000000fffff47224 */ /* 0x000fce00078e00ff */
[----:B------:R-:W0:Y:S02]  /*00a0*/  LDC R0, c[0x0][0x360] ;  /* 0x0000d800ff007b82 */ /* 0x000e240000000800 */
[----:B0-----:R-:W-:-:S05]  /*00b0*/  IMAD R0, R0, UR6, R3 ;  /* 0x0000000600007c24 */ /* 0x001fca000f8e0203 */
[----:B------:R0:W-:Y:S02]  /*00c0*/  STL [R1+0x1c68], R0 ;  /* 0x001c680001007387 */ /* 0x0001e40000100800 */
.L_x_9:
[----:B0--3--:R-:W2:Y:S01]  /*00d0*/  LDL R0, [R1+0x1c68] ;  /* 0x001c680001007983 */ /* 0x009ea20000100800 */
[----:B------:R-:W-:Y:S01]  /*00e0*/  BSSY.RECONVERGENT B0, `(.L_x_0) ;  /* 0x000143e000007945 */ /* 0x000fe20003800200 */
[----:B--2---:R-:W-:-:S04]  /*00f0*/  IADD3 R0, PT, PT, R0, R244, RZ ;  /* 0x000000f400007210 */ /* 0x004fc80007ffe0ff */
[----:B------:R-:W-:-:S13]  /*0100*/  ISETP.GE.AND P0, PT, R0, R245, PT ;  /* 0x000000f50000720c */ /* 0x000fda0003f06270 */
[----:B-1----:R-:W-:Y:S05]  /*0110*/  @P0 BRA `(.L_x_1) ;  /* 0x0000014000e80947 */ /* 0x002fea0003800000 */
[----:B------:R-:W0:Y:S01]  /*0120*/  LDC.64 R242, c[0x0][0x388] ;  /* 0x0000e200fff27b82 */ /* 0x000e220000000a00 */
[----:B------:R1:W-:Y:S01]  /*0130*/  STL.64 [R1+0x1c70], R244 ;  /* 0x001c70f401007387 */ /* 0x0003e20000100a00 */
[----:B0-----:R-:W-:-:S05]  /*0140*/  IMAD.WIDE R242, R0, 0x1018, R242 ;  /* 0x0000101800f27825 */ /* 0x001fca00078e02f2 */
[----:B------:R-:W2:Y:S04]  /*0150*/  LDG.E R5, desc[UR4][R242.64+0xf98] ;  /* 0x000f9804f2057981 */ /* 0x000ea8000c1e1900 */
[----:B------:R-:W3:Y:S04]  /*0160*/  LDG.E R9, desc[UR4][R242.64+0xfdc] ;  /* 0x000fdc04f2097981 */ /* 0x000ee8000c1e1900 */
[----:B------:R-:W4:Y:S04]  /*0170*/  LDG.E R8, desc[UR4][R242.64+0xfb8] ;  /* 0x000fb804f2087981 */ /* 0x000f28000c1e1900 */
        /* <DEDUP_REMOVED lines=25> */
[----:B-1----:R-:W4:Y:S04]  /*0310*/  LDG.E R245, desc[UR4][R242.64+0xff4] ;  /* 0x000ff404f2f57981 */ /* 0x002f28000c1e1900 */
        /* <DEDUP_REMOVED lines=46> */
[----:B--2---:R0:W-:Y:S04]  /*0600*/  STL [R1+0x1bf0], R5 ;  /* 0x001bf00501007387 */ /* 0x0041e80000100800 */
[----:B------:R-:W2:Y:S04]  /*0610*/  LDG.E R171, desc[UR4][R242.64+0x29c] ;  /* 0x00029c04f2ab7981 */ /* 0x000ea8000c1e1900 */
[----:B------:R-:W2:Y:S04]  /*0620*/  LDG.E R169, desc[UR4][R242.64+0x294] ;  /* 0x00029404f2a97981 */ /* 0x000ea8000c1e1900 */
[----:B0-----:R-:W2:Y:S04]  /*0630*/  LDG.E R5, desc[UR4][R242.64+0xf58] ;  /* 0x000f5804f2057981 */ /* 0x001ea8000c1e1900 */
[----:B---3--:R0:W-:Y:S04]  /*0640*/  STL [R1+0x1c34], R9 ;  /* 0x001c340901007387 */ /* 0x0081e80000100800 */
[----:B----4-:R1:W-:Y:S04]  /*0650*/  STL [R1+0x1c10], R8 ;  /* 0x001c100801007387 */ /* 0x0103e80000100800 */
[----:B------:R3:W-:Y:S04]  /*0660*/  STL [R1+0x1c0c], R7 ;  /* 0x001c0c0701007387 */ /* 0x0007e80000100800 */
[----:B------:R4:W-:Y:S04]  /*0670*/  STL [R1+0x1c00], R6 ;  /* 0x001c000601007387 */ /* 0x0009e80000100800 */
[----:B0-----:R-:W2:Y:S04]  /*0680*/  LDG.E R9, desc[UR4][R242.64+0xf88] ;  /* 0x000f8804f2097981 */ /* 0x001ea8000c1e1900 */
[----:B-1----:R-:W2:Y:S04]  /*0690*/  LDG.E R8, desc[UR4][R242.64+0xf7c] ;  /* 0x000f7c04f2087981 */ /* 0x002ea8000c1e1900 */
[----:B---3--:R-:W3:Y:S04]  /*06a0*/  LDG.E R7, desc[UR4][R242.64+0xf78] ;  /* 0x000f7804f2077981 */ /* 0x008ee8000c1e1900 */
[----:B----4-:R-:W4:Y:S04]  /*06b0*/  LDG.E R6, desc[UR4][R242.64+0xf6c] ;  /* 0x000f6c04f2067981 */ /* 0x010f28000c1e1900 */
[----:B------:R-:W-:Y:S04]  /*06c0*/  STL [R1+0x1c50], R0 ;  /* 0x001c500001007387 */ /* 0x000fe80000100800 */
[----:B------:R0:W-:Y:S04]  /*06d0*/  STL [R1+0x1d64], R0 ;  /* 0x001d640001007387 */ /* 0x0001e80000100800 */
[----:B------:R1:W-:Y:S04]  /*06e0*/  STL.64 [R1+0x1c78], R2 ;  /* 0x001c780201007387 */ /* 0x0003e80000100a00 */
[----:B------:R-:W4:Y:S04]  /*06f0*/  LDG.E R167, desc[UR4][R242.64+0x28c] ;  /* 0x00028c04f2a77981 */ /* 0x000f28000c1e1900 */
[----:B0-----:R-:W4:Y:S04]  /*0700*/  LDG.E R0, desc[UR4][R242.64+0xf64] ;  /* 0x000f6404f2007981 */ /* 0x001f28000c1e1900 */
        /* <DEDUP_REMOVED lines=65> */
[----:B------:R-:W-:Y:S04]  /*0b20*/  STL [R1+0x1c54], R252 ;  /* 0x001c54fc01007387 */ /* 0x000fe80000100800 */
[----:B------:R0:W-:Y:S04]  /*0b30*/  STL [R1+0x1d60], R252 ;  /* 0x001d60fc01007387 */ /* 0x0001e80000100800 */
[----:B------:R1:W-:Y:S04]  /*0b40*/  STL [R1+0x1c30], R24 ;  /* 0x001c301801007387 */ /* 0x0003e80000100800 */
[----:B------:R3:W-:Y:S04]  /*0b50*/  STL [R1+0x1c2c], R23 ;  /* 0x001c2c1701007387 */ /* 0x0007e80000100800 */
[----:B0-----:R-:W2:Y:S04]  /*0b60*/  LDG.E R252, desc[UR4][R242.64+0xf70] ;  /* 0x000f7004f2fc7981 */ /* 0x001ea8000c1e1900 */
[----:B-1----:R-:W2:Y:S04]  /*0b70*/  LDG.E R24, desc[UR4][R242.64+0xf68] ;  /* 0x000f6804f2187981 */ /* 0x002ea8000c1e1900 */
[----:B------:R0:W-:Y:S04]  /*0b80*/  STL [R1+0x1c28], R22 ;  /* 0x001c281601007387 */ /* 0x0001e80000100800 */
        /* <DEDUP_REMOVED lines=10> */
[----:B---3--:R-:W3:Y:S04]  /*0c30*/  LDG.E R23, desc[UR4][R242.64+0xf60] ;  /* 0x000f6004f2177981 */ /* 0x008ee8000c1e1900 */
[----:B------:R1:W-:Y:S04]  /*0c40*/  STL [R1+0x1bec], R11 ;  /* 0x001bec0b01007387 */ /* 0x0003e80000100800 */
[----:B0-----:R-:W3:Y:S04]  /*0c50*/  LDG.E R22, desc[UR4][R242.64+0xf5c] ;  /* 0x000f5c04f2167981 */ /* 0x001ee8000c1e1900 */
[----:B-1----:R-:W3:Y:S04]  /*0c60*/  LDG.E R21, desc[UR4][R242.64+0xf50] ;  /* 0x000f5004f2157981 */ /* 0x002ee8000c1e1900 */
[----:B------:R-:W3:Y:S04]  /*0c70*/  LDG.E R20, desc[UR4][R242.64+0xf4c] ;  /* 0x000f4c04f2147981 */ /* 0x000ee8000c1e1900 */
[----:B------:R-:W3:Y:S04]  /*0c80*/  LDG.E R19, desc[UR4][R242.64+0xf44] ;  /* 0x000f4404f2137981 */ /* 0x000ee8000c1e1900 */
[----:B------:R-:W3:Y:S04]  /*0c90*/  LDG.E R18, desc[UR4][R242.64+0xf40] ;  /* 0x000f4004f2127981 */ /* 0x000ee8000c1e1900 */
[----:B------:R-:W3:Y:S04]  /*0ca0*/  LDG.E R17, desc[UR4][R242.64+0xf3c] ;  /* 0x000f3c04f2117981 */ /* 0x000ee8000c1e1900 */
[----:B------:R0:W-:Y:S04]  /*0cb0*/  STL [R1+0x1be4], R10 ;  /* 0x001be40a01007387 */ /* 0x0001e80000100800 */
[----:B------:R-:W3:Y:S04]  /*0cc0*/  LDG.E R16, desc[UR4][R242.64+0xf38] ;  /* 0x000f3804f2107981 */ /* 0x000ee8000c1e1900 */
[----:B------:R-:W3:Y:S04]  /*0cd0*/  LDG.E R15, desc[UR4][R242.64+0xf30] ;  /* 0x000f3004f20f7981 */ /* 0x000ee8000c1e1900 */
[----:B------:R-:W3:Y:S04]  /*0ce0*/  LDG.E R14, desc[UR4][R242.64+0xf2c] ;  /* 0x000f2c04f20e7981 */ /* 0x000ee8000c1e1900 */
[----:B------:R-:W3:Y:S04]  /*0cf0*/  LDG.E R13, desc[UR4][R242.64+0xf28] ;  /* 0x000f2804f20d7981 */ /* 0x000ee8000c1e1900 */
[----:B------:R-:W3:Y:S04]  /*0d00*/  LDG.E R12, desc[UR4][R242.64+0xf24] ;  /* 0x000f2404f20c7981 */ /* 0x000ee8000c1e1900 */
[----:B------:R-:W3:Y:S04]  /*0d10*/  LDG.E R11, desc[UR4][R242.64+0xf20] ;  /* 0x000f2004f20b7981 */ /* 0x000ee8000c1e1900 */
[----:B------:R1:W-:Y:S04]  /*0d20*/  STL [R1+0x1be0], R9 ;  /* 0x001be00901007387 */ /* 0x0003e80000100800 */
[----:B0-----:R-:W3:Y:S04]  /*0d30*/  LDG.E R10, desc[UR4][R242.64+0xf1c] ;  /* 0x000f1c04f20a7981 */ /* 0x001ee8000c1e1900 */
[----:B------:R0:W-:Y:S04]  /*0d40*/  STL [R1+0x1bd4], R8 ;  /* 0x001bd40801007387 */ /* 0x0001e80000100800 */
[----:B------:R0:W-:Y:S04]  /*0d50*/  STL [R1+0x1bd0], R7 ;  /* 0x001bd00701007387 */ /* 0x0001e80000100800 */
[----:B----4-:R4:W-:Y:S04]  /*0d60*/  STL [R1+0x1bc4], R6 ;  /* 0x001bc40601007387 */ /* 0x0109e80000100800 */
[----:B-1----:R-:W3:Y:S04]  /*0d70*/  LDG.E R9, desc[UR4][R242.64+0xf18] ;  /* 0x000f1804f2097981 */ /* 0x002ee8000c1e1900 */
[----:B0-----:R-:W3:Y:S04]  /*0d80*/  LDG.E R8, desc[UR4][R242.64+0xf10] ;  /* 0x000f1004f2087981 */ /* 0x001ee8000c1e1900 */
[----:B------:R-:W3:Y:S04]  /*0d90*/  LDG.E R7, desc[UR4][R242.64+0xf0c] ;  /* 0x000f0c04f2077981 */ /* 0x000ee8000c1e1900 */
[----:B----4-:R-:W4:Y:S04]  /*0da0*/  LDG.E R6, desc[UR4][R242.64+0xf08] ;  /* 0x000f0804f2067981 */ /* 0x010f28000c1e1900 */
[----:B------:R-:W-:Y:S04]  /*0db0*/  STL [R1+0x1bbc], R0 ;  /* 0x001bbc0001007387 */ /* 0x000fe80000100800 */
[----:B------:R0:W-:Y:S04]  /*0dc0*/  STL [R1+0x1dac], R0 ;  /* 0x001dac0001007387 */ /* 0x0001e80000100800 */
[----:B------:R-:W-:Y:S04]  /*0dd0*/  STL [R1+0x1c44], R3 ;  /* 0x001c440301007387 */ /* 0x000fe80000100800 */
[----:B------:R-:W-:Y:S04]  /*0de0*/  STL [R1+0x1c40], R2 ;  /* 0x001c400201007387 */ /* 0x000fe80000100800 */
[----:B------:R1:W-:Y:S04]  /*0df0*/  STL.64 [R1+0x1c98], R2 ;  /* 0x001c980201007387 */ /* 0x0003e80000100a00 */
[----:B0-----:R-:W4:Y:S04]  /*0e00*/  LDG.E R0, desc[UR4][R242.64+0xedc] ;  /* 0x000edc04f2007981 */ /* 0x001f28000c1e1900 */
        /* <DEDUP_REMOVED lines=32> */
[----:B------:R-:W-:Y:S04]  /*1010*/  STL [R1+0x1c60], R246 ;  /* 0x001c60f601007387 */ /* 0x000fe80000100800 */
[----:B------:R0:W-:Y:S04]  /*1020*/  STL.64 [R1+0x1c80], R246 ;  /* 0x001c80f601007387 */ /* 0x0001e80000100a00 */
[----:B------:R-:W-:Y:S04]  /*1030*/  STL [R1+0x1c3c], R26 ;  /* 0x001c3c1a01007387 */ /* 0x000fe80000100800 */
[----:B------:R-:W-:Y:S04]  /*1040*/  STL [R1+0x1c38], R25 ;  /* 0x001c381901007387 */ /* 0x000fe80000100800 */
[----:B------:R-:W-:Y:S04]  /*1050*/  STL [R1+0x1bc0], R24 ;  /* 0x001bc01801007387 */ /* 0x000fe80000100800 */
[----:B------:R-:W-:Y:S04]  /*1060*/  STL [R1+0x1bc8], R252 ;  /* 0x001bc8fc01007387 */ /* 0x000fe80000100800 */
[----:B------:R1:W-:Y:S04]  /*1070*/  STL [R1+0x1da8], R252 ;  /* 0x001da8fc01007387 */ /* 0x0003e80000100800 */
[----:B0-----:R-:W2:Y:S04]  /*1080*/  LDG.E R247, desc[UR4][R242.64+0xf90] ;  /* 0x000f9004f2f77981 */ /* 0x001ea8000c1e1900 */
[----:B------:R-:W2:Y:S04]  /*1090*/  LDG.E R246, desc[UR4][R242.64+0xf84] ;  /* 0x000f8404f2f67981 */ /* 0x000ea8000c1e1900 */
[----:B-1----:R-:W2:Y:S04]  /*10a0*/  LDG.E R252, desc[UR4][R242.64+0xeec] ;  /* 0x000eec04f2fc7981 */ /* 0x002ea8000c1e1900 */
[----:B------:R-:W2:Y:S04]  /*10b0*/  LDG.E R26, desc[UR4][R242.64+0xee0] ;  /* 0x000ee004f21a7981 */ /* 0x000ea8000c1e1900 */
[----:B------:R-:W2:Y:S04]  /*10c0*/  LDG.E R25, desc[UR4][R242.64+0xed8] ;  /* 0x000ed804f2197981 */ /* 0x000ea8000c1e1900 */
[----:B------:R-:W2:Y:S04]  /*10d0*/  LDG.E R24, desc[UR4][R242.64+0xed4] ;  /* 0x000ed404f2187981 */ /* 0x000ea8000c1e1900 */
[----:B---3--:R0:W-:Y:S04]  /*10e0*/  STL [R1+0x1bb8], R23 ;  /* 0x001bb81701007387 */ /* 0x0081e80000100800 */
[----:B------:R-:W3:Y:S04]  /*10f0*/  LDG.E R76, desc[UR4][R242.64+0x120] ;  /* 0x00012004f24c7981 */ /* 0x000ee8000c1e1900 */
[----:B------:R1:W-:Y:S04]  /*1100*/  STL [R1+0x1bb4], R22 ;  /* 0x001bb41601007387 */ /* 0x0003e80000100800 */
[----:B------:R1:W-:Y:S04]  /*1110*/  STL [R1+0x1ba8], R21 ;  /* 0x001ba81501007387 */ /* 0x0003e80000100800 */
[----:B------:R1:W-:Y:S04]  /*1120*/  STL [R1+0x1ba4], R20 ;  /* 0x001ba41401007387 */ /* 0x0003e80000100800 */
[----:B------:R1:W-:Y:S04]  /*1130*/  STL [R1+0x1b9c], R19 ;  /* 0x001b9c1301007387 */ /* 0x0003e80000100800 */
[----:B------:R1:W-:Y:S04]  /*1140*/  STL [R1+0x1b98], R18 ;  /* 0x001b981201007387 */ /* 0x0003e80000100800 */
[----:B------:R1:W-:Y:S04]  /*1150*/  STL [R1+0x1b94], R17 ;  /* 0x001b941101007387 */ /* 0x0003e80000100800 */
[----:B0-----:R-:W3:Y:S04]  /*1160*/  LDG.E R23, desc[UR4][R242.64+0xed0] ;  /* 0x000ed004f2177981 */ /* 0x001ee8000c1e1900 */
[----:B------:R0:W-:Y:S04]  /*1170*/  STL [R1+0x1b90], R16 ;  /* 0x001b901001007387 */ /* 0x0001e80000100800 */
[----:B------:R0:W-:Y:S04]  /*1180*/  STL [R1+0x1b88], R15 ;  /* 0x001b880f01007387 */ /* 0x0001e80000100800 */
[----:B------:R0:W-:Y:S04]  /*1190*/  STL [R1+0x1b84], R14 ;  /* 0x001b840e01007387 */ /* 0x0001e80000100800 */
[----:B------:R0:W-:Y:S04]  /*11a0*/  STL [R1+0x1b80], R13 ;  /* 0x001b800d01007387 */ /* 0x0001e80000100800 */
[----:B------:R0:W-:Y:S04]  /*11b0*/  STL [R1+0x1b7c], R12 ;  /* 0x001b7c0c01007387 */ /* 0x0001e80000100800 */
[----:B------:R0:W-:Y:S04]  /*11c0*/  STL [R1+0x1b78], R11 ;  /* 0x001b780b01007387 */ /* 0x0001e80000100800 */
[----:B-1----:R-:W3:Y:S04]  /*11d0*/  LDG.E R22, desc[UR4][R242.64+0xecc] ;  /* 0x000ecc04f2167981 */ /* 0x002ee8000c1e1900 */
[----:B------:R-:W3:Y:S04]  /*11e0*/  LDG.E R21, desc[UR4][R242.64+0xec8] ;  /* 0x000ec804f2157981 */ /* 0x000ee8000c1e1900 */
[----:B------:R-:W3:Y:S04]  /*11f0*/  LDG.E R20, desc[UR4][R242.64+0xec4] ;  /* 0x000ec404f2147981 */ /* 0x000ee8000c1e1900 */
[----:B------:R1:W-:Y:S04]  /*1200*/  STL [R1+0x1b74], R10 ;  /* 0x001b740a01007387 */ /* 0x0003e80000100800 */
[----:B------:R-:W3:Y:S04]  /*1210*/  LDG.E R19, desc[UR4][R242.64+0xec0] ;  /* 0x000ec004f2137981 */ /* 0x000ee8000c1e1900 */
[----:B------:R-:W3:Y:S04]  /*1220*/  LDG.E R18, desc[UR4][R242.64+0xebc] ;  /* 0x000ebc04f2127981 */ /* 0x000ee8000c1e1900 */
[----:B------:R-:W3:Y:S04]  /*1230*/  LDG.E R17, desc[UR4][R242.64+0xeb8] ;  /* 0x000eb804f2117981 */ /* 0x000ee8000c1e1900 */
[----:B0-----:R-:W3:Y:S04]  /*1240*/  LDG.E R16, desc[UR4][R242.64+0xeb4] ;  /* 0x000eb404f2107981 */ /* 0x001ee8000c1e1900 */
[----:B------:R-:W3:Y:S04]  /*1250*/  LDG.E R15, desc[UR4][R242.64+0xeb0] ;  /* 0x000eb004f20f7981 */ /* 0x000ee8000c1e1900 */
[----:B------:R-:W3:Y:S04]  /*1260*/  LDG.E R14, desc[UR4][R242.64+0xeac] ;  /* 0x000eac04f20e7981 */ /* 0x000ee8000c1e1900 */
[----:B------:R-:W3:Y:S04]  /*1270*/  LDG.E R13, desc[UR4][R242.64+0xea8] ;  /* 0x000ea804f20d7981 */ /* 0x000ee8000c1e1900 */
[----:B------:R-:W3:Y:S04]  /*1280*/  LDG.E R12, desc[UR4][R242.64+0xea4] ;  /* 0x000ea404f20c7981 */ /* 0x000ee8000c1e1900 */
[----:B------:R-:W3:Y:S04]  /*1290*/  LDG.E R11, desc[UR4][R242.64+0xea0] ;  /* 0x000ea004f20b7981 */ /* 0x000ee8000c1e1900 */
[----:B------:R0:W-:Y:S04]  /*12a0*/  STL [R1+0x1b70], R9 ;  /* 0x001b700901007387 */ /* 0x0001e80000100800 */
[----:B------:R0:W-:Y:S04]  /*12b0*/  STL [R1+0x1b68], R8 ;  /* 0x001b680801007387 */ /* 0x0001e80000100800 */
[----:B------:R0:W-:Y:S04]  /*12c0*/  STL [R1+0x1b64], R7 ;  /* 0x001b640701007387 */ /* 0x0001e80000100800 */
[----:B----4-:R4:W-:Y:S04]  /*12d0*/  STL [R1+0x1b60], R6 ;  /* 0x001b600601007387 */ /* 0x0109e80000100800 */
[----:B-1----:R-:W3:Y:S04]  /*12e0*/  LDG.E R10, desc[UR4][R242.64+0xe9c] ;  /* 0x000e9c04f20a7981 */ /* 0x002ee8000c1e1900 */
[----:B0-----:R-:W3:Y:S04]  /*12f0*/  LDG.E R9, desc[UR4][R242.64+0xe94] ;  /* 0x000e9404f2097981 */ /* 0x001ee8000c1e1900 */
[----:B------:R-:W3:Y:S04]  /*1300*/  LDG.E R8, desc[UR4][R242.64+0xe90] ;  /* 0x000e9004f2087981 */ /* 0x000ee8000c1e1900 */
[----:B------:R-:W3:Y:S04]  /*1310*/  LDG.E R7, desc[UR4][R242.64+0xe8c] ;  /* 0x000e8c04f2077981 */ /* 0x000ee8000c1e1900 */
[----:B----4-:R-:W4:Y:S04]  /*1320*/  LDG.E R6, desc[UR4][R242.64+0xe88] ;  /* 0x000e8804f2067981 */ /* 0x010f28000c1e1900 */
[----:B------:R-:W-:Y:S04]  /*1330*/  STL [R1+0x1b34], R0 ;  /* 0x001b340001007387 */ /* 0x000fe80000100800 */
[----:B------:R0:W-:Y:S04]  /*1340*/  STL [R1+0x1db4], R0 ;  /* 0x001db40001007387 */ /* 0x0001e80000100800 */
[----:B------:R1:W-:Y:S04]  /*1350*/  STL [R1+0x1bac], R3 ;  /* 0x001bac0301007387 */ /* 0x0003e80000100800 */
[----:B------:R1:W-:Y:S04]  /*1360*/  STL [R1+0x1ba0], R2 ;  /* 0x001ba00201007387 */ /* 0x0003e80000100800 */
        /* <DEDUP_REMOVED lines=24> */
[----:B------:R0:W-:Y:S04]  /*14f0*/  STL.64 [R1+0x1c90], R244 ;  /* 0x001c90f401007387 */ /* 0x0001e80000100a00 */
[----:B------:R-:W2:Y:S04]  /*1500*/  LDG.E R114, desc[UR4][R242.64+0x1b8] ;  /* 0x0001b804f2727981 */ /* 0x000ea8000c1e1900 */
[----:B------:R-:W2:Y:S04]  /*1510*/  LDG.E R116, desc[UR4][R242.64+0x1c0] ;  /* 0x0001c004f2747981 */ /* 0x000ea8000c1e1900 */
[----:B0-----:R-:W2:Y:S04]  /*1520*/  LDG.E R245, desc[UR4][R242.64+0xf80] ;  /* 0x000f8004f2f57981 */ /* 0x001ea8000c1e1900 */
[----:B------:R-:W-:Y:S04]  /*1530*/  STL [R1+0x1be8], R247 ;  /* 0x001be8f701007387 */ /* 0x000fe80000100800 */
[----:B------:R0:W-:Y:S04]  /*1540*/  STL [R1+0x1d68], R247 ;  /* 0x001d68f701007387 */ /* 0x0001e80000100800 */
[----:B------:R-:W-:Y:S04]  /*1550*/  STL [R1+0x1bdc], R246 ;  /* 0x001bdcf601007387 */ /* 0x000fe80000100800 */
[----:B------:R1:W-:Y:S04]  /*1560*/  STL [R1+0x1d6c], R246 ;  /* 0x001d6cf601007387 */ /* 0x0003e80000100800 */
[----:B------:R-:W-:Y:S04]  /*1570*/  STL [R1+0x1b44], R252 ;  /* 0x001b44fc01007387 */ /* 0x000fe80000100800 */
[----:B------:R-:W-:Y:S04]  /*1580*/  STL [R1+0x1db0], R252 ;  /* 0x001db0fc01007387 */ /* 0x000fe80000100800 */
[----:B------:R1:W-:Y:S04]  /*1590*/  STL [R1+0x1b38], R26 ;  /* 0x001b381a01007387 */ /* 0x0003e80000100800 */
[----:B------:R1:W-:Y:S04]  /*15a0*/  STL [R1+0x1b30], R25 ;  /* 0x001b301901007387 */ /* 0x0003e80000100800 */
[----:B------:R3:W-:Y:S04]  /*15b0*/  STL [R1+0x1b2c], R24 ;  /* 0x001b2c1801007387 */ /* 0x0007e80000100800 */
[----:B0-----:R-:W2:Y:S04]  /*15c0*/  LDG.E R247, desc[UR4][R242.64+0xf34] ;  /* 0x000f3404f2f77981 */ /* 0x001ea8000c1e1900 */
[----:B-1----:R-:W2:Y:S04]  /*15d0*/  LDG.E R246, desc[UR4][R242.64+0xf14] ;  /* 0x000f1404f2f67981 */ /* 0x002ea8000c1e1900 */
[----:B------:R-:W2:Y:S04]  /*15e0*/  LDG.E R26, desc[UR4][R242.64+0xe84] ;  /* 0x000e8404f21a7981 */ /* 0x000ea8000c1e1900 */
[----:B------:R-:W2:Y:S04]  /*15f0*/  LDG.E R25, desc[UR4][R242.64+0xe80] ;  /* 0x000e8004f2197981 */ /* 0x000ea8000c1e1900 */
[----:B------:R-:W2:Y:S04]  /*1600*/  LDG.E R252, desc[UR4][R242.64+0xe7c] ;  /* 0x000e7c04f2fc7981 */ /* 0x000ea8000c1e1900 */
[----:B---3--:R0:W-:Y:S04]  /*1610*/  STL [R1+0x1b28], R23 ;  /* 0x001b281701007387 */ /* 0x0081e80000100800 */
[----:B------:R-:W3:Y:S04]  /*1620*/  LDG.E R24, desc[UR4][R242.64+0xe74] ;  /* 0x000e7404f2187981 */ /* 0x000ee8000c1e1900 */
[----:B------:R-:W3:Y:S04]  /*1630*/  LDG.E R118, desc[UR4][R242.64+0x1c8] ;  /* 0x0001c804f2767981 */ /* 0x000ee8000c1e1900 */
[----:B0-----:R-:W3:Y:S04]  /*1640*/  LDG.E R23, desc[UR4][R242.64+0xe70] ;  /* 0x000e7004f2177981 */ /* 0x001ee8000c1e1900 */
[----:B------:R-:W3:Y:S04]  /*1650*/  LDG.E R120, desc[UR4][R242.64+0x1d0] ;  /* 0x0001d004f2787981 */ /* 0x000ee8000c1e1900 */
[----:B------:R-:W3:Y:S04]  /*1660*/  LDG.E R122, desc[UR4][R242.64+0x1d8] ;  /* 0x0001d804f27a7981 */ /* 0x000ee8000c1e1900 */
[----:B------:R-:W3:Y:S04]  /*1670*/  LDG.E R124, desc[UR4][R242.64+0x1e0] ;  /* 0x0001e004f27c7981 */ /* 0x000ee8000c1e1900 */
        /* <DEDUP_REMOVED lines=15> */
[----:B0-----:R-:W3:Y:S04]  /*1770*/  LDG.E R19, desc[UR4][R242.64+0xe60] ;  /* 0x000e6004f2137981 */ /* 0x001ee8000c1e1900 */
        /* <DEDUP_REMOVED lines=9> */
[----:B------:R1:W-:Y:S04]  /*1810*/  STL [R1+0x1aec], R9 ;  /* 0x001aec0901007387 */ /* 0x0003e80000100800 */
[----:B------:R1:W-:Y:S04]  /*1820*/  STL [R1+0x1ae8], R8 ;  /* 0x001ae80801007387 */ /* 0x0003e80000100800 */
[----:B0-----:R-:W3:Y:S04]  /*1830*/  LDG.E R10, desc[UR4][R242.64+0xe38] ;  /* 0x000e3804f20a7981 */ /* 0x001ee8000c1e1900 */
[----:B------:R0:W-:Y:S04]  /*1840*/  STL [R1+0x1ae4], R7 ;  /* 0x001ae40701007387 */ /* 0x0001e80000100800 */
[----:B----4-:R4:W-:Y:S04]  /*1850*/  STL [R1+0x1ae0], R6 ;  /* 0x001ae00601007387 */ /* 0x0109e80000100800 */
[----:B-1----:R-:W3:Y:S04]  /*1860*/  LDG.E R9, desc[UR4][R242.64+0xe34] ;  /* 0x000e3404f2097981 */ /* 0x002ee8000c1e1900 */
[----:B------:R-:W3:Y:S04]  /*1870*/  LDG.E R8, desc[UR4][R242.64+0xe30] ;  /* 0x000e3004f2087981 */ /* 0x000ee8000c1e1900 */
[----:B0-----:R-:W3:Y:S04]  /*1880*/  LDG.E R7, desc[UR4][R242.64+0xe2c] ;  /* 0x000e2c04f2077981 */ /* 0x001ee8000c1e1900 */
        /* <DEDUP_REMOVED lines=21> */
[----:B------:R-:W-:Y:S04]  /*19e0*/  STL.64 [R1+0x1c88], R248 ;  /* 0x001c88f801007387 */ /* 0x000fe80000100a00 */
[----:B------:R0:W-:Y:S04]  /*19f0*/  STL [R1+0x1c48], R244 ;  /* 0x001c48f401007387 */ /* 0x0001e80000100800 */
[----:B------:R-:W-:Y:S04]  /*1a00*/  STL [R1+0x1bd8], R245 ;  /* 0x001bd8f501007387 */ /* 0x000fe80000100800 */
[----:B------:R1:W-:Y:S04]  /*1a10*/  STL [R1+0x1d70], R245 ;  /* 0x001d70f501007387 */ /* 0x0003e80000100800 */
[----:B------:R-:W-:Y:S04]  /*1a20*/  STL [R1+0x1b3c], R27 ;  /* 0x001b3c1b01007387 */ /* 0x000fe80000100800 */
[----:B0-----:R-:W2:Y:S04]  /*1a30*/  LDG.E R244, desc[UR4][R242.64+0xf74] ;  /* 0x000f7404f2f47981 */ /* 0x001ea8000c1e1900 */
[----:B-1----:R-:W2:Y:S04]  /*1a40*/  LDG.E R245, desc[UR4][R242.64+0xf04] ;  /* 0x000f0404f2f57981 */ /* 0x002ea8000c1e1900 */
[----:B------:R-:W2:Y:S04]  /*1a50*/  LDG.E R249, desc[UR4][R242.64+0xef4] ;  /* 0x000ef404f2f97981 */ /* 0x000ea8000c1e1900 */
[----:B------:R-:W2:Y:S04]  /*1a60*/  LDG.E R248, desc[UR4][R242.64+0xef0] ;  /* 0x000ef004f2f87981 */ /* 0x000ea8000c1e1900 */
[----:B------:R-:W-:Y:S04]  /*1a70*/  STL [R1+0x1b8c], R247 ;  /* 0x001b8cf701007387 */ /* 0x000fe80000100800 */
[----:B------:R-:W-:Y:S04]  /*1a80*/  STL [R1+0x1b6c], R246 ;  /* 0x001b6cf601007387 */ /* 0x000fe80000100800 */
[----:B------:R0:W-:Y:S04]  /*1a90*/  STL.64 [R1+0x1d78], R246 ;  /* 0x001d78f601007387 */ /* 0x0001e80000100a00 */
[----:B------:R1:W-:Y:S04]  /*1aa0*/  STL [R1+0x1adc], R26 ;  /* 0x001adc1a01007387 */ /* 0x0003e80000100800 */
[----:B------:R1:W-:Y:S04]  /*1ab0*/  STL [R1+0x1ad8], R25 ;  /* 0x001ad81901007387 */ /* 0x0003e80000100800 */
[----:B------:R-:W-:Y:S04]  /*1ac0*/  STL [R1+0x1ad4], R252 ;  /* 0x001ad4fc01007387 */ /* 0x000fe80000100800 */
[----:B---3--:R-:W-:Y:S04]  /*1ad0*/  STL [R1+0x1acc], R24 ;  /* 0x001acc1801007387 */ /* 0x008fe80000100800 */
[----:B------:R3:W-:Y:S04]  /*1ae0*/  STL [R1+0x1db8], R252 ;  /* 0x001db8fc01007387 */ /* 0x0007e80000100800 */
[----:B0-----:R-:W2:Y:S04]  /*1af0*/  LDG.E R247, desc[UR4][R242.64+0xe24] ;  /* 0x000e2404f2f77981 */ /* 0x001ea8000c1e1900 */
[----:B------:R-:W2:Y:S04]  /*1b00*/  LDG.E R246, desc[UR4][R242.64+0xe20] ;  /* 0x000e2004f2f67981 */ /* 0x000ea8000c1e1900 */
[----:B------:R-:W2:Y:S04]  /*1b10*/  LDG.E R27, desc[UR4][R242.64+0xe04] ;  /* 0x000e0404f21b7981 */ /* 0x000ea8000c1e1900 */
[----:B-1----:R-:W2:Y:S04]  /*1b20*/  LDG.E R26, desc[UR4][R242.64+0xe00] ;  /* 0x000e0004f21a7981 */ /* 0x002ea8000c1e1900 */
[----:B------:R0:W-:Y:S04]  /*1b30*/  STL [R1+0x1ac8], R23 ;  /* 0x001ac81701007387 */ /* 0x0001e80000100800 */
[----:B------:R-:W2:Y:S04]  /*1b40*/  LDG.E R25, desc[UR4][R242.64+0xdfc] ;  /* 0x000dfc04f2197981 */ /* 0x000ea8000c1e1900 */
[----:B---3--:R-:W3:Y:S04]  /*1b50*/  LDG.E R252, desc[UR4][R242.64+0xdf8] ;  /* 0x000df804f2fc7981 */ /* 0x008ee8000c1e1900 */
[----:B------:R-:W3:Y:S04]  /*1b60*/  LDG.E R24, desc[UR4][R242.64+0xdf0] ;  /* 0x000df004f2187981 */ /* 0x000ee8000c1e1900 */
[----:B------:R1:W-:Y:S04]  /*1b70*/  STL [R1+0x1ac4], R22 ;  /* 0x001ac41601007387 */ /* 0x0003e80000100800 */
[----:B0-----:R-:W3:Y:S04]  /*1b80*/  LDG.E R23, desc[UR4][R242.64+0xdec] ;  /* 0x000dec04f2177981 */ /* 0x001ee8000c1e1900 */
[----:B------:R-:W3:Y:S04]  /*1b90*/  LDG.E R142, desc[UR4][R242.64+0x228] ;  /* 0x00022804f28e7981 */ /* 0x000ee8000c1e1900 */
[----:B-1----:R-:W3:Y:S04]  /*1ba0*/  LDG.E R22, desc[UR4][R242.64+0xde8] ;  /* 0x000de804f2167981 */ /* 0x002ee8000c1e1900 */
        /* <DEDUP_REMOVED lines=20> */
[----:B------:R-:W3:Y:S04]  /*1cf0*/  LDG.E R17, desc[UR4][R242.64+0xdd0] ;  /* 0x000dd004f2117981 */ /* 0x000ee8000c1e1900 */
[----:B------:R1:W-:Y:S04]  /*1d00*/  STL [R1+0x1a90], R10 ;  /* 0x001a900a01007387 */ /* 0x0003e80000100800 */
[----:B------:R-:W3:Y:S04]  /*1d10*/  LDG.E R16, desc[UR4][R242.64+0xdcc] ;  /* 0x000dcc04f2107981 */ /* 0x000ee8000c1e1900 */
[----:B0-----:R-:W3:Y:S04]  /*1d20*/  LDG.E R15, desc[UR4][R242.64+0xdc8] ;  /* 0x000dc804f20f7981 */ /* 0x001ee8000c1e1900 */
        /* <DEDUP_REMOVED lines=19> */
[----:B--2---:R0:W-:Y:S04]  /*1e60*/  STL [R1+0x1a30], R5 ;  /* 0x001a300501007387 */ /* 0x0041e80000100800 */
[----:B-1----:R-:W2:Y:S04]  /*1e70*/  LDG.E R3, desc[UR4][R242.64+0xd98] ;  /* 0x000d9804f2037981 */ /* 0x002ea8000c1e1900 */
[----:B------:R-:W2:Y:S04]  /*1e80*/  LDG.E R2, desc[UR4][R242.64+0xd7c] ;  /* 0x000d7c04f2027981 */ /* 0x000ea8000c1e1900 */
[----:B0-----:R-:W2:Y:S04]  /*1e90*/  LDG.E R5, desc[UR4][R242.64+0xd9c] ;  /* 0x000d9c04f2057981 */ /* 0x001ea8000c1e1900 */
[----:B------:R0:W-:Y:S04]  /*1ea0*/  STL [R1+0x1b40], R28 ;  /* 0x001b401c01007387 */ /* 0x0001e80000100800 */
        /* <DEDUP_REMOVED lines=8> */
[----:B------:R1:W-:Y:S04]  /*1f30*/  STL.64 [R1+0x1d90], R248 ;  /* 0x001d90f801007387 */ /* 0x0003e80000100a00 */
[----:B0-----:R-:W2:Y:S04]  /*1f40*/  LDG.E R245, desc[UR4][R242.64+0xe1c] ;  /* 0x000e1c04f2f57981 */ /* 0x001ea8000c1e1900 */
[----:B------:R-:W2:Y:S04]  /*1f50*/  LDG.E R244, desc[UR4][R242.64+0xe18] ;  /* 0x000e1804f2f47981 */ /* 0x000ea8000c1e1900 */
[----:B-1----:R-:W2:Y:S04]  /*1f60*/  LDG.E R249, desc[UR4][R242.64+0xe0c] ;  /* 0x000e0c04f2f97981 */ /* 0x002ea8000c1e1900 */
[----:B------:R-:W2:Y:S04]  /*1f70*/  LDG.E R248, desc[UR4][R242.64+0xe08] ;  /* 0x000e0804f2f87981 */ /* 0x000ea8000c1e1900 */
[----:B------:R-:W2:Y:S04]  /*1f80*/  LDG.E R158, desc[UR4][R242.64+0x268] ;  /* 0x00026804f29e7981 */ /* 0x000ea8000c1e1900 */
[----:B------:R-:W2:Y:S04]  /*1f90*/  LDG.E R160, desc[UR4][R242.64+0x270] ;  /* 0x00027004f2a07981 */ /* 0x000ea8000c1e1900 */
[----:B------:R-:W-:Y:S04]  /*1fa0*/  STL [R1+0x1a7c], R247 ;  /* 0x001a7cf701007387 */ /* 0x000fe80000100800 */
[----:B------:R-:W-:Y:S04]  /*1fb0*/  STL [R1+0x1a78], R246 ;  /* 0x001a78f601007387 */ /* 0x000fe80000100800 */
[----:B------:R-:W-:Y:S04]  /*1fc0*/  STL [R1+0x1a5c], R27 ;  /* 0x001a5c1b01007387 */ /* 0x000fe80000100800 */
[----:B------:R-:W-:Y:S04]  /*1fd0*/  STL [R1+0x1a58], R26 ;  /* 0x001a581a01007387 */ /* 0x000fe80000100800 */
[----:B------:R0:W-:Y:S04]  /*1fe0*/  STL.64 [R1+0x1d98], R246 ;  /* 0x001d98f601007387 */ /* 0x0001e80000100a00 */
[----:B------:R-:W-:Y:S04]  /*1ff0*/  STL [R1+0x1a54], R25 ;  /* 0x001a541901007387 */ /* 0x000fe80000100800 */
[----:B---3--:R-:W-:Y:S04]  /*2000*/  STL [R1+0x1a50], R252 ;  /* 0x001a50fc01007387 */ /* 0x008fe80000100800 */
[----:B------:R-:W-:Y:S04]  /*2010*/  STL [R1+0x1a48], R24 ;  /* 0x001a481801007387 */ /* 0x000fe80000100800 */
[----:B------:R1:W-:Y:S04]  /*2020*/  STL [R1+0x1de8], R252 ;  /* 0x001de8fc01007387 */ /* 0x0003e80000100800 */
[----:B------:R3:W-:Y:S04]  /*2030*/  STL [R1+0x1a44], R23 ;  /* 0x001a441701007387 */ /* 0x0007e80000100800 */
[----:B0-----:R-:W2:Y:S04]  /*2040*/  LDG.E R247, desc[UR4][R242.64+0xda0] ;  /* 0x000da004f2f77981 */ /* 0x001ea8000c1e1900 */
[----:B------:R-:W2:Y:S04]  /*2050*/  LDG.E R246, desc[UR4][R242.64+0xd94] ;  /* 0x000d9404f2f67981 */ /* 0x000ea8000c1e1900 */
[----:B-1----:R-:W2:Y:S04]  /*2060*/  LDG.E R252, desc[UR4][R242.64+0xd84] ;  /* 0x000d8404f2fc7981 */ /* 0x002ea8000c1e1900 */
[----:B------:R-:W2:Y:S04]  /*2070*/  LDG.E R27, desc[UR4][R242.64+0xd78] ;  /* 0x000d7804f21b7981 */ /* 0x000ea8000c1e1900 */
[----:B------:R-:W2:Y:S04]  /*2080*/  LDG.E R26, desc[UR4][R242.64+0xd74] ;  /* 0x000d7404f21a7981 */ /* 0x000ea8000c1e1900 */
[----:B------:R-:W2:Y:S04]  /*2090*/  LDG.E R25, desc[UR4][R242.64+0xd70] ;  /* 0x000d7004f2197981 */ /* 0x000ea8000c1e1900 */
[----:B------:R-:W2:Y:S04]  /*20a0*/  LDG.E R24, desc[UR4][R242.64+0xd6c] ;  /* 0x000d6c04f2187981 */ /* 0x000ea8000c1e1900 */
[----:B------:R0:W-:Y:S04]  /*20b0*/  STL [R1+0x1a40], R22 ;  /* 0x001a401601007387 */ /* 0x0001e80000100800 */
[----:B---3--:R-:W3:Y:S04]  /*20c0*/  LDG.E R23, desc[UR4][R242.64+0xd68] ;  /* 0x000d6804f2177981 */ /* 0x008ee8000c1e1900 */
[----:B------:R-:W3:Y:S04]  /*20d0*/  LDG.E R162, desc[UR4][R242.64+0x278] ;  /* 0x00027804f2a27981 */ /* 0x000ee8000c1e1900 */
[----:B0-----:R-:W3:Y:S04]  /*20e0*/  LDG.E R22, desc[UR4][R242.64+0xd64] ;  /* 0x000d6404f2167981 */ /* 0x001ee8000c1e1900 */
[----:B------:R-:W3:Y:S04]  /*20f0*/  LDG.E R164, desc[UR4][R242.64+0x280] ;  /* 0x00028004f2a47981 */ /* 0x000ee8000c1e1900 */
[----:B------:R-:W3:Y:S04]  /*2100*/  LDG.E R166, desc[UR4][R242.64+0x288] ;  /* 0x00028804f2a67981 */ /* 0x000ee8000c1e1900 */
[----:B------:R0:W-:Y:S04]  /*2110*/  STL [R1+0x1a3c], R21 ;  /* 0x001a3c1501007387 */ /* 0x0001e80000100800 */
[----:B------:R-:W3:Y:S04]  /*2120*/  LDG.E R168, desc[UR4][R242.64+0x290] ;  /* 0x00029004f2a87981 */ /* 0x000ee8000c1e1900 */
[----:B------:R-:W3:Y:S04]  /*2130*/  LDG.E R170, desc[UR4][R242.64+0x298] ;  /* 0x00029804f2aa7981 */ /* 0x000ee8000c1e1900 */
[----:B0-----:R-:W3:Y:S04]  /*2140*/  LDG.E R21, desc[UR4][R242.64+0xd60] ;  /* 0x000d6004f2157981 */ /* 0x001ee8000c1e1900 */
[----:B------:R-:W3:Y:S04]  /*2150*/  LDG.E R172, desc[UR4][R242.64+0x2a0] ;  /* 0x0002a004f2ac7981 */ /* 0x000ee8000c1e1900 */
[----:B------:R-:W3:Y:S04]  /*2160*/  LDG.E R174, desc[UR4][R242.64+0x2a8] ;  /* 0x0002a804f2ae7981 */ /* 0x000ee8000c1e1900 */
        /* <DEDUP_REMOVED lines=14> */
[----:B0-----:R-:W3:Y:S04]  /*2250*/  LDG.E R16, desc[UR4][R242.64+0xd4c] ;  /* 0x000d4c04f2107981 */ /* 0x001ee8000c1e1900 */
        /* <DEDUP_REMOVED lines=10> */
[----:B0-----:R-:W3:Y:S04]  /*2300*/  LDG.E R10, desc[UR4][R242.64+0xd34] ;  /* 0x000d3404f20a7981 */ /* 0x001ee8000c1e1900 */
[----:B-1----:R-:W3:Y:S04]  /*2310*/  LDG.E R9, desc[UR4][R242.64+0xd30] ;  /* 0x000d3004f2097981 */ /* 0x002ee8000c1e1900 */
[----:B------:R-:W3:Y:S04]  /*2320*/  LDG.E R8, desc[UR4][R242.64+0xd2c] ;  /* 0x000d2c04f2087981 */ /* 0x000ee8000c1e1900 */
[----:B------:R-:W3:Y:S04]  /*2330*/  LDG.E R7, desc[UR4][R242.64+0xd28] ;  /* 0x000d2804f2077981 */ /* 0x000ee8000c1e1900 */
[----:B--2---:R0:W-:Y:S04]  /*2340*/  STL [R1+0x19f4], R5 ;  /* 0x0019f40501007387 */ /* 0x0041e80000100800 */
[----:B----4-:R-:W2:Y:S04]  /*2350*/  LDG.E R6, desc[UR4][R242.64+0xd24] ;  /* 0x000d2404f2067981 */ /* 0x010ea8000c1e1900 */
[----:B------:R-:W-:Y:S04]  /*2360*/  STL [R1+0x19e8], R0 ;  /* 0x0019e80001007387 */ /* 0x000fe80000100800 */
[----:B0-----:R-:W4:Y:S04]  /*2370*/  LDG.E R5, desc[UR4][R242.64+0xd20] ;  /* 0x000d2004f2057981 */ /* 0x001f28000c1e1900 */
[----:B------:R0:W-:Y:S04]  /*2380*/  STL [R1+0x1df4], R0 ;  /* 0x001df40001007387 */ /* 0x0001e80000100800 */
[----:B------:R1:W-:Y:S04]  /*2390*/  STL [R1+0x19f0], R3 ;  /* 0x0019f00301007387 */ /* 0x0003e80000100800 */
[----:B------:R1:W-:Y:S04]  /*23a0*/  STL [R1+0x19d4], R2 ;  /* 0x0019d40201007387 */ /* 0x0003e80000100800 */
[----:B0-----:R-:W4:Y:S04]  /*23b0*/  LDG.E R0, desc[UR4][R242.64+0xd08] ;  /* 0x000d0804f2007981 */ /* 0x001f28000c1e1900 */
[----:B-1----:R-:W4:Y:S04]  /*23c0*/  LDG.E R3, desc[UR4][R242.64+0xd1c] ;  /* 0x000d1c04f2037981 */ /* 0x002f28000c1e1900 */
[----:B------:R-:W4:Y:S04]  /*23d0*/  LDG.E R2, desc[UR4][R242.64+0xd18] ;  /* 0x000d1804f2027981 */ /* 0x000f28000c1e1900 */
[----:B------:R-:W-:Y:S04]  /*23e0*/  STL [R1+0x19e4], R30 ;  /* 0x0019e41e01007387 */ /* 0x000fe80000100800 */
[----:B------:R-:W-:Y:S04]  /*23f0*/  STL [R1+0x1a74], R245 ;  /* 0x001a74f501007387 */ /* 0x000fe80000100800 */
[----:B------:R-:W-:Y:S04]  /*2400*/  STL [R1+0x1a70], R244 ;  /* 0x001a70f401007387 */ /* 0x000fe80000100800 */
[----:B------:R-:W-:Y:S04]  /*2410*/  STL.64 [R1+0x1da0], R244 ;  /* 0x001da0f401007387 */ /* 0x000fe80000100a00 */
[----:B------:R-:W-:Y:S04]  /*2420*/  STL [R1+0x1a64], R249 ;  /* 0x001a64f901007387 */ /* 0x000fe80000100800 */
[----:B------:R-:W-:Y:S04]  /*2430*/  STL [R1+0x1a60], R248 ;  /* 0x001a60f801007387 */ /* 0x000fe80000100800 */
[----:B------:R0:W-:Y:S04]  /*2440*/  STL.64 [R1+0x1dc8], R248 ;  /* 0x001dc8f801007387 */ /* 0x0001e80000100a00 */
[----:B------:R1:W-:Y:S04]  /*2450*/  STL [R1+0x19e0], R29 ;  /* 0x0019e01d01007387 */ /* 0x0003e80000100800 */
[----:B------:R1:W-:Y:S04]  /*2460*/  STL [R1+0x19d8], R28 ;  /* 0x0019d81c01007387 */ /* 0x0003e80000100800 */
[----:B0-----:R-:W4:Y:S04]  /*2470*/  LDG.E R249, desc[UR4][R242.64+0xd14] ;  /* 0x000d1404f2f97981 */ /* 0x001f28000c1e1900 */
[----:B------:R-:W4:Y:S04]  /*2480*/  LDG.E R248, desc[UR4][R242.64+0xd10] ;  /* 0x000d1004f2f87981 */ /* 0x000f28000c1e1900 */
[----:B------:R-:W4:Y:S04]  /*2490*/  LDG.E R245, desc[UR4][R242.64+0xcfc] ;  /* 0x000cfc04f2f57981 */ /* 0x000f28000c1e1900 */
[----:B------:R-:W4:Y:S04]  /*24a0*/  LDG.E R244, desc[UR4][R242.64+0xcf8] ;  /* 0x000cf804f2f47981 */ /* 0x000f28000c1e1900 */
[----:B------:R-:W4:Y:S04]  /*24b0*/  LDG.E R30, desc[UR4][R242.64+0xc8c] ;  /* 0x000c8c04f21e7981 */ /* 0x000f28000c1e1900 */
[----:B-1----:R-:W4:Y:S04]  /*24c0*/  LDG.E R29, desc[UR4][R242.64+0xc88] ;  /* 0x000c8804f21d7981 */ /* 0x002f28000c1e1900 */
[----:B------:R-:W4:Y:S04]  /*24d0*/  LDG.E R28, desc[UR4][R242.64+0xc7c] ;  /* 0x000c7c04f21c7981 */ /* 0x000f28000c1e1900 */
[----:B------:R-:W4:Y:S04]  /*24e0*/  LDG.E R176, desc[UR4][R242.64+0x2b0] ;  /* 0x0002b004f2b07981 */ /* 0x000f28000c1e1900 */
[----:B------:R-:W-:Y:S04]  /*24f0*/  STL [R1+0x19f8], R247 ;  /* 0x0019f8f701007387 */ /* 0x000fe80000100800 */
[----:B------:R-:W-:Y:S04]  /*2500*/  STL [R1+0x1dec], R247 ;  /* 0x001decf701007387 */ /* 0x000fe80000100800 */
[----:B------:R-:W-:Y:S04]  /*2510*/  STL [R1+0x19ec], R246 ;  /* 0x0019ecf601007387 */ /* 0x000fe80000100800 */
[----:B------:R-:W-:Y:S04]  /*2520*/  STL [R1+0x1df0], R246 ;  /* 0x001df0f601007387 */ /* 0x000fe80000100800 */
[----:B------:R0:W-:Y:S04]  /*2530*/  STL [R1+0x19d0], R27 ;  /* 0x0019d01b01007387 */ /* 0x0001e80000100800 */
[----:B------:R-:W-:Y:S04]  /*2540*/  STL [R1+0x19cc], R26 ;  /* 0x0019cc1a01007387 */ /* 0x000fe80000100800 */
[----:B------:R-:W-:Y:S04]  /*2550*/  STL [R1+0x19dc], R252 ;  /* 0x0019dcfc01007387 */ /* 0x000fe80000100800 */
[----:B------:R-:W-:Y:S04]  /*2560*/  STL [R1+0x19c8], R25 ;  /* 0x0019c81901007387 */ /* 0x000fe80000100800 */
[----:B------:R1:W-:Y:S04]  /*2570*/  STL [R1+0x1e18], R252 ;  /* 0x001e18fc01007387 */ /* 0x0003e80000100800 */
[----:B------:R1:W-:Y:S04]  /*2580*/  STL [R1+0x19c4], R24 ;  /* 0x0019c41801007387 */ /* 0x0003e80000100800 */
[----:B---3--:R3:W-:Y:S04]  /*2590*/  STL [R1+0x19c0], R23 ;  /* 0x0019c01701007387 */ /* 0x0087e80000100800 */
[----:B------:R3:W-:Y:S04]  /*25a0*/  STL [R1+0x19bc], R22 ;  /* 0x0019bc1601007387 */ /* 0x0007e80000100800 */
[----:B0-----:R-:W4:Y:S04]  /*25b0*/  LDG.E R27, desc[UR4][R242.64+0xd0c] ;  /* 0x000d0c04f21b7981 */ /* 0x001f28000c1e1900 */
[----:B-1----:R-:W4:Y:S04]  /*25c0*/  LDG.E R252, desc[UR4][R242.64+0xcf4] ;  /* 0x000cf404f2fc7981 */ /* 0x002f28000c1e1900 */
[----:B------:R-:W4:Y:S04]  /*25d0*/  LDG.E R26, desc[UR4][R242.64+0xcf0] ;  /* 0x000cf004f21a7981 */ /* 0x000f28000c1e1900 */
[----:B------:R-:W4:Y:S04]  /*25e0*/  LDG.E R25, desc[UR4][R242.64+0xcec] ;  /* 0x000cec04f2197981 */ /* 0x000f28000c1e1900 */
[----:B------:R0:W-:Y:S04]  /*25f0*/  STL [R1+0x19b8], R21 ;  /* 0x0019b81501007387 */ /* 0x0001e80000100800 */
[----:B------:R-:W4:Y:S04]  /*2600*/  LDG.E R24, desc[UR4][R242.64+0xce8] ;  /* 0x000ce804f2187981 */ /* 0x000f28000c1e1900 */
        /* <DEDUP_REMOVED lines=31> */
[----:B------:R1:W-:Y:S04]  /*2800*/  STL [R1+0x1988], R9 ;  /* 0x0019880901007387 */ /* 0x0003e80000100800 */
[----:B------:R1:W-:Y:S04]  /*2810*/  STL [R1+0x1984], R8 ;  /* 0x0019840801007387 */ /* 0x0003e80000100800 */
[----:B------:R1:W-:Y:S04]  /*2820*/  STL [R1+0x1980], R7 ;  /* 0x0019800701007387 */ /* 0x0003e80000100800 */
[----:B--2---:R2:W-:Y:S04]  /*2830*/  STL [R1+0x197c], R6 ;  /* 0x00197c0601007387 */ /* 0x0045e80000100800 */
[----:B----4-:R4:W-:Y:S04]  /*2840*/  STL [R1+0x1978], R5 ;  /* 0x0019780501007387 */ /* 0x0109e80000100800 */
[----:B0-----:R-:W3:Y:S04]  /*2850*/  LDG.E R10, desc[UR4][R242.64+0xcb0] ;  /* 0x000cb004f20a7981 */ /* 0x001ee8000c1e1900 */
[----:B-1----:R-:W3:Y:S04]  /*2860*/  LDG.E R9, desc[UR4][R242.64+0xcac] ;  /* 0x000cac04f2097981 */ /* 0x002ee8000c1e1900 */
[----:B------:R-:W3:Y:S04]  /*2870*/  LDG.E R8, desc[UR4][R242.64+0xca8] ;  /* 0x000ca804f2087981 */ /* 0x000ee8000c1e1900 */
[----:B------:R-:W3:Y:S04]  /*2880*/  LDG.E R7, desc[UR4][R242.64+0xca4] ;  /* 0x000ca404f2077981 */ /* 0x000ee8000c1e1900 */
[----:B--2---:R-:W2:Y:S04]  /*2890*/  LDG.E R6, desc[UR4][R242.64+0xca0] ;  /* 0x000ca004f2067981 */ /* 0x004ea8000c1e1900 */
        /* <DEDUP_REMOVED lines=28> */
[----:B------:R-:W-:Y:S04]  /*2a60*/  STL [R1+0x1964], R27 ;  /* 0x0019641b01007387 */ /* 0x000fe80000100800 */
[----:B------:R-:W-:Y:S04]  /*2a70*/  STL [R1+0x194c], R252 ;  /* 0x00194cfc01007387 */ /* 0x000fe80000100800 */
[----:B------:R-:W-:Y:S04]  /*2a80*/  STL [R1+0x1948], R26 ;  /* 0x0019481a01007387 */ /* 0x000fe80000100800 */
[----:B------:R-:W-:Y:S04]  /*2a90*/  STL [R1+0x1944], R25 ;  /* 0x0019441901007387 */ /* 0x000fe80000100800 */
[----:B------:R0:W-:Y:S04]  /*2aa0*/  STL [R1+0x1e20], R252 ;  /* 0x001e20fc01007387 */ /* 0x0001e80000100800 */
[----:B------:R1:W-:Y:S04]  /*2ab0*/  STL [R1+0x1940], R24 ;  /* 0x0019401801007387 */ /* 0x0003e80000100800 */
[----:B---3--:R3:W-:Y:S04]  /*2ac0*/  STL [R1+0x193c], R23 ;  /* 0x00193c1701007387 */ /* 0x0087e80000100800 */
[----:B------:R3:W-:Y:S04]  /*2ad0*/  STL [R1+0x1938], R22 ;  /* 0x0019381601007387 */ /* 0x0007e80000100800 */
[----:B------:R3:W-:Y:S04]  /*2ae0*/  STL [R1+0x1934], R21 ;  /* 0x0019341501007387 */ /* 0x0007e80000100800 */
[----:B0-----:R-:W4:Y:S04]  /*2af0*/  LDG.E R252, desc[UR4][R242.64+0xc80] ;  /* 0x000c8004f2fc7981 */ /* 0x001f28000c1e1900 */
[----:B------:R-:W4:Y:S04]  /*2b00*/  LDG.E R27, desc[UR4][R242.64+0xc78] ;  /* 0x000c7804f21b7981 */ /* 0x000f28000c1e1900 */
[----:B------:R-:W4:Y:S04]  /*2b10*/  LDG.E R26, desc[UR4][R242.64+0xc74] ;  /* 0x000c7404f21a7981 */ /* 0x000f28000c1e1900 */
[----:B------:R-:W4:Y:S04]  /*2b20*/  LDG.E R25, desc[UR4][R242.64+0xc70] ;  /* 0x000c7004f2197981 */ /* 0x000f28000c1e1900 */
[----:B-1----:R-:W4:Y:S04]  /*2b30*/  LDG.E R24, desc[UR4][R242.64+0xc6c] ;  /* 0x000c6c04f2187981 */ /* 0x002f28000c1e1900 */
[----:B------:R0:W-:Y:S04]  /*2b40*/  STL [R1+0x1930], R20 ;  /* 0x0019301401007387 */ /* 0x0001e80000100800 */
[----:B---3--:R-:W3:Y:S04]  /*2b50*/  LDG.E R23, desc[UR4][R242.64+0xc68] ;  /* 0x000c6804f2177981 */ /* 0x008ee8000c1e1900 */
[----:B------:R-:W3:Y:S04]  /*2b60*/  LDG.E R22, desc[UR4][R242.64+0xc64] ;  /* 0x000c6404f2167981 */ /* 0x000ee8000c1e1900 */
        /* <DEDUP_REMOVED lines=24> */
[----:B------:R-:W3:Y:S04]  /*2cf0*/  LDG.E R13, desc[UR4][R242.64+0xc40] ;  /* 0x000c4004f20d7981 */ /* 0x000ee8000c1e1900 */
[----:B------:R0:W-:Y:S04]  /*2d00*/  STL [R1+0x1908], R10 ;  /* 0x0019080a01007387 */ /* 0x0001e80000100800 */
        /* <DEDUP_REMOVED lines=16> */
[----:B------:R1:W-:Y:S04]  /*2e10*/  STL [R1+0x1e24], R3 ;  /* 0x001e240301007387 */ /* 0x0003e80000100800 */
[----:B------:R-:W-:Y:S04]  /*2e20*/  STL [R1+0x18e8], R2 ;  /* 0x0018e80201007387 */ /* 0x000fe80000100800 */
[----:B------:R1:W-:Y:S04]  /*2e30*/  STL [R1+0x1e28], R2 ;  /* 0x001e280201007387 */ /* 0x0003e80000100800 */
[----:B0-----:R-:W4:Y:S04]  /*2e40*/  LDG.E R0, desc[UR4][R242.64+0xc08] ;  /* 0x000c0804f2007981 */ /* 0x001f28000c1e1900 */
[----:B-1----:R-:W4:Y:S04]  /*2e50*/  LDG.E R3, desc[UR4][R242.64+0xc04] ;  /* 0x000c0404f2037981 */ /* 0x002f28000c1e1900 */
[----:B------:R-:W4:Y:S04]  /*2e60*/  LDG.E R2, desc[UR4][R242.64+0xc00] ;  /* 0x000c0004f2027981 */ /* 0x000f28000c1e1900 */
[----:B------:R-:W-:Y:S04]  /*2e70*/  STL [R1+0x195c], R247 ;  /* 0x00195cf701007387 */ /* 0x000fe80000100800 */
[----:B------:R-:W-:Y:S04]  /*2e80*/  STL [R1+0x1958], R246 ;  /* 0x001958f601007387 */ /* 0x000fe80000100800 */
[----:B------:R0:W-:Y:S04]  /*2e90*/  STL.64 [R1+0x1df8], R246 ;  /* 0x001df8f601007387 */ /* 0x0001e80000100a00 */
[----:B------:R-:W4:Y:S04]  /*2ea0*/  LDG.E R240, desc[UR4][R242.64+0x3b0] ;  /* 0x0003b004f2f07981 */ /* 0x000f28000c1e1900 */
[----:B------:R-:W4:Y:S04]  /*2eb0*/  LDG.E R250, desc[UR4][R242.64+0x3b8] ;  /* 0x0003b804f2fa7981 */ /* 0x000f28000c1e1900 */
[----:B0-----:R-:W4:Y:S04]  /*2ec0*/  LDG.E R247, desc[UR4][R242.64+0xc1c] ;  /* 0x000c1c04f2f77981 */ /* 0x001f28000c1e1900 */
[----:B------:R-:W4:Y:S04]  /*2ed0*/  LDG.E R246, desc[UR4][R242.64+0xc18] ;  /* 0x000c1804f2f67981 */ /* 0x000f28000c1e1900 */
[----:B------:R-:W-:Y:S04]  /*2ee0*/  STL [R1+0x18d8], R252 ;  /* 0x0018d8fc01007387 */ /* 0x000fe80000100800 */
[----:B------:R0:W-:Y:S04]  /*2ef0*/  STL [R1+0x18d0], R27 ;  /* 0x0018d01b01007387 */ /* 0x0001e80000100800 */
[----:B------:R-:W-:Y:S04]  /*2f00*/  STL [R1+0x18cc], R26 ;  /* 0x0018cc1a01007387 */ /* 0x000fe80000100800 */
[----:B------:R-:W-:Y:S04]  /*2f10*/  STL [R1+0x18c8], R25 ;  /* 0x0018c81901007387 */ /* 0x000fe80000100800 */
[----:B------:R-:W-:Y:S04]  /*2f20*/  STL [R1+0x18c4], R24 ;  /* 0x0018c41801007387 */ /* 0x000fe80000100800 */
[----:B------:R1:W-:Y:S04]  /*2f30*/  STL [R1+0x1e50], R252 ;  /* 0x001e50fc01007387 */ /* 0x0003e80000100800 */
[----:B---3--:R3:W-:Y:S04]  /*2f40*/  STL [R1+0x18c0], R23 ;  /* 0x0018c01701007387 */ /* 0x0087e80000100800 */
        /* <DEDUP_REMOVED lines=8> */
[----:B---3--:R-:W3:Y:S04]  /*2fd0*/  LDG.E R23, desc[UR4][R242.64+0xbe4] ;  /* 0x000be404f2177981 */ /* 0x008ee8000c1e1900 */
[----:B------:R0:W-:Y:S04]  /*2fe0*/  STL [R1+0x18b0], R19 ;  /* 0x0018b01301007387 */ /* 0x0001e80000100800 */
[----:B------:R-:W3:Y:S04]  /*2ff0*/  LDG.E R22, desc[UR4][R242.64+0xbe0] ;  /* 0x000be004f2167981 */ /* 0x000ee8000c1e1900 */
[----:B------:R-:W3:Y:S04]  /*3000*/  LDG.E R21, desc[UR4][R242.64+0xbdc] ;  /* 0x000bdc04f2157981 */ /* 0x000ee8000c1e1900 */
[----:B------:R-:W3:Y:S04]  /*3010*/  LDG.E R20, desc[UR4][R242.64+0xbd8] ;  /* 0x000bd804f2147981 */ /* 0x000ee8000c1e1900 */
[----:B0-----:R-:W3:Y:S04]  /*3020*/  LDG.E R19, desc[UR4][R242.64+0xbd4] ;  /* 0x000bd404f2137981 */ /* 0x001ee8000c1e1900 */
[----:B------:R0:W-:Y:S04]  /*3030*/  STL [R1+0x18ac], R18 ;  /* 0x0018ac1201007387 */ /* 0x0001e80000100800 */
[----:B0-----:R-:W3:Y:S04]  /*3040*/  LDG.E R18, desc[UR4][R242.64+0xbd0] ;  /* 0x000bd004f2127981 */ /* 0x001ee8000c1e1900 */
        /* <DEDUP_REMOVED lines=8> */
[----:B-1----:R-:W3:Y:S04]  /*30d0*/  LDG.E R16, desc[UR4][R242.64+0xbc8] ;  /* 0x000bc804f2107981 */ /* 0x002ee8000c1e1900 */
[----:B------:R-:W3:Y:S04]  /*30e0*/  LDG.E R15, desc[UR4][R242.64+0xbc4] ;  /* 0x000bc404f20f7981 */ /* 0x000ee8000c1e1900 */
[----:B------:R-:W3:Y:S04]  /*30f0*/  LDG.E R14, desc[UR4][R242.64+0xbc0] ;  /* 0x000bc004f20e7981 */ /* 0x000ee8000c1e1900 */
[----:B------:R-:W3:Y:S04]  /*3100*/  LDG.E R13, desc[UR4][R242.64+0xbbc] ;  /* 0x000bbc04f20d7981 */ /* 0x000ee8000c1e1900 */
[----:B0-----:R-:W3:Y:S04]  /*3110*/  LDG.E R12, desc[UR4][R242.64+0xbb8] ;  /* 0x000bb804f20c7981 */ /* 0x001ee8000c1e1900 */
[----:B------:R0:W-:Y:S04]  /*3120*/  STL [R1+0x188c], R10 ;  /* 0x00188c0a01007387 */ /* 0x0001e80000100800 */
        /* <DEDUP_REMOVED lines=15> */
[----:B------:R1:W-:Y:S04]  /*3220*/  STL.64 [R1+0x1e30], R2 ;  /* 0x001e300201007387 */ /* 0x0003e80000100a00 */
[----:B0-----:R-:W4:Y:S04]  /*3230*/  LDG.E R0, desc[UR4][R242.64+0xb84] ;  /* 0x000b8404f2007981 */ /* 0x001f28000c1e1900 */
[----:B-1----:R-:W4:Y:S04]  /*3240*/  LDG.E R2, desc[UR4][R242.64+0xb98] ;  /* 0x000b9804f2027981 */ /* 0x002f28000c1e1900 */
[----:B------:R-:W-:Y:S04]  /*3250*/  STL [R1+0x196c], R249 ;  /* 0x00196cf901007387 */ /* 0x000fe80000100800 */
[----:B------:R-:W-:Y:S04]  /*3260*/  STL [R1+0x1968], R248 ;  /* 0x001968f801007387 */ /* 0x000fe80000100800 */
[----:B------:R-:W-:Y:S04]  /*3270*/  STL [R1+0x1954], R245 ;  /* 0x001954f501007387 */ /* 0x000fe80000100800 */
[----:B------:R-:W-:Y:S04]  /*3280*/  STL [R1+0x1950], R244 ;  /* 0x001950f401007387 */ /* 0x000fe80000100800 */
[----:B------:R0:W-:Y:S04]  /*3290*/  STL.64 [R1+0x1e00], R244 ;  /* 0x001e00f401007387 */ /* 0x0001e80000100a00 */
[----:B------:R1:W-:Y:S04]  /*32a0*/  STL.64 [R1+0x1dd8], R248 ;  /* 0x001dd8f801007387 */ /* 0x0003e80000100a00 */
        /* <DEDUP_REMOVED lines=9> */
[----:B------:R0:W-:Y:S04]  /*3340*/  STL [R1+0x185c], R3 ;  /* 0x00185c0301007387 */ /* 0x0001e80000100800 */
[----:B0-----:R-:W4:Y:S04]  /*3350*/  LDG.E R3, desc[UR4][R242.64+0xb1c] ;  /* 0x000b1c04f2037981 */ /* 0x001f28000c1e1900 */
[----:B------:R-:W-:Y:S04]  /*3360*/  STL [R1+0x1864], R27 ;  /* 0x0018641b01007387 */ /* 0x000fe80000100800 */
[----:B------:R-:W-:Y:S04]  /*3370*/  STL [R1+0x184c], R252 ;  /* 0x00184cfc01007387 */ /* 0x000fe80000100800 */
        /* <DEDUP_REMOVED lines=8> */
[----:B------:R3:W-:Y:S04]  /*3400*/  STL [R1+0x182c], R19 ;  /* 0x00182c1301007387 */ /* 0x0007e80000100800 */
[----:B0-----:R-:W4:Y:S04]  /*3410*/  LDG.E R252, desc[UR4][R242.64+0xb80] ;  /* 0x000b8004f2fc7981 */ /* 0x001f28000c1e1900 */
[----:B------:R-:W4:Y:S04]  /*3420*/  LDG.E R27, desc[UR4][R242.64+0xb78] ;  /* 0x000b7804f21b7981 */ /* 0x000f28000c1e1900 */
[----:B------:R-:W4:Y:S04]  /*3430*/  LDG.E R26, desc[UR4][R242.64+0xb74] ;  /* 0x000b7404f21a7981 */ /* 0x000f28000c1e1900 */
[----:B------:R-:W4:Y:S04]  /*3440*/  LDG.E R25, desc[UR4][R242.64+0xb70] ;  /* 0x000b7004f2197981 */ /* 0x000f28000c1e1900 */
[----:B------:R-:W4:Y:S04]  /*3450*/  LDG.E R24, desc[UR4][R242.64+0xb6c] ;  /* 0x000b6c04f2187981 */ /* 0x000f28000c1e1900 */
[----:B------:R0:W-:Y:S04]  /*3460*/  STL [R1+0x1828], R18 ;  /* 0x0018281201007387 */ /* 0x0001e80000100800 */
[----:B-1----:R-:W4:Y:S04]  /*3470*/  LDG.E R23, desc[UR4][R242.64+0xb68] ;  /* 0x000b6804f2177981 */ /* 0x002f28000c1e1900 */
[----:B---3--:R-:W3:Y:S04]  /*3480*/  LDG.E R22, desc[UR4][R242.64+0xb64] ;  /* 0x000b6404f2167981 */ /* 0x008ee8000c1e1900 */
        /* <DEDUP_REMOVED lines=13> */
[----:B-1----:R-:W3:Y:S04]  /*3560*/  LDG.E R15, desc[UR4][R242.64+0xb48] ;  /* 0x000b4804f20f7981 */ /* 0x002ee8000c1e1900 */
[----:B------:R-:W3:Y:S04]  /*3570*/  LDG.E R14, desc[UR4][R242.64+0xb44] ;  /* 0x000b4404f20e7981 */ /* 0x000ee8000c1e1900 */
[----:B------:R-:W3:Y:S04]  /*3580*/  LDG.E R13, desc[UR4][R242.64+0xb40] ;  /* 0x000b4004f20d7981 */ /* 0x000ee8000c1e1900 */
[----:B------:R-:W3:Y:S04]  /*3590*/  LDG.E R12, desc[UR4][R242.64+0xb3c] ;  /* 0x000b3c04f20c7981 */ /* 0x000ee8000c1e1900 */
[----:B0-----:R-:W3:Y:S04]  /*35a0*/  LDG.E R11, desc[UR4][R242.64+0xb38] ;  /* 0x000b3804f20b7981 */ /* 0x001ee8000c1e1900 */
[----:B------:R0:W-:Y:S04]  /*35b0*/  STL [R1+0x1808], R10 ;  /* 0x0018080a01007387 */ /* 0x0001e80000100800 */
        /* <DEDUP_REMOVED lines=13> */
[----:B------:R1:W-:Y:S04]  /*3690*/  STL [R1+0x17f0], R2 ;  /* 0x0017f00201007387 */ /* 0x0003e80000100800 */
[----:B0-----:R-:W4:Y:S04]  /*36a0*/  LDG.E R0, desc[UR4][R242.64+0xb08] ;  /* 0x000b0804f2007981 */ /* 0x001f28000c1e1900 */
[----:B-1----:R-:W4:Y:S04]  /*36b0*/  LDG.E R2, desc[UR4][R242.64+0xb18] ;  /* 0x000b1804f2027981 */ /* 0x002f28000c1e1900 */
[----:B------:R0:W-:Y:S04]  /*36c0*/  STL [R1+0x18e4], R30 ;  /* 0x0018e41e01007387 */ /* 0x0001e80000100800 */
[----:B------:R1:W-:Y:S04]  /*36d0*/  STL [R1+0x18e0], R29 ;  /* 0x0018e01d01007387 */ /* 0x0003e80000100800 */
[----:B------:R1:W-:Y:S04]  /*36e0*/  STL [R1+0x18d4], R28 ;  /* 0x0018d41c01007387 */ /* 0x0003e80000100800 */
[----:B0-----:R-:W4:Y:S04]  /*36f0*/  LDG.E R30, desc[UR4][R242.64+0xb8c] ;  /* 0x000b8c04f21e7981 */ /* 0x001f28000c1e1900 */
[----:B------:R-:W-:Y:S04]  /*3700*/  STL [R1+0x186c], R245 ;  /* 0x00186cf501007387 */ /* 0x000fe80000100800 */
[----:B------:R-:W-:Y:S04]  /*3710*/  STL [R1+0x1868], R244 ;  /* 0x001868f401007387 */ /* 0x000fe80000100800 */
[----:B------:R-:W-:Y:S04]  /*3720*/  STL [R1+0x1854], R249 ;  /* 0x001854f901007387 */ /* 0x000fe80000100800 */
[----:B------:R-:W-:Y:S04]  /*3730*/  STL [R1+0x1850], R248 ;  /* 0x001850f801007387 */ /* 0x000fe80000100800 */
[----:B------:R0:W-:Y:S04]  /*3740*/  STL.64 [R1+0x1e38], R248 ;  /* 0x001e38f801007387 */ /* 0x0001e80000100a00 */
[----:B------:R-:W-:Y:S04]  /*3750*/  STL.64 [R1+0x1e10], R244 ;  /* 0x001e10f401007387 */ /* 0x000fe80000100a00 */
[----:B------:R-:W-:Y:S04]  /*3760*/  STL [R1+0x17ec], R247 ;  /* 0x0017ecf701007387 */ /* 0x000fe80000100800 */
[----:B------:R0:W-:Y:S04]  /*3770*/  STL [R1+0x1e5c], R247 ;  /* 0x001e5cf701007387 */ /* 0x0001e80000100800 */
[----:B------:R-:W-:Y:S04]  /*3780*/  STL [R1+0x17e8], R246 ;  /* 0x0017e8f601007387 */ /* 0x000fe80000100800 */
[----:B------:R0:W-:Y:S04]  /*3790*/  STL [R1+0x1e60], R246 ;  /* 0x001e60f601007387 */ /* 0x0001e80000100800 */
[----:B-1----:R-:W4:Y:S04]  /*37a0*/  LDG.E R29, desc[UR4][R242.64+0xb88] ;  /* 0x000b8804f21d7981 */ /* 0x002f28000c1e1900 */
[----:B------:R-:W4:Y:S04]  /*37b0*/  LDG.E R28, desc[UR4][R242.64+0xb7c] ;  /* 0x000b7c04f21c7981 */ /* 0x000f28000c1e1900 */
[----:B0-----:R-:W4:Y:S04]  /*37c0*/  LDG.E R249, desc[UR4][R242.64+0xb14] ;  /* 0x000b1404f2f97981 */ /* 0x001f28000c1e1900 */
[----:B------:R-:W4:Y:S04]  /*37d0*/  LDG.E R248, desc[UR4][R242.64+0xb10] ;  /* 0x000b1004f2f87981 */ /* 0x000f28000c1e1900 */
[----:B------:R-:W4:Y:S04]  /*37e0*/  LDG.E R247, desc[UR4][R242.64+0xb04] ;  /* 0x000b0404f2f77981 */ /* 0x000f28000c1e1900 */
[----:B------:R-:W4:Y:S04]  /*37f0*/  LDG.E R246, desc[UR4][R242.64+0xb00] ;  /* 0x000b0004f2f67981 */ /* 0x000f28000c1e1900 */
[----:B------:R-:W4:Y:S04]  /*3800*/  LDG.E R245, desc[UR4][R242.64+0xafc] ;  /* 0x000afc04f2f57981 */ /* 0x000f28000c1e1900 */
[----:B------:R-:W4:Y:S04]  /*3810*/  LDG.E R244, desc[UR4][R242.64+0xaf8] ;  /* 0x000af804f2f47981 */ /* 0x000f28000c1e1900 */
        /* <DEDUP_REMOVED lines=11> */
[----:B------:R3:W-:Y:S04]  /*38d0*/  STL [R1+0x17b0], R19 ;  /* 0x0017b01301007387 */ /* 0x0007e80000100800 */
[----:B------:R3:W-:Y:S04]  /*38e0*/  STL [R1+0x17ac], R18 ;  /* 0x0017ac1201007387 */ /* 0x0007e80000100800 */
[----:B0-----:R-:W4:Y:S04]  /*38f0*/  LDG.E R27, desc[UR4][R242.64+0xb0c] ;  /* 0x000b0c04f21b7981 */ /* 0x001f28000c1e1900 */
[----:B-1----:R-:W4:Y:S04]  /*3900*/  LDG.E R252, desc[UR4][R242.64+0xaf4] ;  /* 0x000af404f2fc7981 */ /* 0x002f28000c1e1900 */
[----:B------:R-:W4:Y:S04]  /*3910*/  LDG.E R26, desc[UR4][R242.64+0xaf0] ;  /* 0x000af004f21a7981 */ /* 0x000f28000c1e1900 */
[----:B------:R0:W-:Y:S04]  /*3920*/  STL [R1+0x17a8], R17 ;  /* 0x0017a81101007387 */ /* 0x0001e80000100800 */
[----:B------:R-:W4:Y:S04]  /*3930*/  LDG.E R25, desc[UR4][R242.64+0xaec] ;  /* 0x000aec04f2197981 */ /* 0x000f28000c1e1900 */
[----:B------:R-:W4:Y:S04]  /*3940*/  LDG.E R24, desc[UR4][R242.64+0xae8] ;  /* 0x000ae804f2187981 */ /* 0x000f28000c1e1900 */
[----:B------:R-:W4:Y:S04]  /*3950*/  LDG.E R23, desc[UR4][R242.64+0xae4] ;  /* 0x000ae404f2177981 */ /* 0x000f28000c1e1900 */
[----:B---3--:R-:W3:Y:S04]  /*3960*/  LDG.E R22, desc[UR4][R242.64+0xae0] ;  /* 0x000ae004f2167981 */ /* 0x008ee8000c1e1900 */
[----:B------:R-:W3:Y:S04]  /*3970*/  LDG.E R21, desc[UR4][R242.64+0xadc] ;  /* 0x000adc04f2157981 */ /* 0x000ee8000c1e1900 */
[----:B------:R1:W-:Y:S04]  /*3980*/  STL [R1+0x17a4], R16 ;  /* 0x0017a41001007387 */ /* 0x0003e80000100800 */
[----:B------:R-:W3:Y:S04]  /*3990*/  LDG.E R20, desc[UR4][R242.64+0xad8] ;  /* 0x000ad804f2147981 */ /* 0x000ee8000c1e1900 */
[----:B------:R1:W-:Y:S04]  /*39a0*/  STL [R1+0x17a0], R15 ;  /* 0x0017a00f01007387 */ /* 0x0003e80000100800 */
[----:B------:R1:W-:Y:S04]  /*39b0*/  STL [R1+0x179c], R14 ;  /* 0x00179c0e01007387 */ /* 0x0003e80000100800 */
[----:B------:R1:W-:Y:S04]  /*39c0*/  STL [R1+0x1798], R13 ;  /* 0x0017980d01007387 */ /* 0x0003e80000100800 */
[----:B------:R1:W-:Y:S04]  /*39d0*/  STL [R1+0x1794], R12 ;  /* 0x0017940c01007387 */ /* 0x0003e80000100800 */
[----:B------:R1:W-:Y:S04]  /*39e0*/  STL [R1+0x1790], R11 ;  /* 0x0017900b01007387 */ /* 0x0003e80000100800 */
[----:B------:R-:W3:Y:S04]  /*39f0*/  LDG.E R19, desc[UR4][R242.64+0xad4] ;  /* 0x000ad404f2137981 */ /* 0x000ee8000c1e1900 */
[----:B------:R-:W3:Y:S04]  /*3a00*/  LDG.E R18, desc[UR4][R242.64+0xad0] ;  /* 0x000ad004f2127981 */ /* 0x000ee8000c1e1900 */
[----:B0-----:R-:W3:Y:S04]  /*3a10*/  LDG.E R17, desc[UR4][R242.64+0xacc] ;  /* 0x000acc04f2117981 */ /* 0x001ee8000c1e1900 */
[----:B-1----:R-:W3:Y:S04]  /*3a20*/  LDG.E R16, desc[UR4][R242.64+0xac8] ;  /* 0x000ac804f2107981 */ /* 0x002ee8000c1e1900 */
[----:B------:R-:W3:Y:S04]  /*3a30*/  LDG.E R15, desc[UR4][R242.64+0xac4] ;  /* 0x000ac404f20f7981 */ /* 0x000ee8000c1e1900 */
[----:B------:R-:W3:Y:S04]  /*3a40*/  LDG.E R14, desc[UR4][R242.64+0xac0] ;  /* 0x000ac004f20e7981 */ /* 0x000ee8000c1e1900 */
[----:B------:R0:W-:Y:S04]  /*3a50*/  STL [R1+0x178c], R10 ;  /* 0x00178c0a01007387 */ /* 0x0001e80000100800 */
        /* <DEDUP_REMOVED lines=20> */
[----:B------:R-:W4:Y:S04]  /*3ba0*/  LDG.E R2, desc[UR4][R242.64+0xa90] ;  /* 0x000a9004f2027981 */ /* 0x000f28000c1e1900 */
[----:B------:R-:W-:Y:S04]  /*3bb0*/  STL [R1+0x18f0], R31 ;  /* 0x0018f01f01007387 */ /* 0x000fe80000100800 */
[----:B------:R-:W-:Y:S04]  /*3bc0*/  STL [R1+0x17e4], R30 ;  /* 0x0017e41e01007387 */ /* 0x000fe80000100800 */
[----:B------:R-:W-:Y:S04]  /*3bd0*/  STL [R1+0x17e0], R29 ;  /* 0x0017e01d01007387 */ /* 0x000fe80000100800 */
[----:B------:R0:W-:Y:S04]  /*3be0*/  STL [R1+0x17d4], R28 ;  /* 0x0017d41c01007387 */ /* 0x0001e80000100800 */
[----:B------:R-:W-:Y:S04]  /*3bf0*/  STL [R1+0x176c], R249 ;  /* 0x00176cf901007387 */ /* 0x000fe80000100800 */
[----:B------:R-:W-:Y:S04]  /*3c00*/  STL [R1+0x1768], R248 ;  /* 0x001768f801007387 */ /* 0x000fe80000100800 */
[----:B------:R-:W-:Y:S04]  /*3c10*/  STL [R1+0x175c], R247 ;  /* 0x00175cf701007387 */ /* 0x000fe80000100800 */
[----:B------:R-:W-:Y:S04]  /*3c20*/  STL [R1+0x1758], R246 ;  /* 0x001758f601007387 */ /* 0x000fe80000100800 */
[----:B------:R-:W-:Y:S04]  /*3c30*/  STL [R1+0x1754], R245 ;  /* 0x001754f501007387 */ /* 0x000fe80000100800 */
[----:B------:R1:W-:Y:S04]  /*3c40*/  STL.64 [R1+0x1e68], R246 ;  /* 0x001e68f601007387 */ /* 0x0003e80000100a00 */
[----:B------:R-:W-:Y:S04]  /*3c50*/  STL [R1+0x1750], R244 ;  /* 0x001750f401007387 */ /* 0x000fe80000100800 */
[----:B------:R1:W-:Y:S04]  /*3c60*/  STL.64 [R1+0x1e70], R244 ;  /* 0x001e70f401007387 */ /* 0x0003e80000100a00 */
[----:B------:R1:W-:Y:S04]  /*3c70*/  STL.64 [R1+0x1e48], R248 ;  /* 0x001e48f801007387 */ /* 0x0003e80000100a00 */
[----:B0-----:R-:W4:Y:S04]  /*3c80*/  LDG.E R28, desc[UR4][R242.64+0xa7c] ;  /* 0x000a7c04f21c7981 */ /* 0x001f28000c1e1900 */
        /* <DEDUP_REMOVED lines=9> */
[----:B------:R0:W-:Y:S04]  /*3d20*/  STL [R1+0x1764], R27 ;  /* 0x0017641b01007387 */ /* 0x0001e80000100800 */
[----:B------:R-:W-:Y:S04]  /*3d30*/  STL [R1+0x174c], R252 ;  /* 0x00174cfc01007387 */ /* 0x000fe80000100800 */
[----:B------:R1:W-:Y:S04]  /*3d40*/  STL [R1+0x1748], R26 ;  /* 0x0017481a01007387 */ /* 0x0003e80000100800 */
[----:B------:R-:W-:Y:S04]  /*3d50*/  STL [R1+0x1e90], R252 ;  /* 0x001e90fc01007387 */ /* 0x000fe80000100800 */
[----:B------:R1:W-:Y:S04]  /*3d60*/  STL [R1+0x1744], R25 ;  /* 0x0017441901007387 */ /* 0x0003e80000100800 */
[----:B------:R1:W-:Y:S04]  /*3d70*/  STL [R1+0x1740], R24 ;  /* 0x0017401801007387 */ /* 0x0003e80000100800 */
[----:B------:R1:W-:Y:S04]  /*3d80*/  STL [R1+0x173c], R23 ;  /* 0x00173c1701007387 */ /* 0x0003e80000100800 */
[----:B---3--:R3:W-:Y:S04]  /*3d90*/  STL [R1+0x1738], R22 ;  /* 0x0017381601007387 */ /* 0x0087e80000100800 */
[----:B------:R3:W-:Y:S04]  /*3da0*/  STL [R1+0x1734], R21 ;  /* 0x0017341501007387 */ /* 0x0007e80000100800 */
[----:B0-----:R-:W4:Y:S04]  /*3db0*/  LDG.E R27, desc[UR4][R242.64+0xa78] ;  /* 0x000a7804f21b7981 */ /* 0x001f28000c1e1900 */
[----:B------:R-:W-:Y:S04]  /*3dc0*/  STL [R1+0x1730], R20 ;  /* 0x0017301401007387 */ /* 0x000fe80000100800 */
[----:B-1----:R-:W4:Y:S04]  /*3dd0*/  LDG.E R26, desc[UR4][R242.64+0xa74] ;  /* 0x000a7404f21a7981 */ /* 0x002f28000c1e1900 */
[----:B------:R-:W4:Y:S04]  /*3de0*/  LDG.E R25, desc[UR4][R242.64+0xa70] ;  /* 0x000a7004f2197981 */ /* 0x000f28000c1e1900 */
[----:B------:R-:W4:Y:S04]  /*3df0*/  LDG.E R24, desc[UR4][R242.64+0xa6c] ;  /* 0x000a6c04f2187981 */ /* 0x000f28000c1e1900 */
[----:B------:R-:W4:Y:S04]  /*3e00*/  LDG.E R23, desc[UR4][R242.64+0xa68] ;  /* 0x000a6804f2177981 */ /* 0x000f28000c1e1900 */
[----:B---3--:R-:W3:Y:S04]  /*3e10*/  LDG.E R22, desc[UR4][R242.64+0xa64] ;  /* 0x000a6404f2167981 */ /* 0x008ee8000c1e1900 */
[----:B------:R-:W-:Y:S04]  /*3e20*/  STL [R1+0x172c], R19 ;  /* 0x00172c1301007387 */ /* 0x000fe80000100800 */
[----:B------:R-:W-:Y:S04]  /*3e30*/  STL [R1+0x1728], R18 ;  /* 0x0017281201007387 */ /* 0x000fe80000100800 */
[----:B------:R-:W-:Y:S04]  /*3e40*/  STL [R1+0x1724], R17 ;  /* 0x0017241101007387 */ /* 0x000fe80000100800 */
[----:B------:R-:W-:Y:S04]  /*3e50*/  STL [R1+0x1720], R16 ;  /* 0x0017201001007387 */ /* 0x000fe80000100800 */
[----:B------:R-:W-:Y:S04]  /*3e60*/  STL [R1+0x171c], R15 ;  /* 0x00171c0f01007387 */ /* 0x000fe80000100800 */
[----:B------:R0:W-:Y:S04]  /*3e70*/  STL [R1+0x1718], R14 ;  /* 0x0017180e01007387 */ /* 0x0001e80000100800 */
[----:B------:R-:W3:Y:S04]  /*3e80*/  LDG.E R21, desc[UR4][R242.64+0xa60] ;  /* 0x000a6004f2157981 */ /* 0x000ee8000c1e1900 */
[----:B------:R1:W-:Y:S04]  /*3e90*/  STL [R1+0x1714], R13 ;  /* 0x0017140d01007387 */ /* 0x0003e80000100800 */
[----:B------:R1:W-:Y:S04]  /*3ea0*/  STL [R1+0x1710], R12 ;  /* 0x0017100c01007387 */ /* 0x0003e80000100800 */
[----:B------:R1:W-:Y:S04]  /*3eb0*/  STL [R1+0x170c], R11 ;  /* 0x00170c0b01007387 */ /* 0x0003e80000100800 */
[----:B0-----:R-:W3:Y:S04]  /*3ec0*/  LDG.E R14, desc[UR4][R242.64+0xa44] ;  /* 0x000a4404f20e7981 */ /* 0x001ee8000c1e1900 */
[----:B-1----:R-:W3:Y:S04]  /*3ed0*/  LDG.E R13, desc[UR4][R242.64+0xa40] ;  /* 0x000a4004f20d7981 */ /* 0x002ee8000c1e1900 */
[----:B------:R-:W3:Y:S04]  /*3ee0*/  LDG.E R12, desc[UR4][R242.64+0xa3c] ;  /* 0x000a3c04f20c7981 */ /* 0x000ee8000c1e1900 */
[----:B------:R-:W3:Y:S04]  /*3ef0*/  LDG.E R11, desc[UR4][R242.64+0xa38] ;  /* 0x000a3804f20b7981 */ /* 0x000ee8000c1e1900 */
[----:B------:R-:W3:Y:S04]  /*3f00*/  LDG.E R20, desc[UR4][R242.64+0xa5c] ;  /* 0x000a5c04f2147981 */ /* 0x000ee8000c1e1900 */
        /* <DEDUP_REMOVED lines=27> */
[----:B------:R0:W-:Y:S04]  /*40c0*/  STL [R1+0x16d0], R27 ;  /* 0x0016d01b01007387 */ /* 0x0001e80000100800 */
[----:B------:R1:W-:Y:S04]  /*40d0*/  STL [R1+0x16cc], R26 ;  /* 0x0016cc1a01007387 */ /* 0x0003e80000100800 */
[----:B------:R1:W-:Y:S04]  /*40e0*/  STL [R1+0x16c8], R25 ;  /* 0x0016c81901007387 */ /* 0x0003e80000100800 */
[----:B------:R1:W-:Y:S04]  /*40f0*/  STL [R1+0x16c4], R24 ;  /* 0x0016c41801007387 */ /* 0x0003e80000100800 */
[----:B------:R1:W-:Y:S04]  /*4100*/  STL [R1+0x16c0], R23 ;  /* 0x0016c01701007387 */ /* 0x0003e80000100800 */
[----:B---3--:R3:W-:Y:S04]  /*4110*/  STL [R1+0x16bc], R22 ;  /* 0x0016bc1601007387 */ /* 0x0087e80000100800 */
[----:B0-----:R-:W4:Y:S04]  /*4120*/  LDG.E R27, desc[UR4][R242.64+0xa0c] ;  /* 0x000a0c04f21b7981 */ /* 0x001f28000c1e1900 */
[----:B-1----:R-:W4:Y:S04]  /*4130*/  LDG.E R26, desc[UR4][R242.64+0x9f0] ;  /* 0x0009f004f21a7981 */ /* 0x002f28000c1e1900 */
[----:B------:R-:W4:Y:S04]  /*4140*/  LDG.E R25, desc[UR4][R242.64+0x9ec] ;  /* 0x0009ec04f2197981 */ /* 0x000f28000c1e1900 */
[----:B------:R-:W4:Y:S04]  /*4150*/  LDG.E R24, desc[UR4][R242.64+0x9e8] ;  /* 0x0009e804f2187981 */ /* 0x000f28000c1e1900 */
[----:B------:R-:W4:Y:S04]  /*4160*/  LDG.E R23, desc[UR4][R242.64+0x9e4] ;  /* 0x0009e404f2177981 */ /* 0x000f28000c1e1900 */
[----:B---3--:R-:W3:Y:S04]  /*4170*/  LDG.E R22, desc[UR4][R242.64+0x9e0] ;  /* 0x0009e004f2167981 */ /* 0x008ee8000c1e1900 */
        /* <DEDUP_REMOVED lines=30> */
[----:B------:R0:W-:Y:S04]  /*4360*/  STL [R1+0x16b0], R19 ;  /* 0x0016b01301007387 */ /* 0x0001e80000100800 */
[----:B------:R1:W-:Y:S04]  /*4370*/  STL [R1+0x16ac], R18 ;  /* 0x0016ac1201007387 */ /* 0x0003e80000100800 */
        /* <DEDUP_REMOVED lines=17> */
[----:B------:R0:W-:Y:S04]  /*4490*/  STL [R1+0x1634], R21 ;  /* 0x0016341501007387 */ /* 0x0001e80000100800 */
[----:B------:R-:W4:Y:S04]  /*44a0*/  LDG.E R24, desc[UR4][R242.64+0x96c] ;  /* 0x00096c04f2187981 */ /* 0x000f28000c1e1900 */
[----:B------:R-:W4:Y:S04]  /*44b0*/  LDG.E R23, desc[UR4][R242.64+0x934] ;  /* 0x00093404f2177981 */ /* 0x000f28000c1e1900 */
[----:B---3--:R-:W3:Y:S04]  /*44c0*/  LDG.E R22, desc[UR4][R242.64+0x92c] ;  /* 0x00092c04f2167981 */ /* 0x008ee8000c1e1900 */
        /* <DEDUP_REMOVED lines=45> */
[----:B0-----:R-:W4:Y:S04]  /*47a0*/  LDG.E R27, desc[UR4][R242.64+0x87c] ;  /* 0x00087c04f21b7981 */ /* 0x001f28000c1e1900 */
[----:B------:R0:W-:Y:S04]  /*47b0*/  STL [R1+0x15c4], R24 ;  /* 0x0015c41801007387 */ /* 0x0001e80000100800 */
[----:B------:R0:W-:Y:S04]  /*47c0*/  STL [R1+0x158c], R23 ;  /* 0x00158c1701007387 */ /* 0x0001e80000100800 */
[----:B---3--:R3:W-:Y:S04]  /*47d0*/  STL [R1+0x1584], R22 ;  /* 0x0015841601007387 */ /* 0x0087e80000100800 */
[----:B------:R3:W-:Y:S04]  /*47e0*/  STL [R1+0x157c], R21 ;  /* 0x00157c1501007387 */ /* 0x0007e80000100800 */
[----:B-1----:R-:W4:Y:S04]  /*47f0*/  LDG.E R26, desc[UR4][R242.64+0x874] ;  /* 0x00087404f21a7981 */ /* 0x002f28000c1e1900 */
[----:B------:R-:W4:Y:S04]  /*4800*/  LDG.E R25, desc[UR4][R242.64+0x864] ;  /* 0x00086404f2197981 */ /* 0x000f28000c1e1900 */
[----:B0-----:R-:W4:Y:S04]  /*4810*/  LDG.E R24, desc[UR4][R242.64+0x85c] ;  /* 0x00085c04f2187981 */ /* 0x001f28000c1e1900 */
[----:B------:R-:W4:Y:S04]  /*4820*/  LDG.E R23, desc[UR4][R242.64+0x854] ;  /* 0x00085404f2177981 */ /* 0x000f28000c1e1900 */
[----:B---3--:R-:W3:Y:S04]  /*4830*/  LDG.E R22, desc[UR4][R242.64+0x84c] ;  /* 0x00084c04f2167981 */ /* 0x008ee8000c1e1900 */
[----:B------:R-:W3:Y:S04]  /*4840*/  LDG.E R21, desc[UR4][R242.64+0x844] ;  /* 0x00084404f2157981 */ /* 0x000ee8000c1e1900 */
        /* <DEDUP_REMOVED lines=8> */
[----:B------:R0:W-:Y:S04]  /*48d0*/  STL [R1+0x1564], R20 ;  /* 0x0015641401007387 */ /* 0x0001e80000100800 */
        /* <DEDUP_REMOVED lines=13> */
[----:B------:R0:W-:Y:S04]  /*49b0*/  STL [R1+0x14c4], R0 ;  /* 0x0014c40001007387 */ /* 0x0001e80000100800 */
[----:B------:R1:W-:Y:S04]  /*49c0*/  STL [R1+0x14dc], R2 ;  /* 0x0014dc0201007387 */ /* 0x0003e80000100800 */
[----:B0-----:R-:W4:Y:S04]  /*49d0*/  LDG.E R0, desc[UR4][R242.64+0x7a4] ;  /* 0x0007a404f2007981 */ /* 0x001f28000c1e1900 */
[----:B-1----:R-:W4:Y:S04]  /*49e0*/  LDG.E R2, desc[UR4][R242.64+0x7bc] ;  /* 0x0007bc04f2027981 */ /* 0x002f28000c1e1900 */
[----:B------:R-:W-:Y:S04]  /*49f0*/  STL [R1+0x16f0], R31 ;  /* 0x0016f01f01007387 */ /* 0x000fe80000100800 */
[----:B------:R-:W-:Y:S04]  /*4a00*/  STL [R1+0x16e4], R30 ;  /* 0x0016e41e01007387 */ /* 0x000fe80000100800 */
[----:B------:R-:W-:Y:S04]  /*4a10*/  STL [R1+0x16e0], R29 ;  /* 0x0016e01d01007387 */ /* 0x000fe80000100800 */
[----:B------:R-:W-:Y:S04]  /*4a20*/  STL [R1+0x16d8], R252 ;  /* 0x0016d8fc01007387 */ /* 0x000fe80000100800 */
[----:B------:R0:W-:Y:S04]  /*4a30*/  STL [R1+0x1ec0], R252 ;  /* 0x001ec0fc01007387 */ /* 0x0001e80000100800 */
[----:B------:R-:W-:Y:S04]  /*4a40*/  STL [R1+0x15e4], R28 ;  /* 0x0015e41c01007387 */ /* 0x000fe80000100800 */
[----:B------:R1:W-:Y:S04]  /*4a50*/  STL [R1+0x155c], R19 ;  /* 0x00155c1301007387 */ /* 0x0003e80000100800 */
[----:B------:R1:W-:Y:S04]  /*4a60*/  STL [R1+0x154c], R18 ;  /* 0x00154c1201007387 */ /* 0x0003e80000100800 */
[----:B------:R1:W-:Y:S04]  /*4a70*/  STL [R1+0x1544], R17 ;  /* 0x0015441101007387 */ /* 0x0003e80000100800 */
[----:B------:R1:W-:Y:S04]  /*4a80*/  STL [R1+0x153c], R16 ;  /* 0x00153c1001007387 */ /* 0x0003e80000100800 */
        /* <DEDUP_REMOVED lines=15> */
[----:B0-----:R-:W4:Y:S04]  /*4b80*/  LDG.E R27, desc[UR4][R242.64+0x77c] ;  /* 0x00077c04f21b7981 */ /* 0x001f28000c1e1900 */
[----:B------:R0:W-:Y:S04]  /*4b90*/  STL [R1+0x14cc], R26 ;  /* 0x0014cc1a01007387 */ /* 0x0001e80000100800 */
[----:B------:R1:W-:Y:S04]  /*4ba0*/  STL [R1+0x14bc], R25 ;  /* 0x0014bc1901007387 */ /* 0x0003e80000100800 */
[----:B------:R1:W-:Y:S04]  /*4bb0*/  STL [R1+0x14b4], R24 ;  /* 0x0014b41801007387 */ /* 0x0003e80000100800 */
[----:B------:R1:W-:Y:S04]  /*4bc0*/  STL [R1+0x14ac], R23 ;  /* 0x0014ac1701007387 */ /* 0x0003e80000100800 */
[----:B---3--:R-:W-:Y:S04]  /*4bd0*/  STL [R1+0x14a4], R22 ;  /* 0x0014a41601007387 */ /* 0x008fe80000100800 */
[----:B------:R-:W-:Y:S04]  /*4be0*/  STL [R1+0x149c], R21 ;  /* 0x00149c1501007387 */ /* 0x000fe80000100800 */
[----:B0-----:R-:W3:Y:S04]  /*4bf0*/  LDG.E R26, desc[UR4][R242.64+0x774] ;  /* 0x00077404f21a7981 */ /* 0x001ee8000c1e1900 */
[----:B-1----:R-:W3:Y:S04]  /*4c00*/  LDG.E R25, desc[UR4][R242.64+0x76c] ;  /* 0x00076c04f2197981 */ /* 0x002ee8000c1e1900 */
[----:B------:R-:W3:Y:S04]  /*4c10*/  LDG.E R24, desc[UR4][R242.64+0x764] ;  /* 0x00076404f2187981 */ /* 0x000ee8000c1e1900 */
        /* <DEDUP_REMOVED lines=32> */
[----:B------:R0:W-:Y:S04]  /*4e20*/  STL.64 [R1+0x1e78], R246 ;  /* 0x001e78f601007387 */ /* 0x0001e80000100a00 */
[----:B------:R-:W-:Y:S04]  /*4e30*/  STL [R1+0x1654], R249 ;  /* 0x001654f901007387 */ /* 0x000fe80000100800 */
[----:B------:R-:W-:Y:S04]  /*4e40*/  STL.64 [R1+0x1ea8], R248 ;  /* 0x001ea8f801007387 */ /* 0x000fe80000100a00 */
[----:B------:R-:W-:Y:S04]  /*4e50*/  STL.64 [R1+0x1e80], R244 ;  /* 0x001e80f401007387 */ /* 0x000fe80000100a00 */
[----:B------:R-:W-:Y:S04]  /*4e60*/  STL [R1+0x164c], R252 ;  /* 0x00164cfc01007387 */ /* 0x000fe80000100800 */
        /* <DEDUP_REMOVED lines=24> */
[----:B------:R-:W4:Y:S04]  /*4ff0*/  LDG.E R3, desc[UR4][R242.64+0x6b4] ;  /* 0x0006b404f2037981 */ /* 0x000f28000c1e1900 */
[----:B------:R-:W4:Y:S04]  /*5000*/  LDG.E R31, desc[UR4][R242.64+0x6a4] ;  /* 0x0006a404f21f7981 */ /* 0x000f28000c1e1900 */
[----:B------:R-:W4:Y:S04]  /*5010*/  LDG.E R30, desc[UR4][R242.64+0x69c] ;  /* 0x00069c04f21e7981 */ /* 0x000f28000c1e1900 */
[----:B------:R-:W4:Y:S04]  /*5020*/  LDG.E R29, desc[UR4][R242.64+0x694] ;  /* 0x00069404f21d7981 */ /* 0x000f28000c1e1900 */
[----:B------:R-:W4:Y:S04]  /*5030*/  LDG.E R28, desc[UR4][R242.64+0x68c] ;  /* 0x00068c04f21c7981 */ /* 0x000f28000c1e1900 */
[----:B0-----:R-:W4:Y:S04]  /*5040*/  LDG.E R27, desc[UR4][R242.64+0x684] ;  /* 0x00068404f21b7981 */ /* 0x001f28000c1e1900 */
[----:B---3--:R0:W-:Y:S04]  /*5050*/  STL [R1+0x13cc], R26 ;  /* 0x0013cc1a01007387 */ /* 0x0081e80000100800 */
[----:B------:R1:W-:Y:S04]  /*5060*/  STL [R1+0x13c4], R25 ;  /* 0x0013c41901007387 */ /* 0x0003e80000100800 */
[----:B------:R3:W-:Y:S04]  /*5070*/  STL [R1+0x13bc], R24 ;  /* 0x0013bc1801007387 */ /* 0x0007e80000100800 */
[----:B------:R3:W-:Y:S04]  /*5080*/  STL [R1+0x13b4], R23 ;  /* 0x0013b41701007387 */ /* 0x0007e80000100800 */
[----:B0-----:R-:W4:Y:S04]  /*5090*/  LDG.E R26, desc[UR4][R242.64+0x67c] ;  /* 0x00067c04f21a7981 */ /* 0x001f28000c1e1900 */
[----:B-1----:R-:W4:Y:S04]  /*50a0*/  LDG.E R25, desc[UR4][R242.64+0x674] ;  /* 0x00067404f2197981 */ /* 0x002f28000c1e1900 */
[----:B---3--:R-:W3:Y:S04]  /*50b0*/  LDG.E R24, desc[UR4][R242.64+0x66c] ;  /* 0x00066c04f2187981 */ /* 0x008ee8000c1e1900 */
        /* <DEDUP_REMOVED lines=31> */
[----:B------:R0:W-:Y:S04]  /*52b0*/  STL [R1+0x1668], R244 ;  /* 0x001668f401007387 */ /* 0x0001e80000100800 */
[----:B------:R1:W-:Y:S04]  /*52c0*/  STL [R1+0x1650], R248 ;  /* 0x001650f801007387 */ /* 0x0003e80000100800 */
[----:B0-----:R-:W4:Y:S04]  /*52d0*/  LDG.E R244, desc[UR4][R242.64+0x428] ;  /* 0x00042804f2f47981 */ /* 0x001f28000c1e1900 */
[----:B-1----:R-:W4:Y:S04]  /*52e0*/  LDG.E R248, desc[UR4][R242.64+0x440] ;  /* 0x00044004f2f87981 */ /* 0x002f28000c1e1900 */
[----:B------:R-:W-:Y:S04]  /*52f0*/  STL [R1+0x15ec], R247 ;  /* 0x0015ecf701007387 */ /* 0x000fe80000100800 */
[----:B------:R0:W-:Y:S04]  /*5300*/  STL [R1+0x1ecc], R247 ;  /* 0x001eccf701007387 */ /* 0x0001e80000100800 */
        /* <DEDUP_REMOVED lines=8> */
[----:B------:R3:W-:Y:S04]  /*5390*/  STL [R1+0x1394], R19 ;  /* 0x0013941301007387 */ /* 0x0007e80000100800 */
[----:B------:R3:W-:Y:S04]  /*53a0*/  STL [R1+0x138c], R18 ;  /* 0x00138c1201007387 */ /* 0x0007e80000100800 */
[----:B------:R3:W-:Y:S04]  /*53b0*/  STL [R1+0x1384], R17 ;  /* 0x0013841101007387 */ /* 0x0007e80000100800 */
[----:B------:R3:W-:Y:S04]  /*53c0*/  STL [R1+0x137c], R16 ;  /* 0x00137c1001007387 */ /* 0x0007e80000100800 */
[----:B------:R3:W-:Y:S04]  /*53d0*/  STL [R1+0x1374], R15 ;  /* 0x0013740f01007387 */ /* 0x0007e80000100800 */
[----:B------:R-:W-:Y:S04]  /*53e0*/  STL [R1+0x1314], R32 ;  /* 0x0013142001007387 */ /* 0x000fe80000100800 */
[----:B------:R-:W-:Y:S04]  /*53f0*/  STL [R1+0x130c], R3 ;  /* 0x00130c0301007387 */ /* 0x000fe80000100800 */
[----:B------:R-:W-:Y:S04]  /*5400*/  STL [R1+0x12fc], R31 ;  /* 0x0012fc1f01007387 */ /* 0x000fe80000100800 */
[----:B------:R-:W-:Y:S04]  /*5410*/  STL [R1+0x12f4], R30 ;  /* 0x0012f41e01007387 */ /* 0x000fe80000100800 */
[----:B------:R-:W-:Y:S04]  /*5420*/  STL [R1+0x12ec], R29 ;  /* 0x0012ec1d01007387 */ /* 0x000fe80000100800 */
[----:B------:R-:W-:Y:S04]  /*5430*/  STL [R1+0x12e4], R28 ;  /* 0x0012e41c01007387 */ /* 0x000fe80000100800 */
[----:B------:R-:W-:Y:S04]  /*5440*/  STL [R1+0x12dc], R27 ;  /* 0x0012dc1b01007387 */ /* 0x000fe80000100800 */
[----:B0-----:R-:W4:Y:S04]  /*5450*/  LDG.E R247, desc[UR4][R242.64+0x438] ;  /* 0x00043804f2f77981 */ /* 0x001f28000c1e1900 */
[----:B-1----:R-:W4:Y:S04]  /*5460*/  LDG.E R252, desc[UR4][R242.64+0x3c0] ;  /* 0x0003c004f2fc7981 */ /* 0x002f28000c1e1900 */
[----:B------:R-:W-:Y:S04]  /*5470*/  STL [R1+0x12d4], R26 ;  /* 0x0012d41a01007387 */ /* 0x000fe80000100800 */
[----:B------:R-:W-:Y:S04]  /*5480*/  STL [R1+0x12cc], R25 ;  /* 0x0012cc1901007387 */ /* 0x000fe80000100800 */
[----:B---3--:R-:W-:Y:S04]  /*5490*/  STL [R1+0x12c4], R24 ;  /* 0x0012c41801007387 */ /* 0x008fe80000100800 */
[----:B------:R-:W-:Y:S04]  /*54a0*/  STL [R1+0x12bc], R23 ;  /* 0x0012bc1701007387 */ /* 0x000fe80000100800 */
[----:B------:R-:W3:Y:S04]  /*54b0*/  LDG.E R246, desc[UR4][R242.64+0x420] ;  /* 0x00042004f2f67981 */ /* 0x000ee8000c1e1900 */
[----:B------:R-:W3:Y:S04]  /*54c0*/  LDG.E R19, desc[UR4][R242.64+0x644] ;  /* 0x00064404f2137981 */ /* 0x000ee8000c1e1900 */
[----:B------:R-:W3:Y:S04]  /*54d0*/  LDG.E R18, desc[UR4][R242.64+0x63c] ;  /* 0x00063c04f2127981 */ /* 0x000ee8000c1e1900 */
[----:B------:R-:W3:Y:S04]  /*54e0*/  LDG.E R17, desc[UR4][R242.64+0x634] ;  /* 0x00063404f2117981 */ /* 0x000ee8000c1e1900 */
[----:B------:R0:W-:Y:S04]  /*54f0*/  STL [R1+0x136c], R14 ;  /* 0x00136c0e01007387 */ /* 0x0001e80000100800 */
[----:B------:R-:W3:Y:S04]  /*5500*/  LDG.E R16, desc[UR4][R242.64+0x62c] ;  /* 0x00062c04f2107981 */ /* 0x000ee8000c1e1900 */
[----:B------:R-:W3:Y:S04]  /*5510*/  LDG.E R15, desc[UR4][R242.64+0x624] ;  /* 0x00062404f20f7981 */ /* 0x000ee8000c1e1900 */
[----:B------:R1:W-:Y:S04]  /*5520*/  STL [R1+0x1364], R13 ;  /* 0x0013640d01007387 */ /* 0x0003e80000100800 */
[----:B------:R1:W-:Y:S04]  /*5530*/  STL [R1+0x135c], R12 ;  /* 0x00135c0c01007387 */ /* 0x0003e80000100800 */
[----:B------:R1:W-:Y:S04]  /*5540*/  STL [R1+0x1354], R11 ;  /* 0x0013540b01007387 */ /* 0x0003e80000100800 */
[----:B------:R-:W-:Y:S04]  /*5550*/  STL [R1+0x12b4], R22 ;  /* 0x0012b41601007387 */ /* 0x000fe80000100800 */
[----:B------:R-:W-:Y:S04]  /*5560*/  STL [R1+0x12ac], R21 ;  /* 0x0012ac1501007387 */ /* 0x000fe80000100800 */
[----:B0-----:R-:W3:Y:S04]  /*5570*/  LDG.E R14, desc[UR4][R242.64+0x61c] ;  /* 0x00061c04f20e7981 */ /* 0x001ee8000c1e1900 */
[----:B-1----:R-:W3:Y:S04]  /*5580*/  LDG.E R13, desc[UR4][R242.64+0x614] ;  /* 0x00061404f20d7981 */ /* 0x002ee8000c1e1900 */
[----:B------:R-:W3:Y:S04]  /*5590*/  LDG.E R12, desc[UR4][R242.64+0x60c] ;  /* 0x00060c04f20c7981 */ /* 0x000ee8000c1e1900 */
        /* <DEDUP_REMOVED lines=8> */
[----:B------:R0:W-:Y:S04]  /*5620*/  STL [R1+0x134c], R10 ;  /* 0x00134c0a01007387 */ /* 0x0001e80000100800 */
[----:B------:R1:W-:Y:S04]  /*5630*/  STL [R1+0x1344], R9 ;  /* 0x0013440901007387 */ /* 0x0003e80000100800 */
[----:B------:R-:W-:Y:S04]  /*5640*/  STL [R1+0x133c], R8 ;  /* 0x00133c0801007387 */ /* 0x000fe80000100800 */
[----:B------:R-:W-:Y:S04]  /*5650*/  STL [R1+0x1334], R7 ;  /* 0x0013340701007387 */ /* 0x000fe80000100800 */
[----:B--2---:R-:W-:Y:S04]  /*5660*/  STL [R1+0x132c], R6 ;  /* 0x00132c0601007387 */ /* 0x004fe80000100800 */
[----:B----4-:R-:W-:Y:S04]  /*5670*/  STL [R1+0x1324], R5 ;  /* 0x0013240501007387 */ /* 0x010fe80000100800 */
[----:B------:R-:W-:Y:S04]  /*5680*/  STL [R1+0x12a4], R20 ;  /* 0x0012a41401007387 */ /* 0x000fe80000100800 */
[----:B0-----:R-:W2:Y:S04]  /*5690*/  LDG.E R10, desc[UR4][R242.64+0x5fc] ;  /* 0x0005fc04f20a7981 */ /* 0x001ea8000c1e1900 */
[----:B------:R0:W-:Y:S04]  /*56a0*/  STL [R1+0x120c], R0 ;  /* 0x00120c0001007387 */ /* 0x0001e80000100800 */
[----:B------:R4:W-:Y:S04]  /*56b0*/  STL [R1+0x1224], R2 ;  /* 0x0012240201007387 */ /* 0x0009e80000100800 */
[----:B-1----:R-:W2:Y:S04]  /*56c0*/  LDG.E R9, desc[UR4][R242.64+0x5f4] ;  /* 0x0005f404f2097981 */ /* 0x002ea8000c1e1900 */
[----:B0-----:R-:W3:Y:S04]  /*56d0*/  LDG.E R0, desc[UR4][R242.64+0x4bc] ;  /* 0x0004bc04f2007981 */ /* 0x001ee8000c1e1900 */
[----:B----4-:R-:W4:Y:S04]  /*56e0*/  LDG.E R2, desc[UR4][R242.64+0x4d4] ;  /* 0x0004d404f2027981 */ /* 0x010f28000c1e1900 */
[----:B------:R-:W2:Y:S04]  /*56f0*/  LDG.E R8, desc[UR4][R242.64+0x5ec] ;  /* 0x0005ec04f2087981 */ /* 0x000ea8000c1e1900 */
        /* <DEDUP_REMOVED lines=12> */
[----:B---3--:R0:W-:Y:S04]  /*57c0*/  STL [R1+0x1114], R0 ;  /* 0x0011140001007387 */ /* 0x0081e80000100800 */
[----:B----4-:R1:W-:Y:S04]  /*57d0*/  STL [R1+0x112c], R2 ;  /* 0x00112c0201007387 */ /* 0x0103e80000100800 */
[----:B0-----:R-:W3:Y:S04]  /*57e0*/  LDG.E R0, desc[UR4][R242.64+0x3c4] ;  /* 0x0003c404f2007981 */ /* 0x001ee8000c1e1900 */
[----:B-1----:R-:W4:Y:S04]  /*57f0*/  LDG.E R2, desc[UR4][R242.64+0x3dc] ;  /* 0x0003dc04f2027981 */ /* 0x002f28000c1e1900 */
[----:B------:R0:W-:Y:S04]  /*5800*/  STL [R1+0x1090], R247 ;  /* 0x001090f701007387 */ /* 0x0001e80000100800 */
[----:B0-----:R-:W2:Y:S04]  /*5810*/  LDG.E R247, desc[UR4][R242.64+0x470] ;  /* 0x00047004f2f77981 */ /* 0x001ea8000c1e1900 */
[----:B---3--:R0:W-:Y:S04]  /*5820*/  STL [R1+0x101c], R0 ;  /* 0x00101c0001007387 */ /* 0x0081e80000100800 */
[----:B----4-:R1:W-:Y:S04]  /*5830*/  STL [R1+0x1034], R2 ;  /* 0x0010340201007387 */ /* 0x0103e80000100800 */
[----:B0-----:R-:W3:Y:S04]  /*5840*/  LDG.E R0, desc[UR4][R242.64+0x430] ;  /* 0x00043004f2007981 */ /* 0x001ee8000c1e1900 */
[----:B-1----:R-:W4:Y:S04]  /*5850*/  LDG.E R2, desc[UR4][R242.64+0x448] ;  /* 0x00044804f2027981 */ /* 0x002f28000c1e1900 */
[----:B------:R0:W-:Y:S04]  /*5860*/  STL [R1+0x1018], R252 ;  /* 0x001018fc01007387 */ /* 0x0001e80000100800 */
[----:B------:R1:W-:Y:S04]  /*5870*/  STL [R1+0x1078], R246 ;  /* 0x001078f601007387 */ /* 0x0003e80000100800 */
[----:B------:R2:W-:Y:S04]  /*5880*/  STL [R1+0x1080], R244 ;  /* 0x001080f401007387 */ /* 0x0005e80000100800 */
[----:B------:R2:W-:Y:S04]  /*5890*/  STL [R1+0x1098], R248 ;  /* 0x001098f801007387 */ /* 0x0005e80000100800 */
[----:B0-----:R-:W4:Y:S04]  /*58a0*/  LDG.E R252, desc[UR4][R242.64+0x450] ;  /* 0x00045004f2fc7981 */ /* 0x001f28000c1e1900 */
[----:B-1----:R-:W4:Y:S04]  /*58b0*/  LDG.E R246, desc[UR4][R242.64+0x458] ;  /* 0x00045804f2f67981 */ /* 0x002f28000c1e1900 */
[----:B--2---:R-:W2:Y:S04]  /*58c0*/  LDG.E R244, desc[UR4][R242.64+0x460] ;  /* 0x00046004f2f47981 */ /* 0x004ea8000c1e1900 */
[----:B------:R-:W2:Y:S04]  /*58d0*/  LDG.E R248, desc[UR4][R242.64+0x478] ;  /* 0x00047804f2f87981 */ /* 0x000ea8000c1e1900 */
        /* <DEDUP_REMOVED lines=8> */
[----:B--2---:R2:W-:Y:S04]  /*5960*/  STL [R1+0x10b8], R244 ;  /* 0x0010b8f401007387 */ /* 0x0045e80000100800 */
        /* <DEDUP_REMOVED lines=154> */
[----:B------:R0:W-:Y:S04]  /*6310*/  STL [R1+0x12d8], R252 ;  /* 0x0012d8fc01007387 */ /* 0x0001e80000100800 */
[----:B------:R0:W-:Y:S04]  /*6320*/  STL [R1+0x12e0], R246 ;  /* 0x0012e0f601007387 */ /* 0x0001e80000100800 */
[----:B--2---:R2:W-:Y:S04]  /*6330*/  STL [R1+0x12e8], R244 ;  /* 0x0012e8f401007387 */ /* 0x0045e80000100800 */
[----:B------:R2:W-:Y:S04]  /*6340*/  STL [R1+0x1300], R248 ;  /* 0x001300f801007387 */ /* 0x0005e80000100800 */
        /* <DEDUP_REMOVED lines=15> */
[----:B0-----:R-:W4:Y:S04]  /*6440*/  LDG.E R252, desc[UR4][R242.64+0x6b8] ;  /* 0x0006b804f2fc7981 */ /* 0x001f28000c1e1900 */
[----:B------:R-:W4:Y:S04]  /*6450*/  LDG.E R246, desc[UR4][R242.64+0x6c0] ;  /* 0x0006c004f2f67981 */ /* 0x000f28000c1e1900 */
        /* <DEDUP_REMOVED lines=49> */
[----:B--2---:R2:W-:Y:S04]  /*6770*/  STL [R1+0x1320], R244 ;  /* 0x001320f401007387 */ /* 0x0045e80000100800 */
[----:B------:R-:W-:Y:S04]  /*6780*/  STL [R1+0x1338], R248 ;  /* 0x001338f801007387 */ /* 0x000fe80000100800 */
        /* <DEDUP_REMOVED lines=30> */
[----:B---3--:R0:W-:Y:S04]  /*6970*/  STL [R1+0x1328], R0 ;  /* 0x0013280001007387 */ /* 0x0081e80000100800 */
        /* <DEDUP_REMOVED lines=11> */
[----:B--2---:R-:W2:Y:S04]  /*6a30*/  LDG.E R244, desc[UR4][R242.64+0x700] ;  /* 0x00070004f2f47981 */ /* 0x004ea8000c1e1900 */
[----:B0-----:R-:W2:Y:S04]  /*6a40*/  LDG.E R0, desc[UR4][R242.64+0x708] ;  /* 0x00070804f2007981 */ /* 0x001ea8000c1e1900 */
[----:B------:R-:W2:Y:S04]  /*6a50*/  LDG.E R248, desc[UR4][R242.64+0x718] ;  /* 0x00071804f2f87981 */ /* 0x000ea8000c1e1900 */
[----:B----4-:R0:W-:Y:S04]  /*6a60*/  STL [R1+0x1340], R2 ;  /* 0x0013400201007387 */ /* 0x0101e80000100800 */
[----:B------:R1:W-:Y:S04]  /*6a70*/  STL [R1+0x1368], R247 ;  /* 0x001368f701007387 */ /* 0x0003e80000100800 */
[----:B0-----:R-:W4:Y:S04]  /*6a80*/  LDG.E R2, desc[UR4][R242.64+0x720] ;  /* 0x00072004f2027981 */ /* 0x001f28000c1e1900 */
[----:B-1----:R-:W4:Y:S04]  /*6a90*/  LDG.E R247, desc[UR4][R242.64+0x748] ;  /* 0x00074804f2f77981 */ /* 0x002f28000c1e1900 */
[----:B------:R-:W-:Y:S04]  /*6aa0*/  STL [R1+0x102c], R249 ;  /* 0x00102cf901007387 */ /* 0x000fe80000100800 */
        /* <DEDUP_REMOVED lines=28> */
[----:B------:R0:W-:Y:S04]  /*6c70*/  STL [R1+0x103c], R5 ;  /* 0x00103c0501007387 */ /* 0x0001e80000100800 */
[----:B------:R-:W-:Y:S04]  /*6c80*/  STL [R1+0x1024], R3 ;  /* 0x0010240301007387 */ /* 0x000fe80000100800 */
[----:B------:R-:W-:Y:S04]  /*6c90*/  STL [R1+0x1020], R251 ;  /* 0x001020fb01007387 */ /* 0x000fe80000100800 */
[----:B0-----:R-:W4:Y:S04]  /*6ca0*/  LDG.E R5, desc[UR4][R242.64+0x4] ;  /* 0x00000404f2057981 */ /* 0x001f28000c1e1900 */
[----:B---3--:R-:W-:Y:S04]  /*6cb0*/  STL [R1+0x1028], R241 ;  /* 0x001028f101007387 */ /* 0x008fe80000100800 */
        /* <DEDUP_REMOVED lines=10> */
[----:B--2---:R-:W-:Y:S04]  /*6d60*/  STL [R1+0x1358], R244 ;  /* 0x001358f401007387 */ /* 0x004fe80000100800 */
[----:B------:R1:W-:Y:S04]  /*6d70*/  STL [R1+0x1360], R0 ;  /* 0x0013600001007387 */ /* 0x0003e80000100800 */
[----:B------:R2:W-:Y:S04]  /*6d80*/  STL [R1+0x1370], R248 ;  /* 0x001370f801007387 */ /* 0x0005e80000100800 */
[----:B0-----:R-:W3:Y:S04]  /*6d90*/  LDG.E R246, desc[UR4][R242.64+0x730] ;  /* 0x00073004f2f67981 */ /* 0x001ee8000c1e1900 */
[----:B------:R-:W3:Y:S04]  /*6da0*/  LDG.E R252, desc[UR4][R242.64+0x728] ;  /* 0x00072804f2fc7981 */ /* 0x000ee8000c1e1900 */
[----:B-1----:R-:W3:Y:S04]  /*6db0*/  LDG.E R0, desc[UR4][R242.64+0x740] ;  /* 0x00074004f2007981 */ /* 0x002ee8000c1e1900 */
[----:B----4-:R-:W-:Y:S04]  /*6dc0*/  STL [R1+0x1378], R2 ;  /* 0x0013780201007387 */ /* 0x010fe80000100800 */
[----:B------:R0:W-:Y:S04]  /*6dd0*/  STL [R1+0x13a0], R247 ;  /* 0x0013a0f701007387 */ /* 0x0001e80000100800 */
[----:B------:R-:W4:Y:S04]  /*6de0*/  LDG.E R244, desc[UR4][R242.64+0x738] ;  /* 0x00073804f2f47981 */ /* 0x000f28000c1e1900 */
[----:B--2---:R-:W2:Y:S04]  /*6df0*/  LDG.E R248, desc[UR4][R242.64+0x750] ;  /* 0x00075004f2f87981 */ /* 0x004ea8000c1e1900 */
[----:B0-----:R-:W4:Y:S04]  /*6e00*/  LDG.E R247, desc[UR4][R242.64+0x780] ;  /* 0x00078004f2f77981 */ /* 0x001f28000c1e1900 */
        /* <DEDUP_REMOVED lines=29> */
[----:B0-----:R-:W3:Y:S04]  /*6fe0*/  LDG.E R246, desc[UR4][R242.64+0x768] ;  /* 0x00076804f2f67981 */ /* 0x001ee8000c1e1900 */
[----:B----4-:R0:W-:Y:S04]  /*6ff0*/  STL [R1+0x13d8], R247 ;  /* 0x0013d8f701007387 */ /* 0x0101e80000100800 */
[----:B0-----:R-:W4:Y:S04]  /*7000*/  LDG.E R247, desc[UR4][R242.64+0x7b8] ;  /* 0x0007b804f2f77981 */ /* 0x001f28000c1e1900 */
[----:B------:R0:W-:Y:S04]  /*7010*/  STL [R1+0x1380], R252 ;  /* 0x001380fc01007387 */ /* 0x0001e80000100800 */
[----:B------:R1:W-:Y:S04]  /*7020*/  STL [R1+0x1398], R0 ;  /* 0x0013980001007387 */ /* 0x0003e80000100800 */
[----:B0-----:R-:W2:Y:S04]  /*7030*/  LDG.E R252, desc[UR4][R242.64+0x760] ;  /* 0x00076004f2fc7981 */ /* 0x001ea8000c1e1900 */
[----:B-1----:R-:W2:Y:S04]  /*7040*/  LDG.E R0, desc[UR4][R242.64+0x778] ;  /* 0x00077804f2007981 */ /* 0x002ea8000c1e1900 */
[----:B---3--:R0:W-:Y:S04]  /*7050*/  STL [R1+0x13c0], R246 ;  /* 0x0013c0f601007387 */ /* 0x0081e80000100800 */
[----:B0-----:R-:W3:Y:S04]  /*7060*/  LDG.E R246, desc[UR4][R242.64+0x7a0] ;  /* 0x0007a004f2f67981 */ /* 0x001ee8000c1e1900 */
[----:B----4-:R0:W-:Y:S04]  /*7070*/  STL [R1+0x1410], R247 ;  /* 0x001410f701007387 */ /* 0x0101e80000100800 */
[----:B0-----:R-:W4:Y:S04]  /*7080*/  LDG.E R247, desc[UR4][R242.64+0x7f0] ;  /* 0x0007f004f2f77981 */ /* 0x001f28000c1e1900 */
[----:B------:R0:W-:Y:S04]  /*7090*/  STL [R1+0x1390], R244 ;  /* 0x001390f401007387 */ /* 0x0001e80000100800 */
[----:B--2---:R1:W-:Y:S04]  /*70a0*/  STL [R1+0x13a8], R248 ;  /* 0x0013a8f801007387 */ /* 0x0043e80000100800 */
[----:B------:R2:W-:Y:S04]  /*70b0*/  STL [R1+0x13b0], R2 ;  /* 0x0013b00201007387 */ /* 0x0005e80000100800 */
[----:B------:R2:W-:Y:S04]  /*70c0*/  STL [R1+0x13b8], R252 ;  /* 0x0013b8fc01007387 */ /* 0x0005e80000100800 */
[----:B------:R2:W-:Y:S04]  /*70d0*/  STL [R1+0x13d0], R0 ;  /* 0x0013d00001007387 */ /* 0x0005e80000100800 */
[----:B0-----:R-:W4:Y:S04]  /*70e0*/  LDG.E R244, desc[UR4][R242.64+0x770] ;  /* 0x00077004f2f47981 */ /* 0x001f28000c1e1900 */
[----:B-1----:R-:W4:Y:S04]  /*70f0*/  LDG.E R248, desc[UR4][R242.64+0x788] ;  /* 0x00078804f2f87981 */ /* 0x002f28000c1e1900 */
[----:B--2---:R-:W2:Y:S04]  /*7100*/  LDG.E R2, desc[UR4][R242.64+0x790] ;  /* 0x00079004f2027981 */ /* 0x004ea8000c1e1900 */
        /* <DEDUP_REMOVED lines=8> */
[----:B--2---:R2:W-:Y:S04]  /*7190*/  STL [R1+0x13e8], R2 ;  /* 0x0013e80201007387 */ /* 0x0045e80000100800 */
        /* <DEDUP_REMOVED lines=81> */
[----:B------:R-:W-:Y:S04]  /*76b0*/  STL.64 [R1+0x1cd8], R18 ;  /* 0x001cd81201007387 */ /* 0x000fe80000100a00 */
        /* <DEDUP_REMOVED lines=14> */
[----:B------:R-:W2:Y:S04]  /*77a0*/  LDG.E R243, desc[UR4][R242.64+0x958] ;  /* 0x00095804f2f37981 */ /* 0x000ea8000c1e1900 */
[----:B------:R-:W-:Y:S04]  /*77b0*/  STL.64 [R1], R4 ;  /* 0x0000000401007387 */ /* 0x000fe80000100a00 */
[----:B------:R0:W-:Y:S04]  /*77c0*/  STL.64 [R1+0x38], R18 ;  /* 0x0000381201007387 */ /* 0x0001e80000100a00 */
[----:B------:R-:W-:Y:S04]  /*77d0*/  STL.64 [R1+0x1ce8], R22 ;  /* 0x001ce81601007387 */ /* 0x000fe80000100a00 */
[----:B------:R-:W-:Y:S01]  /*77e0*/  STL.64 [R1+0x1ca0], R4 ;  /* 0x001ca00401007387 */ /* 0x000fe20000100a00 */
[----:B0-----:R-:W-:-:S03]  /*77f0*/  IMAD.MOV.U32 R18, RZ, RZ, R245 ;  /* 0x000000ffff127224 */ /* 0x001fc600078e00f5 */
[----:B------:R0:W-:Y:S04]  /*7800*/  STL.64 [R1+0x48], R22 ;  /* 0x0000481601007387 */ /* 0x0001e80000100a00 */
[----:B------:R-:W3:Y:S04]  /*7810*/  LDL.LU R245, [R1+0x1f1c] ;  /* 0x001f1c0001f57983 */ /* 0x000ee80000300800 */
[----:B------:R-:W-:Y:S01]  /*7820*/  STL.64 [R1+0x8], R6 ;  /* 0x0000080601007387 */ /* 0x000fe20000100a00 */
[----:B0-----:R-:W-:-:S03]  /*7830*/  IMAD.MOV.U32 R23, RZ, RZ, R3 ;  /* 0x000000ffff177224 */ /* 0x001fc600078e0003 */
[----:B------:R0:W-:Y:S04]  /*7840*/  STL.64 [R1+0x1ca8], R6 ;  /* 0x001ca80601007387 */ /* 0x0001e80000100a00 */
[----:B------:R-:W-:Y:S04]  /*7850*/  STL.64 [R1+0x10], R8 ;  /* 0x0000100801007387 */ /* 0x000fe80000100a00 */
        /* <DEDUP_REMOVED lines=11> */
[----:B------:R-:W2:Y:S04]  /*7910*/  LDL.LU R3, [R1+0x1f08] ;  /* 0x001f080001037983 */ /* 0x000ea80000300800 */
[----:B------:R-:W-:Y:S04]  /*7920*/  STL.64 [R1+0x50], R24 ;  /* 0x0000501801007387 */ /* 0x000fe80000100a00 */
[----:B------:R1:W-:Y:S04]  /*7930*/  STL.64 [R1+0x1cf0], R24 ;  /* 0x001cf01801007387 */ /* 0x0003e80000100a00 */
[----:B------:R-:W2:Y:S04]  /*7940*/  LDL R5, [R1+0x1074] ;  /* 0x0010740001057983 */ /* 0x000ea80000100800 */
[----:B0-----:R-:W2:Y:S04]  /*7950*/  LDL R7, [R1+0x106c] ;  /* 0x00106c0001077983 */ /* 0x001ea80000100800 */
[----:B-1----:R-:W2:Y:S04]  /*7960*/  LDL R9, [R1+0x1064] ;  /* 0x0010640001097983 */ /* 0x002ea80000100800 */
[----:B------:R-:W2:Y:S04]  /*7970*/  LDL R11, [R1+0x105c] ;  /* 0x00105c00010b7983 */ /* 0x000ea80000100800 */
[----:B------:R-:W2:Y:S04]  /*7980*/  LDL R13, [R1+0x1054] ;  /* 0x00105400010d7983 */ /* 0x000ea80000100800 */
[----:B------:R-:W2:Y:S04]  /*7990*/  LDL R15, [R1+0x104c] ;  /* 0x00104c00010f7983 */ /* 0x000ea80000100800 */
[----:B------:R-:W2:Y:S04]  /*79a0*/  LDL R17, [R1+0x1044] ;  /* 0x0010440001117983 */ /* 0x000ea80000100800 */
[----:B------:R-:W2:Y:S04]  /*79b0*/  LDL R19, [R1+0x103c] ;  /* 0x00103c0001137983 */ /* 0x000ea80000100800 */
[----:B------:R-:W2:Y:S04]  /*79c0*/  LDL R21, [R1+0x1034] ;  /* 0x0010340001157983 */ /* 0x000ea80000100800 */
[----:B------:R-:W2:Y:S04]  /*79d0*/  LDL R24, [R1+0x1018] ;  /* 0x0010180001187983 */ /* 0x000ea80000100800 */
[----:B------:R-:W2:Y:S04]  /*79e0*/  LDL R25, [R1+0x101c] ;  /* 0x00101c0001197983 */ /* 0x000ea80000100800 */
[----:B------:R-:W-:Y:S04]  /*79f0*/  STL.64 [R1+0xc8], R54 ;  /* 0x0000c83601007387 */ /* 0x000fe80000100a00 */
[----:B------:R0:W-:Y:S04]  /*7a00*/  STL.64 [R1+0x1f00], R54 ;  /* 0x001f003601007387 */ /* 0x0001e80000100a00 */
[----:B------:R-:W-:Y:S04]  /*7a10*/  STL.64 [R1+0xc0], R52 ;  /* 0x0000c03401007387 */ /* 0x000fe80000100a00 */
[----:B------:R1:W-:Y:S04]  /*7a20*/  STL.64 [R1+0x1ef8], R52 ;  /* 0x001ef83401007387 */ /* 0x0003e80000100a00 */
[----:B0-----:R-:W2:Y:S04]  /*7a30*/  LDL R54, [R1+0x1078] ;  /* 0x0010780001367983 */ /* 0x001ea80000100800 */
[----:B------:R-:W2:Y:S04]  /*7a40*/  LDL R55, [R1+0x107c] ;  /* 0x00107c0001377983 */ /* 0x000ea80000100800 */
[----:B------:R-:W-:Y:S04]  /*7a50*/  STL.64 [R1+0xb8], R50 ;  /* 0x0000b83201007387 */ /* 0x000fe80000100a00 */
[----:B------:R0:W-:Y:S04]  /*7a60*/  STL.64 [R1+0x1d58], R50 ;  /* 0x001d583201007387 */ /* 0x0001e80000100a00 */
[----:B-1----:R-:W2:Y:S04]  /*7a70*/  LDL R52, [R1+0x1080] ;  /* 0x0010800001347983 */ /* 0x002ea80000100800 */
[----:B------:R-:W2:Y:S04]  /*7a80*/  LDL R53, [R1+0x1084] ;  /* 0x0010840001357983 */ /* 0x000ea80000100800 */
        /* <DEDUP_REMOVED lines=33> */
[----:B------:R-:W-:Y:S04]  /*7ca0*/  STL.64 [R1+0x1d10], R32 ;  /* 0x001d102001007387 */ /* 0x000fe80000100a00 */
[----:B0-----:R-:W2:Y:S04]  /*7cb0*/  LDL R34, [R1+0x10c8] ;  /* 0x0010c80001227983 */ /* 0x001ea80000100800 */
[----:B------:R-:W2:Y:S04]  /*7cc0*/  LDL R35, [R1+0x10cc] ;  /* 0x0010cc0001237983 */ /* 0x000ea80000100800 */
[----:B---3--:R0:W-:Y:S04]  /*7cd0*/  STL.64 [R1+0x1ee0], R244 ;  /* 0x001ee0f401007387 */ /* 0x0081e80000100a00 */
[----:B------:R-:W-:Y:S04]  /*7ce0*/  STL.64 [R1+0x68], R30 ;  /* 0x0000681e01007387 */ /* 0x000fe80000100a00 */
[----:B------:R1:W-:Y:S01]  /*7cf0*/  STL.64 [R1+0x1d08], R30 ;  /* 0x001d081e01007387 */ /* 0x0003e20000100a00 */
[----:B0-----:R-:W-:-:S03]  /*7d00*/  IMAD.MOV.U32 R245, RZ, RZ, R249 ;  /* 0x000000fffff57224 */ /* 0x001fc600078e00f9 */
[----:B------:R-:W3:Y:S04]  /*7d10*/  LDL R32, [R1+0x10d0] ;  /* 0x0010d00001207983 */ /* 0x000ee80000100800 */
[----:B------:R-:W3:Y:S04]  /*7d20*/  LDL.LU R249, [R1+0x1f10] ;  /* 0x001f100001f97983 */ /* 0x000ee80000300800 */
[----:B------:R-:W3:Y:S04]  /*7d30*/  LDL R33, [R1+0x10d4] ;  /* 0x0010d40001217983 */ /* 0x000ee80000100800 */
[----:B------:R-:W-:Y:S04]  /*7d40*/  STL [R1+0x1598], R246 ;  /* 0x001598f601007387 */ /* 0x000fe80000100800 */
[----:B----4-:R-:W-:Y:S04]  /*7d50*/  STL [R1+0x15a8], R247 ;  /* 0x0015a8f701007387 */ /* 0x010fe80000100800 */
[----:B------:R0:W-:Y:S04]  /*7d60*/  STL.64 [R1+0x1ef0], R246 ;  /* 0x001ef0f601007387 */ /* 0x0001e80000100a00 */
[----:B-1----:R-:W4:Y:S04]  /*7d70*/  LDL R30, [R1+0x10d8] ;  /* 0x0010d800011e7983 */ /* 0x002f280000100800 */
[----:B------:R-:W4:Y:S04]  /*7d80*/  LDL R31, [R1+0x10dc] ;  /* 0x0010dc00011f7983 */ /* 0x000f280000100800 */
[----:B0-----:R-:W4:Y:S04]  /*7d90*/  LDL R246, [R1+0x10e0] ;  /* 0x0010e00001f67983 */ /* 0x001f280000100800 */
[----:B------:R-:W4:Y:S01]  /*7da0*/  LDL R247, [R1+0x10e4] ;  /* 0x0010e40001f77983 */ /* 0x000f220000100800 */
[----:B------:R-:W-:Y:S01]  /*7db0*/  IMAD.MOV.U32 R4, RZ, RZ, R225 ;  /* 0x000000ffff047224 */ /* 0x000fe200078e00e1 */
[----:B------:R-:W-:Y:S01]  /*7dc0*/  MOV R8, R229 ;  /* 0x000000e500087202 */ /* 0x000fe20000000f00 */
[----:B------:R-:W-:Y:S01]  /*7dd0*/  IMAD.MOV.U32 R6, RZ, RZ, R227 ;  /* 0x000000ffff067224 */ /* 0x000fe200078e00e3 */
[----:B------:R0:W-:Y:S01]  /*7de0*/  STL [R1+0x1550], R244 ;  /* 0x001550f401007387 */ /* 0x0001e20000100800 */
[----:B------:R-:W-:Y:S01]  /*7df0*/  IMAD.MOV.U32 R10, RZ, RZ, R231 ;  /* 0x000000ffff0a7224 */ /* 0x000fe200078e00e7 */
[----:B------:R-:W-:Y:S01]  /*7e00*/  MOV R14, R235 ;  /* 0x000000eb000e7202 */ /* 0x000fe20000000f00 */
[----:B------:R-:W-:Y:S01]  /*7e10*/  IMAD.MOV.U32 R12, RZ, RZ, R233 ;  /* 0x000000ffff0c7224 */ /* 0x000fe200078e00e9 */
[----:B------:R-:W-:Y:S01]  /*7e20*/  MOV R20, R239 ;  /* 0x000000ef00147202 */ /* 0x000fe20000000f00 */
[----:B------:R-:W-:Y:S01]  /*7e30*/  IMAD.MOV.U32 R16, RZ, RZ, R237 ;  /* 0x000000ffff107224 */ /* 0x000fe200078e00ed */
[----:B------:R-:W-:Y:S01]  /*7e40*/  MOV R22, R251 ;  /* 0x000000fb00167202 */ /* 0x000fe20000000f00 */
[----:B------:R-:W-:Y:S01]  /*7e50*/  STL.64 [R1+0x60], R28 ;  /* 0x0000601c01007387 */ /* 0x000fe20000100a00 */
[----:B0-----:R-:W-:-:S03]  /*7e60*/  IMAD.MOV.U32 R244, RZ, RZ, R241 ;  /* 0x000000fffff47224 */ /* 0x001fc600078e00f1 */
[----:B------:R0:W-:Y:S04]  /*7e70*/  STL.64 [R1+0x1d00], R28 ;  /* 0x001d001c01007387 */ /* 0x0001e80000100a00 */
[----:B--2---:R-:W-:Y:S04]  /*7e80*/  STL [R1+0x15b0], R243 ;  /* 0x0015b0f301007387 */ /* 0x004fe80000100800 */
[----:B------:R1:W-:Y:S04]  /*7e90*/  STL [R1+0x1ee8], R243 ;  /* 0x001ee8f301007387 */ /* 0x0003e80000100800 */
[----:B0-----:R-:W2:Y:S04]  /*7ea0*/  LDL R28, [R1+0x10e8] ;  /* 0x0010e800011c7983 */ /* 0x001ea80000100800 */
[----:B------:R-:W2:Y:S04]  /*7eb0*/  LDL R29, [R1+0x10ec] ;  /* 0x0010ec00011d7983 */ /* 0x000ea80000100800 */
[----:B------:R-:W-:Y:S04]  /*7ec0*/  STL.64 [R1+0x58], R26 ;  /* 0x0000581a01007387 */ /* 0x000fe80000100a00 */
[----:B------:R0:W-:Y:S04]  /*7ed0*/  STL.64 [R1+0x1cf8], R26 ;  /* 0x001cf81a01007387 */ /* 0x0001e80000100a00 */
[----:B------:R-:W2:Y:S04]  /*7ee0*/  LDL R242, [R1+0x10f0] ;  /* 0x0010f00001f27983 */ /* 0x000ea80000100800 */
[----:B-1----:R-:W2:Y:S04]  /*7ef0*/  LDL R243, [R1+0x10f4] ;  /* 0x0010f40001f37983 */ /* 0x002ea80000100800 */
[----:B------:R-:W-:Y:S04]  /*7f00*/  STL [R1+0x1570], R2 ;  /* 0x0015700201007387 */ /* 0x000fe80000100800 */
[----:B------:R1:W-:Y:S04]  /*7f10*/  STL.64 [R1+0x1eb8], R2 ;  /* 0x001eb80201007387 */ /* 0x0003e80000100a00 */
[----:B0-----:R-:W2:Y:S04]  /*7f20*/  LDL R26, [R1+0x10f8] ;  /* 0x0010f800011a7983 */ /* 0x001ea80000100800 */
[----:B------:R-:W2:Y:S04]  /*7f30*/  LDL R27, [R1+0x10fc] ;  /* 0x0010fc00011b7983 */ /* 0x000ea80000100800 */
[----:B------:R-:W-:Y:S04]  /*7f40*/  STL [R1+0x1568], R248 ;  /* 0x001568f801007387 */ /* 0x000fe80000100800 */
[----:B------:R-:W-:Y:S04]  /*7f50*/  STL.64 [R1+0x3c0], R24 ;  /* 0x0003c01801007387 */ /* 0x000fe80000100a00 */
        /* <DEDUP_REMOVED lines=9> */
[----:B------:R0:W-:Y:S04]  /*7ff0*/  STL.64 [R1+0x410], R6 ;  /* 0x0004100601007387 */ /* 0x0001e80000100a00 */
[----:B------:R0:W-:Y:S04]  /*8000*/  STL.64 [R1+0x418], R4 ;  /* 0x0004180401007387 */ /* 0x0001e80000100a00 */
[----:B-1----:R-:W2:Y:S04]  /*8010*/  LDL R2, [R1+0x1100] ;  /* 0x0011000001027983 */ /* 0x002ea80000100800 */
[----:B------:R-:W2:Y:S04]  /*8020*/  LDL R3, [R1+0x1104] ;  /* 0x0011040001037983 */ /* 0x000ea80000100800 */
[----:B0-----:R-:W2:Y:S04]  /*8030*/  LDL R6, [R1+0x1160] ;  /* 0x0011600001067983 */ /* 0x001ea80000100800 */
        /* <DEDUP_REMOVED lines=23> */
[----:B------:R0:W-:Y:S04]  /*81b0*/  STL.64 [R1+0x420], R54 ;  /* 0x0004203601007387 */ /* 0x0001e80000100a00 */
[----:B------:R1:W-:Y:S04]  /*81c0*/  STL.64 [R1+0x428], R52 ;  /* 0x0004283401007387 */ /* 0x0003e80000100a00 */
[----:B------:R1:W-:Y:S04]  /*81d0*/  STL.64 [R1+0x430], R50 ;  /* 0x0004303201007387 */ /* 0x0003e80000100a00 */
[----:B0-----:R-:W2:Y:S04]  /*81e0*/  LDL R54, [R1+0x1170] ;  /* 0x0011700001367983 */ /* 0x001ea80000100800 */
[----:B------:R-:W2:Y:S04]  /*81f0*/  LDL R55, [R1+0x1174] ;  /* 0x0011740001377983 */ /* 0x000ea80000100800 */
[----:B-1----:R-:W2:Y:S04]  /*8200*/  LDL R52, [R1+0x1178] ;  /* 0x0011780001347983 */ /* 0x002ea80000100800 */
[----:B------:R-:W2:Y:S04]  /*8210*/  LDL R53, [R1+0x117c] ;  /* 0x00117c0001357983 */ /* 0x000ea80000100800 */
[----:B------:R0:W-:Y:S04]  /*8220*/  STL.64 [R1+0x438], R48 ;  /* 0x0004383001007387 */ /* 0x0001e80000100a00 */
[----:B------:R-:W2:Y:S04]  /*8230*/  LDL R50, [R1+0x1180] ;  /* 0x0011800001327983 */ /* 0x000ea80000100800 */
[----:B------:R-:W2:Y:S04]  /*8240*/  LDL R51, [R1+0x1184] ;  /* 0x0011840001337983 */ /* 0x000ea80000100800 */
[----:B------:R-:W-:Y:S04]  /*8250*/  STL.64 [R1+0x440], R46 ;  /* 0x0004402e01007387 */ /* 0x000fe80000100a00 */
[----:B0-----:R-:W2:Y:S04]  /*8260*/  LDL R48, [R1+0x1188] ;  /* 0x0011880001307983 */ /* 0x001ea80000100800 */
[----:B---3--:R0:W-:Y:S04]  /*8270*/  STL.64 [R1+0x1eb0], R248 ;  /* 0x001eb0f801007387 */ /* 0x0081e80000100a00 */
[----:B------:R-:W3:Y:S04]  /*8280*/  LDL R49, [R1+0x118c] ;  /* 0x00118c0001317983 */ /* 0x000ee80000100800 */
[----:B------:R1:W-:Y:S04]  /*8290*/  STL.64 [R1+0x448], R44 ;  /* 0x0004482c01007387 */ /* 0x0003e80000100a00 */
[----:B0-----:R-:W3:Y:S04]  /*82a0*/  LDL R248, [R1+0x1108] ;  /* 0x0011080001f87983 */ /* 0x001ee80000100800 */
[----:B------:R-:W3:Y:S04]  /*82b0*/  LDL R249, [R1+0x110c] ;  /* 0x00110c0001f97983 */ /* 0x000ee80000100800 */
[----:B------:R-:W3:Y:S04]  /*82c0*/  LDL R46, [R1+0x1190] ;  /* 0x00119000012e7983 */ /* 0x000ee80000100800 */
[----:B------:R-:W3:Y:S04]  /*82d0*/  LDL R47, [R1+0x1194] ;  /* 0x00119400012f7983 */ /* 0x000ee80000100800 */
[----:B------:R0:W-:Y:S04]  /*82e0*/  STL.64 [R1+0x450], R42 ;  /* 0x0004502a01007387 */ /* 0x0001e80000100a00 */
[----:B-1----:R-:W3:Y:S04]  /*82f0*/  LDL R44, [R1+0x1198] ;  /* 0x00119800012c7983 */ /* 0x002ee80000100800 */
[----:B------:R-:W3:Y:S04]  /*8300*/  LDL R45, [R1+0x119c] ;  /* 0x00119c00012d7983 */ /* 0x000ee80000100800 */
[----:B------:R1:W-:Y:S04]  /*8310*/  STL.64 [R1+0x458], R40 ;  /* 0x0004582801007387 */ /* 0x0003e80000100a00 */
[----:B0-----:R-:W3:Y:S04]  /*8320*/  LDL R42, [R1+0x11a0] ;  /* 0x0011a000012a7983 */ /* 0x001ee80000100800 */
        /* <DEDUP_REMOVED lines=13> */
[----:B----4-:R0:W-:Y:S04]  /*8400*/  STL.64 [R1+0x480], R30 ;  /* 0x0004801e01007387 */ /* 0x0101e80000100a00 */
[----:B-1----:R-:W4:Y:S04]  /*8410*/  LDL R32, [R1+0x11c8] ;  /* 0x0011c80001207983 */ /* 0x002f280000100800 */
[----:B------:R-:W4:Y:S04]  /*8420*/  LDL R33, [R1+0x11cc] ;  /* 0x0011cc0001217983 */ /* 0x000f280000100800 */
[----:B------:R1:W-:Y:S04]  /*8430*/  STL.64 [R1+0x488], R246 ;  /* 0x000488f601007387 */ /* 0x0003e80000100a00 */
[----:B0-----:R-:W4:Y:S04]  /*8440*/  LDL R30, [R1+0x11d0] ;  /* 0x0011d000011e7983 */ /* 0x001f280000100800 */
[----:B------:R-:W4:Y:S04]  /*8450*/  LDL R31, [R1+0x11d4] ;  /* 0x0011d400011f7983 */ /* 0x000f280000100800 */
[----:B-1----:R-:W4:Y:S04]  /*8460*/  LDL R246, [R1+0x11d8] ;  /* 0x0011d80001f67983 */ /* 0x002f280000100800 */
[----:B------:R-:W4:Y:S04]  /*8470*/  LDL R247, [R1+0x11dc] ;  /* 0x0011dc0001f77983 */ /* 0x000f280000100800 */
[----:B--2---:R0:W-:Y:S04]  /*8480*/  STL.64 [R1+0x490], R28 ;  /* 0x0004901c01007387 */ /* 0x0041e80000100a00 */
[----:B------:R1:W-:Y:S04]  /*8490*/  STL.64 [R1+0x498], R242 ;  /* 0x000498f201007387 */ /* 0x0003e80000100a00 */
[----:B------:R2:W-:Y:S04]  /*84a0*/  STL.64 [R1+0x4a0], R26 ;  /* 0x0004a01a01007387 */ /* 0x0005e80000100a00 */
[----:B0-----:R-:W4:Y:S04]  /*84b0*/  LDL R28, [R1+0x11e0] ;  /* 0x0011e000011c7983 */ /* 0x001f280000100800 */
[----:B------:R-:W4:Y:S04]  /*84c0*/  LDL R29, [R1+0x11e4] ;  /* 0x0011e400011d7983 */ /* 0x000f280000100800 */
[----:B-1----:R-:W4:Y:S04]  /*84d0*/  LDL R242, [R1+0x11e8] ;  /* 0x0011e80001f27983 */ /* 0x002f280000100800 */
[----:B------:R-:W4:Y:S04]  /*84e0*/  LDL R243, [R1+0x11ec] ;  /* 0x0011ec0001f37983 */ /* 0x000f280000100800 */
[----:B------:R0:W-:Y:S04]  /*84f0*/  STL.64 [R1+0x4a8], R2 ;  /* 0x0004a80201007387 */ /* 0x0001e80000100a00 */
[----:B--2---:R-:W2:Y:S04]  /*8500*/  LDL R26, [R1+0x11f0] ;  /* 0x0011f000011a7983 */ /* 0x004ea80000100800 */
[----:B------:R-:W2:Y:S04]  /*8510*/  LDL R27, [R1+0x11f4] ;  /* 0x0011f400011b7983 */ /* 0x000ea80000100800 */
[----:B------:R-:W-:Y:S04]  /*8520*/  STL.64 [R1+0x4f8], R10 ;  /* 0x0004f80a01007387 */ /* 0x000fe80000100a00 */
[----:B------:R-:W-:Y:S04]  /*8530*/  STL.64 [R1+0x4e8], R14 ;  /* 0x0004e80e01007387 */ /* 0x000fe80000100a00 */
[----:B------:R1:W-:Y:S04]  /*8540*/  STL.64 [R1+0x508], R6 ;  /* 0x0005080601007387 */ /* 0x0003e80000100a00 */
[----:B------:R1:W-:Y:S04]  /*8550*/  STL.64 [R1+0x4d8], R18 ;  /* 0x0004d81201007387 */ /* 0x0003e80000100a00 */
[----:B0-----:R-:W2:Y:S04]  /*8560*/  LDL R2, [R1+0x11f8] ;  /* 0x0011f80001027983 */ /* 0x001ea80000100800 */
[----:B------:R0:W-:Y:S04]  /*8570*/  STL.64 [R1+0x4c8], R244 ;  /* 0x0004c8f401007387 */ /* 0x0001e80000100a00 */
[----:B------:R-:W2:Y:S04]  /*8580*/  LDL R3, [R1+0x11fc] ;  /* 0x0011fc0001037983 */ /* 0x000ea80000100800 */
[----:B------:R0:W-:Y:S04]  /*8590*/  STL.64 [R1+0x4b8], R24 ;  /* 0x0004b81801007387 */ /* 0x0001e80000100a00 */
[----:B-1----:R-:W2:Y:S04]  /*85a0*/  LDL R6, [R1+0x1258] ;  /* 0x0012580001067983 */ /* 0x002ea80000100800 */
[----:B------:R1:W-:Y:S04]  /*85b0*/  STL.64 [R1+0x4c0], R22 ;  /* 0x0004c01601007387 */ /* 0x0003e80000100a00 */
[----:B------:R-:W2:Y:S04]  /*85c0*/  LDL R7, [R1+0x125c] ;  /* 0x00125c0001077983 */ /* 0x000ea80000100800 */
        /* <DEDUP_REMOVED lines=10> */
[----:B------:R-:W2:Y:S04]  /*8670*/  LDL R19, [R1+0x122c] ;  /* 0x00122c0001137983 */ /* 0x000ea80000100800 */
[----:B0-----:R-:W2:Y:S04]  /*8680*/  LDL R244, [R1+0x1218] ;  /* 0x0012180001f47983 */ /* 0x001ea80000100800 */
[----:B------:R-:W2:Y:S04]  /*8690*/  LDL R245, [R1+0x121c] ;  /* 0x00121c0001f57983 */ /* 0x000ea80000100800 */
[----:B------:R-:W2:Y:S04]  /*86a0*/  LDL R24, [R1+0x1208] ;  /* 0x0012080001187983 */ /* 0x000ea80000100800 */
[----:B------:R-:W2:Y:S04]  /*86b0*/  LDL R25, [R1+0x120c] ;  /* 0x00120c0001197983 */ /* 0x000ea80000100800 */
        /* <DEDUP_REMOVED lines=10> */
[----:B---3--:R0:W-:Y:S04]  /*8760*/  STL.64 [R1+0x4b0], R248 ;  /* 0x0004b0f801007387 */ /* 0x0081e80000100a00 */
[----:B------:R-:W3:Y:S04]  /*8770*/  LDL R4, [R1+0x1260] ;  /* 0x0012600001047983 */ /* 0x000ee80000100800 */
[----:B------:R-:W3:Y:S04]  /*8780*/  LDL R5, [R1+0x1264] ;  /* 0x0012640001057983 */ /* 0x000ee80000100800 */
[----:B0-----:R-:W3:Y:S04]  /*8790*/  LDL R248, [R1+0x1200] ;  /* 0x0012000001f87983 */ /* 0x001ee80000100800 */
[----:B------:R-:W3:Y:S04]  /*87a0*/  LDL R249, [R1+0x1204] ;  /* 0x0012040001f97983 */ /* 0x000ee80000100800 */
[----:B------:R0:W-:Y:S04]  /*87b0*/  STL.64 [R1+0x518], R54 ;  /* 0x0005183601007387 */ /* 0x0001e80000100a00 */
[----:B------:R1:W-:Y:S04]  /*87c0*/  STL.64 [R1+0x520], R52 ;  /* 0x0005203401007387 */ /* 0x0003e80000100a00 */
[----:B------:R1:W-:Y:S04]  /*87d0*/  STL.64 [R1+0x528], R50 ;  /* 0x0005283201007387 */ /* 0x0003e80000100a00 */
[----:B0-----:R-:W3:Y:S04]  /*87e0*/  LDL R54, [R1+0x1268] ;  /* 0x0012680001367983 */ /* 0x001ee80000100800 */
[----:B------:R-:W3:Y:S04]  /*87f0*/  LDL R55, [R1+0x126c] ;  /* 0x00126c0001377983 */ /* 0x000ee80000100800 */
[----:B-1----:R-:W3:Y:S04]  /*8800*/  LDL R52, [R1+0x1270] ;  /* 0x0012700001347983 */ /* 0x002ee80000100800 */
[----:B------:R-:W3:Y:S04]  /*8810*/  LDL R53, [R1+0x1274] ;  /* 0x0012740001357983 */ /* 0x000ee80000100800 */
[----:B------:R0:W-:Y:S04]  /*8820*/  STL.64 [R1+0x530], R48 ;  /* 0x0005303001007387 */ /* 0x0001e80000100a00 */
[----:B------:R-:W3:Y:S04]  /*8830*/  LDL R50, [R1+0x1278] ;  /* 0x0012780001327983 */ /* 0x000ee80000100800 */
        /* <DEDUP_REMOVED lines=10> */
[----:B------:R-:W3:Y:S04]  /*88e0*/  LDL.LU R225, [R1+0x1f38] ;  /* 0x001f380001e17983 */ /* 0x000ee80000300800 */
        /* <DEDUP_REMOVED lines=27> */
[----:B------:R0:W-:Y:S04]  /*8aa0*/  STL.64 [R1+0x580], R246 ;  /* 0x000580f601007387 */ /* 0x0001e80000100a00 */
[----:B-1----:R-:W4:Y:S04]  /*8ab0*/  LDL R30, [R1+0x12c8] ;  /* 0x0012c800011e7983 */ /* 0x002f280000100800 */
[----:B------:R-:W4:Y:S04]  /*8ac0*/  LDL R31, [R1+0x12cc] ;  /* 0x0012cc00011f7983 */ /* 0x000f280000100800 */
[----:B0-----:R-:W4:Y:S04]  /*8ad0*/  LDL R246, [R1+0x12d0] ;  /* 0x0012d00001f67983 */ /* 0x001f280000100800 */
[----:B------:R-:W4:Y:S04]  /*8ae0*/  LDL R247, [R1+0x12d4] ;  /* 0x0012d40001f77983 */ /* 0x000f280000100800 */
[----:B------:R0:W-:Y:S04]  /*8af0*/  STL.64 [R1+0x588], R28 ;  /* 0x0005881c01007387 */ /* 0x0001e80000100a00 */
[----:B------:R1:W-:Y:S04]  /*8b00*/  STL.64 [R1+0x590], R242 ;  /* 0x000590f201007387 */ /* 0x0003e80000100a00 */
[----:B--2---:R2:W-:Y:S04]  /*8b10*/  STL.64 [R1+0x598], R26 ;  /* 0x0005981a01007387 */ /* 0x0045e80000100a00 */
        /* <DEDUP_REMOVED lines=18> */
[----:B---3--:R-:W-:Y:S04]  /*8c40*/  STL.64 [R1+0x608], R4 ;  /* 0x0006080401007387 */ /* 0x008fe80000100a00 */
[----:B------:R3:W-:Y:S04]  /*8c50*/  STL.64 [R1+0x5a8], R248 ;  /* 0x0005a8f801007387 */ /* 0x0007e80000100a00 */
[----:B0-----:R-:W2:Y:S04]  /*8c60*/  LDL R2, [R1+0x12f0] ;  /* 0x0012f00001027983 */ /* 0x001ea80000100800 */
        /* <DEDUP_REMOVED lines=13> */
[----:B---3--:R-:W3:Y:S04]  /*8d40*/  LDL R248, [R1+0x12f8] ;  /* 0x0012f80001f87983 */ /* 0x008ee80000100800 */
[----:B------:R-:W3:Y:S04]  /*8d50*/  LDL R249, [R1+0x12fc] ;  /* 0x0012fc0001f97983 */ /* 0x000ee80000100800 */
        /* <DEDUP_REMOVED lines=134> */
[----:B----4-:R1:W-:Y:S04]  /*95c0*/  STL.64 [R1+0x660], R34 ;  /* 0x0006602201007387 */ /* 0x0103e80000100a00 */
[----:B0-----:R-:W4:Y:S04]  /*95d0*/  LDL R36, [R1+0x13a8] ;  /* 0x0013a80001247983 */ /* 0x001f280000100800 */
[----:B------:R-:W4:Y:S04]  /*95e0*/  LDL R37, [R1+0x13ac] ;  /* 0x0013ac0001257983 */ /* 0x000f280000100800 */
[----:B------:R0:W-:Y:S04]  /*95f0*/  STL.64 [R1+0x668], R32 ;  /* 0x0006682001007387 */ /* 0x0001e80000100a00 */
        /* <DEDUP_REMOVED lines=20> */
[----:B---3--:R1:W-:Y:S04]  /*9740*/  STL.64 [R1+0x6a0], R248 ;  /* 0x0006a0f801007387 */ /* 0x0083e80000100a00 */
[----:B------:R3:W-:Y:S04]  /*9750*/  STL.64 [R1+0x6a8], R24 ;  /* 0x0006a81801007387 */ /* 0x0007e80000100a00 */
        /* <DEDUP_REMOVED lines=16> */
[----:B---3--:R-:W3:Y:S04]  /*9860*/  LDL R24, [R1+0x13f8] ;  /* 0x0013f80001187983 */ /* 0x008ee80000100800 */
[----:B------:R-:W3:Y:S04]  /*9870*/  LDL R25, [R1+0x13fc] ;  /* 0x0013fc0001197983 */ /* 0x000ee80000100800 */
[----:B------:R-:W-:Y:S04]  /*9880*/  STL.64 [R1+0x710], R52 ;  /* 0x0007103401007387 */ /* 0x000fe80000100a00 */
[----:B------:R-:W3:Y:S04]  /*9890*/  LDL R22, [R1+0x1400] ;  /* 0x0014000001167983 */ /* 0x000ee80000100800 */
[----:B------:R-:W3:Y:S04]  /*98a0*/  LDL R23, [R1+0x1404] ;  /* 0x0014040001177983 */ /* 0x000ee80000100800 */
[----:B------:R1:W-:Y:S04]  /*98b0*/  STL.64 [R1+0x718], R50 ;  /* 0x0007183201007387 */ /* 0x0003e80000100a00 */
[----:B------:R-:W3:Y:S04]  /*98c0*/  LDL R244, [R1+0x1408] ;  /* 0x0014080001f47983 */ /* 0x000ee80000100800 */
[----:B------:R-:W3:Y:S04]  /*98d0*/  LDL R245, [R1+0x140c] ;  /* 0x00140c0001f57983 */ /* 0x000ee80000100800 */
[----:B------:R-:W-:Y:S04]  /*98e0*/  STL.64 [R1+0x720], R48 ;  /* 0x0007203001007387 */ /* 0x000fe80000100a00 */
[----:B------:R-:W3:Y:S04]  /*98f0*/  LDL R20, [R1+0x1410] ;  /* 0x0014100001147983 */ /* 0x000ee80000100800 */
[----:B------:R-:W3:Y:S04]  /*9900*/  LDL R21, [R1+0x1414] ;  /* 0x0014140001157983 */ /* 0x000ee80000100800 */
[----:B------:R-:W-:Y:S04]  /*9910*/  STL.64 [R1+0x728], R46 ;  /* 0x0007282e01007387 */ /* 0x000fe80000100a00 */
        /* <DEDUP_REMOVED lines=17> */
[----:B------:R-:W-:Y:S04]  /*9a30*/  STL.64 [R1+0x740], R40 ;  /* 0x0007402801007387 */ /* 0x000fe80000100a00 */
[----:B------:R-:W3:Y:S04]  /*9a40*/  LDL R5, [R1+0x1454] ;  /* 0x0014540001057983 */ /* 0x000ee80000100800 */
[----:B0-----:R-:W3:Y:S04]  /*9a50*/  LDL R54, [R1+0x1458] ;  /* 0x0014580001367983 */ /* 0x001ee80000100800 */
[----:B------:R0:W-:Y:S04]  /*9a60*/  STL.64 [R1+0x748], R38 ;  /* 0x0007482601007387 */ /* 0x0001e80000100a00 */
[----:B------:R-:W3:Y:S04]  /*9a70*/  LDL R55, [R1+0x145c] ;  /* 0x00145c0001377983 */ /* 0x000ee80000100800 */
[----:B-1----:R-:W3:Y:S04]  /*9a80*/  LDL R50, [R1+0x1480] ;  /* 0x0014800001327983 */ /* 0x002ee80000100800 */
[----:B----4-:R-:W-:Y:S04]  /*9a90*/  STL.64 [R1+0x750], R36 ;  /* 0x0007502401007387 */ /* 0x010fe80000100a00 */
[----:B------:R-:W4:Y:S04]  /*9aa0*/  LDL R51, [R1+0x1484] ;  /* 0x0014840001337983 */ /* 0x000f280000100800 */
[----:B------:R-:W-:Y:S04]  /*9ab0*/  STL [R1+0x1578], R252 ;  /* 0x001578fc01007387 */ /* 0x000fe80000100800 */
[----:B------:R1:W-:Y:S04]  /*9ac0*/  STL.64 [R1+0x758], R34 ;  /* 0x0007582201007387 */ /* 0x0003e80000100a00 */
[----:B------:R-:W-:Y:S04]  /*9ad0*/  STL [R1+0x1588], R0 ;  /* 0x0015880001007387 */ /* 0x000fe80000100800 */
[----:B0-----:R-:W4:Y:S04]  /*9ae0*/  LDL R38, [R1+0x14b0] ;  /* 0x0014b00001267983 */ /* 0x001f280000100800 */
[----:B------:R-:W-:Y:S04]  /*9af0*/  STL.64 [R1+0x760], R32 ;  /* 0x0007602001007387 */ /* 0x000fe80000100a00 */
[----:B-1----:R-:W4:Y:S04]  /*9b00*/  LDL R34, [R1+0x14c0] ;  /* 0x0014c00001227983 */ /* 0x002f280000100800 */
[----:B------:R-:W4:Y:S04]  /*9b10*/  LDL R35, [R1+0x14c4] ;  /* 0x0014c40001237983 */ /* 0x000f280000100800 */
[----:B------:R0:W-:Y:S04]  /*9b20*/  STL.64 [R1+0x768], R30 ;  /* 0x0007681e01007387 */ /* 0x0001e80000100a00 */
[----:B------:R-:W4:Y:S04]  /*9b30*/  LDL R39, [R1+0x14b4] ;  /* 0x0014b40001277983 */ /* 0x000f280000100800 */
[----:B------:R1:W-:Y:S04]  /*9b40*/  STL.64 [R1+0x770], R246 ;  /* 0x000770f601007387 */ /* 0x0003e80000100a00 */
[----:B0-----:R-:W4:Y:S04]  /*9b50*/  LDL R30, [R1+0x14d0] ;  /* 0x0014d000011e7983 */ /* 0x001f280000100800 */
[----:B------:R-:W4:Y:S04]  /*9b60*/  LDL R31, [R1+0x14d4] ;  /* 0x0014d400011f7983 */ /* 0x000f280000100800 */
[----:B-1----:R-:W4:Y:S04]  /*9b70*/  LDL R246, [R1+0x1468] ;  /* 0x0014680001f67983 */ /* 0x002f280000100800 */
[----:B------:R-:W4:Y:S04]  /*9b80*/  LDL R247, [R1+0x146c] ;  /* 0x00146c0001f77983 */ /* 0x000f280000100800 */
[----:B------:R-:W-:Y:S04]  /*9b90*/  STL.64 [R1+0x778], R28 ;  /* 0x0007781c01007387 */ /* 0x000fe80000100a00 */
[----:B------:R-:W4:Y:S04]  /*9ba0*/  LDL R42, [R1+0x14a0] ;  /* 0x0014a000012a7983 */ /* 0x000f280000100800 */
[----:B------:R0:W-:Y:S04]  /*9bb0*/  STL.64 [R1+0x780], R242 ;  /* 0x000780f201007387 */ /* 0x0001e80000100a00 */
[----:B------:R-:W4:Y:S04]  /*9bc0*/  LDL R43, [R1+0x14a4] ;  /* 0x0014a400012b7983 */ /* 0x000f280000100800 */
[----:B------:R-:W4:Y:S04]  /*9bd0*/  LDL R46, [R1+0x1490] ;  /* 0x00149000012e7983 */ /* 0x000f280000100800 */
[----:B--2---:R1:W-:Y:S04]  /*9be0*/  STL.64 [R1+0x788], R26 ;  /* 0x0007881a01007387 */ /* 0x0043e80000100a00 */
        /* <DEDUP_REMOVED lines=15> */
[----:B------:R-:W2:Y:S04]  /*9ce0*/  LDL R37, [R1+0x14bc] ;  /* 0x0014bc0001257983 */ /* 0x000ea80000100800 */
[----:B------:R1:W-:Y:S04]  /*9cf0*/  STL.64 [R1+0x798], R248 ;  /* 0x000798f801007387 */ /* 0x0003e80000100a00 */
[----:B0-----:R-:W2:Y:S04]  /*9d00*/  LDL R2, [R1+0x14e8] ;  /* 0x0014e80001027983 */ /* 0x001ea80000100800 */
[----:B------:R-:W2:Y:S04]  /*9d10*/  LDL R3, [R1+0x14ec] ;  /* 0x0014ec0001037983 */ /* 0x000ea80000100800 */
[----:B---3--:R-:W-:Y:S04]  /*9d20*/  STL.64 [R1+0x7a0], R24 ;  /* 0x0007a01801007387 */ /* 0x008fe80000100a00 */
        /* <DEDUP_REMOVED lines=8> */
[----:B------:R-:W-:Y:S04]  /*9db0*/  STL.64 [R1+0x7b8], R20 ;  /* 0x0007b81401007387 */ /* 0x000fe80000100a00 */
[----:B-1----:R-:W3:Y:S04]  /*9dc0*/  LDL R244, [R1+0x1478] ;  /* 0x0014780001f47983 */ /* 0x002ee80000100800 */
[----:B------:R-:W3:Y:S04]  /*9dd0*/  LDL R245, [R1+0x147c] ;  /* 0x00147c0001f57983 */ /* 0x000ee80000100800 */
[----:B------:R0:W-:Y:S04]  /*9de0*/  STL.64 [R1+0x7c0], R18 ;  /* 0x0007c01201007387 */ /* 0x0001e80000100a00 */
[----:B------:R-:W3:Y:S04]  /*9df0*/  LDL R28, [R1+0x14d8] ;  /* 0x0014d800011c7983 */ /* 0x000ee80000100800 */
[----:B------:R-:W-:Y:S04]  /*9e00*/  STL.64 [R1+0x7c8], R16 ;  /* 0x0007c81001007387 */ /* 0x000fe80000100a00 */
[----:B0-----:R-:W3:Y:S04]  /*9e10*/  LDL R18, [R1+0x1510] ;  /* 0x0015100001127983 */ /* 0x001ee80000100800 */
[----:B------:R0:W-:Y:S04]  /*9e20*/  STL.64 [R1+0x7d0], R14 ;  /* 0x0007d00e01007387 */ /* 0x0001e80000100a00 */
[----:B------:R-:W3:Y:S04]  /*9e30*/  LDL R19, [R1+0x1514] ;  /* 0x0015140001137983 */ /* 0x000ee80000100800 */
[----:B------:R-:W-:Y:S04]  /*9e40*/  STL.64 [R1+0x7d8], R12 ;  /* 0x0007d80c01007387 */ /* 0x000fe80000100a00 */
[----:B0-----:R-:W3:Y:S04]  /*9e50*/  LDL R14, [R1+0x1520] ;  /* 0x00152000010e7983 */ /* 0x001ee80000100800 */
[----:B------:R0:W-:Y:S04]  /*9e60*/  STL.64 [R1+0x7e0], R10 ;  /* 0x0007e00a01007387 */ /* 0x0001e80000100a00 */
[----:B------:R-:W3:Y:S04]  /*9e70*/  LDL R15, [R1+0x1524] ;  /* 0x00152400010f7983 */ /* 0x000ee80000100800 */
[----:B------:R-:W3:Y:S04]  /*9e80*/  LDL R29, [R1+0x14dc] ;  /* 0x0014dc00011d7983 */ /* 0x000ee80000100800 */
[----:B------:R-:W-:Y:S04]  /*9e90*/  STL.64 [R1+0x7e8], R8 ;  /* 0x0007e80801007387 */ /* 0x000fe80000100a00 */
[----:B0-----:R-:W3:Y:S04]  /*9ea0*/  LDL R10, [R1+0x1530] ;  /* 0x00153000010a7983 */ /* 0x001ee80000100800 */
[----:B------:R-:W3:Y:S04]  /*9eb0*/  LDL R11, [R1+0x1534] ;  /* 0x00153400010b7983 */ /* 0x000ee80000100800 */
[----:B------:R0:W-:Y:S04]  /*9ec0*/  STL.64 [R1+0x7f0], R6 ;  /* 0x0007f00601007387 */ /* 0x0001e80000100a00 */
[----:B------:R-:W3:Y:S04]  /*9ed0*/  LDL R24, [R1+0x14f8] ;  /* 0x0014f80001187983 */ /* 0x000ee80000100800 */
[----:B------:R-:W3:Y:S04]  /*9ee0*/  LDL R25, [R1+0x14fc] ;  /* 0x0014fc0001197983 */ /* 0x000ee80000100800 */
[----:B------:R1:W-:Y:S04]  /*9ef0*/  STL.64 [R1+0x7f8], R4 ;  /* 0x0007f80401007387 */ /* 0x0003e80000100a00 */
[----:B0-----:R-:W3:Y:S04]  /*9f00*/  LDL R6, [R1+0x1540] ;  /* 0x0015400001067983 */ /* 0x001ee80000100800 */
        /* <DEDUP_REMOVED lines=9> */
[----:B-1----:R-:W3:Y:S04]  /*9fa0*/  LDL R4, [R1+0x1548] ;  /* 0x0015480001047983 */ /* 0x002ee80000100800 */
[----:B------:R-:W3:Y:S04]  /*9fb0*/  LDL R5, [R1+0x154c] ;  /* 0x00154c0001057983 */ /* 0x000ee80000100800 */
[----:B------:R0:W-:Y:S04]  /*9fc0*/  STL.64 [R1+0x800], R54 ;  /* 0x0008003601007387 */ /* 0x0001e80000100a00 */
[----:B0-----:R0:W5:Y:S04]  /*9fd0*/  LDL.LU.64 R54, [R1+0x1f00] ;  /* 0x001f000001367983 */ /* 0x0011680000300a00 */
[----:B----4-:R1:W-:Y:S04]  /*9fe0*/  STL.64 [R1+0x810], R246 ;  /* 0x000810f601007387 */ /* 0x0103e80000100a00 */
[----:B-1----:R-:W4:Y:S04]  /*9ff0*/  LDL.LU.64 R246, [R1+0x1ef0] ;  /* 0x001ef00001f67983 */ /* 0x002f280000300a00 */
[----:B------:R1:W-:Y:S04]  /*a000*/  STL.64 [R1+0x828], R50 ;  /* 0x0008283201007387 */ /* 0x0003e80000100a00 */
[----:B------:R-:W-:Y:S01]  /*a010*/  STL.64 [R1+0x848], R42 ;  /* 0x0008482a01007387 */ /* 0x000fe20000100a00 */
[----:B-1----:R-:W-:-:S03]  /*a020*/  MOV R50, R252 ;  /* 0x000000fc00327202 */ /* 0x002fc60000000f00 */
[----:B--2---:R1:W-:Y:S04]  /*a030*/  STL.64 [R1+0x890], R2 ;  /* 0x0008900201007387 */ /* 0x0043e80000100a00 */
[----:B------:R-:W2:Y:S04]  /*a040*/  LDL.LU R252, [R1+0x1ed8] ;  /* 0x001ed80001fc7983 */ /* 0x000ea80000300800 */
[----:B------:R-:W-:Y:S04]  /*a050*/  STL.64 [R1+0x858], R38 ;  /* 0x0008582601007387 */ /* 0x000fe80000100a00 */
[----:B-1----:R-:W2:Y:S04]  /*a060*/  LDL R2, [R1+0x1558] ;  /* 0x0015580001027983 */ /* 0x002ea80000100800 */
[----:B------:R-:W2:Y:S04]  /*a070*/  LDL R3, [R1+0x155c] ;  /* 0x00155c0001037983 */ /* 0x000ea80000100800 */
[----:B------:R-:W-:Y:S04]  /*a080*/  STL.64 [R1+0x838], R46 ;  /* 0x0008382e01007387 */ /* 0x000fe80000100a00 */
[----:B------:R-:W-:Y:S04]  /*a090*/  STL.64 [R1+0x888], R26 ;  /* 0x0008881a01007387 */ /* 0x000fe80000100a00 */
[----:B---3--:R-:W-:Y:S04]  /*a0a0*/  STL.64 [R1+0x898], R248 ;  /* 0x000898f801007387 */ /* 0x008fe80000100a00 */
[----:B------:R-:W-:Y:S04]  /*a0b0*/  STL.64 [R1+0x8a8], R22 ;  /* 0x0008a81601007387 */ /* 0x000fe80000100a00 */
[----:B------:R1:W-:Y:S04]  /*a0c0*/  STL.64 [R1+0x820], R244 ;  /* 0x000820f401007387 */ /* 0x0003e80000100a00 */
[----:B------:R3:W-:Y:S04]  /*a0d0*/  STL.64 [R1+0x818], R242 ;  /* 0x000818f201007387 */ /* 0x0007e80000100a00 */
[----:B------:R-:W-:Y:S04]  /*a0e0*/  STL.64 [R1+0x840], R44 ;  /* 0x0008402c01007387 */ /* 0x000fe80000100a00 */
[----:B-1----:R-:W2:Y:S04]  /*a0f0*/  LDL.LU.64 R244, [R1+0x1ee0] ;  /* 0x001ee00001f47983 */ /* 0x002ea80000300a00 */
        /* <DEDUP_REMOVED lines=10> */
[----:B------:R-:W-:Y:S04]  /*a1a0*/  STL.64 [R1+0x830], R48 ;  /* 0x0008303001007387 */ /* 0x000fe80000100a00 */
[----:B------:R-:W-:Y:S04]  /*a1b0*/  STL.64 [R1+0x868], R34 ;  /* 0x0008682201007387 */ /* 0x000fe80000100a00 */
[----:B------:R-:W-:Y:S04]  /*a1c0*/  STL.64 [R1+0x878], R30 ;  /* 0x0008781e01007387 */ /* 0x000fe80000100a00 */
[----:B------:R-:W-:Y:S04]  /*a1d0*/  STL.64 [R1+0x8b8], R18 ;  /* 0x0008b81201007387 */ /* 0x000fe80000100a00 */
[----:B------:R-:W-:Y:S04]  /*a1e0*/  STL.64 [R1+0x8c8], R14 ;  /* 0x0008c80e01007387 */ /* 0x000fe80000100a00 */
[----:B------:R-:W-:Y:S04]  /*a1f0*/  STL.64 [R1+0x8d8], R10 ;  /* 0x0008d80a01007387 */ /* 0x000fe80000100a00 */
[----:B------:R-:W-:Y:S04]  /*a200*/  STL.64 [R1+0x8e8], R6 ;  /* 0x0008e80601007387 */ /* 0x000fe80000100a00 */
[----:B------:R-:W2:Y:S01]  /*a210*/  LDL R51, [R1+0x157c] ;  /* 0x00157c0001337983 */ /* 0x000ea20000100800 */
[----:B----4-:R-:W-:Y:S01]  /*a220*/  IMAD.MOV.U32 R42, RZ, RZ, R246 ;  /* 0x000000ffff2a7224 */ /* 0x010fe200078e00f6 */
[----:B------:R-:W-:-:S02]  /*a230*/  MOV R38, R247 ;  /* 0x000000f700267202 */ /* 0x000fc40000000f00 */
[----:B------:R-:W4:Y:S01]  /*a240*/  LDL.LU R246, [R1+0x1ed0] ;  /* 0x001ed00001f67983 */ /* 0x000f220000300800 */
[----:B------:R-:W-:-:S03]  /*a250*/  IMAD.MOV.U32 R46, RZ, RZ, R0 ;  /* 0x000000ffff2e7224 */ /* 0x000fc600078e0000 */
[----:B------:R-:W4:Y:S04]  /*a260*/  LDL.LU R247, [R1+0x1ecc] ;  /* 0x001ecc0001f77983 */ /* 0x000f280000300800 */
[----:B------:R-:W4:Y:S04]  /*a270*/  LDL.LU R0, [R1+0x1ed4] ;  /* 0x001ed40001007983 */ /* 0x000f280000300800 */
[----:B------:R-:W4:Y:S04]  /*a280*/  LDL R248, [R1+0x1560] ;  /* 0x0015600001f87983 */ /* 0x000f280000100800 */
[----:B------:R-:W4:Y:S04]  /*a290*/  LDL R249, [R1+0x1564] ;  /* 0x0015640001f97983 */ /* 0x000f280000100800 */
[----:B---3--:R-:W3:Y:S04]  /*a2a0*/  LDL.LU R243, [R1+0x1ee8] ;  /* 0x001ee80001f37983 */ /* 0x008ee80000300800 */
[----:B-1----:R-:W3:Y:S04]  /*a2b0*/  LDL R4, [R1+0x1630] ;  /* 0x0016300001047983 */ /* 0x002ee80000100800 */
        /* <DEDUP_REMOVED lines=15> */
[----:B------:R-:W3:Y:S01]  /*a3b0*/  LDL R37, [R1+0x15b4] ;  /* 0x0015b40001257983 */ /* 0x000ee20000100800 */
[----:B--2---:R-:W-:-:S03]  /*a3c0*/  IMAD.MOV.U32 R26, RZ, RZ, R252 ;  /* 0x000000ffff1a7224 */ /* 0x004fc600078e00fc */
[----:B------:R-:W2:Y:S04]  /*a3d0*/  LDL.LU R252, [R1+0x1ec8] ;  /* 0x001ec80001fc7983 */ /* 0x000ea80000300800 */
[----:B------:R-:W3:Y:S04]  /*a3e0*/  LDL R40, [R1+0x15a0] ;  /* 0x0015a00001287983 */ /* 0x000ee80000100800 */
[----:B------:R-:W3:Y:S04]  /*a3f0*/  LDL R41, [R1+0x15a4] ;  /* 0x0015a40001297983 */ /* 0x000ee80000100800 */
[----:B------:R1:W-:Y:S04]  /*a400*/  STL.64 [R1+0x900], R2 ;  /* 0x0009000201007387 */ /* 0x0003e80000100a00 */
[----:B------:R-:W3:Y:S04]  /*a410*/  LDL R44, [R1+0x1590] ;  /* 0x00159000012c7983 */ /* 0x000ee80000100800 */
[----:B------:R-:W3:Y:S04]  /*a420*/  LDL R45, [R1+0x1594] ;  /* 0x00159400012d7983 */ /* 0x000ee80000100800 */
[----:B-1----:R-:W3:Y:S04]  /*a430*/  LDL.LU.64 R2, [R1+0x1eb8] ;  /* 0x001eb80001027983 */ /* 0x002ee80000300a00 */
        /* <DEDUP_REMOVED lines=8> */
[----:B------:R-:W3:Y:S04]  /*a4c0*/  LDL R30, [R1+0x15c8] ;  /* 0x0015c800011e7983 */ /* 0x000ee80000100800 */
[----:B------:R-:W3:Y:S04]  /*a4d0*/  LDL R31, [R1+0x15cc] ;  /* 0x0015cc00011f7983 */ /* 0x000ee80000100800 */
        /* <DEDUP_REMOVED lines=11> */
[----:B----4-:R-:W-:-:S03]  /*a590*/  MOV R22, R246 ;  /* 0x000000f600167202 */ /* 0x010fc60000000f00 */
[----:B------:R-:W4:Y:S01]  /*a5a0*/  LDL R246, [R1+0x1648] ;  /* 0x0016480001f67983 */ /* 0x000f220000100800 */
[----:B------:R-:W-:Y:S02]  /*a5b0*/  IMAD.MOV.U32 R23, RZ, RZ, R247 ;  /* 0x000000ffff177224 */ /* 0x000fe400078e00f7 */
[----:B------:R-:W-:Y:S02]  /*a5c0*/  IMAD.MOV.U32 R27, RZ, RZ, R0 ;  /* 0x000000ffff1b7224 */ /* 0x000fe400078e0000 */
[----:B------:R-:W4:Y:S04]  /*a5d0*/  LDL.LU R0, [R1+0x1ec4] ;  /* 0x001ec40001007983 */ /* 0x000f280000300800 */
[----:B------:R1:W-:Y:S04]  /*a5e0*/  STL.64 [R1+0x908], R248 ;  /* 0x000908f801007387 */ /* 0x0003e80000100a00 */
[----:B-1----:R-:W4:Y:S01]  /*a5f0*/  LDL.LU.64 R248, [R1+0x1eb0] ;  /* 0x001eb00001f87983 */ /* 0x002f220000300a00 */
[----:B--2---:R-:W-:-:S03]  /*a600*/  MOV R247, R252 ;  /* 0x000000fc00f77202 */ /* 0x004fc60000000f00 */
[----:B------:R-:W2:Y:S04]  /*a610*/  LDL.LU R252, [R1+0x1ec0] ;  /* 0x001ec00001fc7983 */ /* 0x000ea80000300800 */
[----:B---3--:R1:W-:Y:S04]  /*a620*/  STL.64 [R1+0x918], R2 ;  /* 0x0009180201007387 */ /* 0x0083e80000100a00 */
[----:B-1----:R-:W3:Y:S04]  /*a630*/  LDL.LU.64 R2, [R1+0x1ea0] ;  /* 0x001ea00001027983 */ /* 0x002ee80000300a00 */
[----:B----4-:R1:W-:Y:S04]  /*a640*/  STL.64 [R1+0x9f0], R246 ;  /* 0x0009f0f601007387 */ /* 0x0103e80000100a00 */
[----:B-1----:R-:W4:Y:S04]  /*a650*/  LDL R247, [R1+0x1664] ;  /* 0x0016640001f77983 */ /* 0x002f280000100800 */
[----:B------:R-:W-:Y:S01]  /*a660*/  STL.64 [R1+0x9e8], R244 ;  /* 0x0009e8f401007387 */ /* 0x000fe20000100a00 */
[----:B------:R-:W-:-:S03]  /*a670*/  IMAD.MOV.U32 R246, RZ, RZ, R0 ;  /* 0x000000fffff67224 */ /* 0x000fc600078e0000 */
[----:B------:R-:W-:Y:S04]  /*a680*/  STL.64 [R1+0x980], R26 ;  /* 0x0009801a01007387 */ /* 0x000fe80000100a00 */
[----:B------:R-:W2:Y:S04]  /*a690*/  LDL.LU R0, [R1+0x1e9c] ;  /* 0x001e9c0001007983 */ /* 0x000ea80000300800 */
[----:B------:R1:W-:Y:S04]  /*a6a0*/  STL.64 [R1+0x910], R248 ;  /* 0x000910f801007387 */ /* 0x0003e80000100a00 */
[----:B-1----:R-:W2:Y:S01]  /*a6b0*/  LDL.LU.64 R248, [R1+0x1ea8] ;  /* 0x001ea80001f87983 */ /* 0x002ea20000300a00 */
[----:B---3--:R-:W-:-:S03]  /*a6c0*/  MOV R244, R2 ;  /* 0x0000000200f47202 */ /* 0x008fc60000000f00 */
[----:B------:R-:W3:Y:S04]  /*a6d0*/  LDL.LU R2, [R1+0x1e98] ;  /* 0x001e980001027983 */ /* 0x000ee80000300800 */
[----:B----4-:R1:W-:Y:S04]  /*a6e0*/  STL.64 [R1+0xa08], R246 ;  /* 0x000a08f601007387 */ /* 0x0103e80000100a00 */
[----:B-1----:R-:W4:Y:S01]  /*a6f0*/  LDL.LU.64 R246, [R1+0x1e78] ;  /* 0x001e780001f67983 */ /* 0x002f220000300a00 */
[----:B------:R-:W-:Y:S01]  /*a700*/  IMAD.MOV.U32 R245, RZ, RZ, R3 ;  /* 0x000000fffff57224 */ /* 0x000fe200078e0003 */
[----:B--2---:R-:W-:-:S02]  /*a710*/  MOV R26, R252 ;  /* 0x000000fc001a7202 */ /* 0x004fc40000000f00 */
[----:B------:R-:W2:Y:S04]  /*a720*/  LDL.LU R3, [R1+0x1e94] ;  /* 0x001e940001037983 */ /* 0x000ea80000300800 */
[----:B------:R-:W2:Y:S04]  /*a730*/  LDL.LU R252, [R1+0x1e90] ;  /* 0x001e900001fc7983 */ /* 0x000ea80000300800 */
[----:B------:R-:W-:Y:S04]  /*a740*/  STL.64 [R1+0x990], R22 ;  /* 0x0009901601007387 */ /* 0x000fe80000100a00 */
[----:B------:R1:W-:Y:S04]  /*a750*/  STL.64 [R1+0x9f8], R248 ;  /* 0x0009f8f801007387 */ /* 0x0003e80000100a00 */
[----:B-1----:R-:W2:Y:S04]  /*a760*/  LDL R248, [R1+0x1740] ;  /* 0x0017400001f87983 */ /* 0x002ea80000100800 */
[----:B------:R-:W2:Y:S01]  /*a770*/  LDL R249, [R1+0x1744] ;  /* 0x0017440001f97983 */ /* 0x000ea20000100800 */
[----:B---3--:R-:W-:-:S03]  /*a780*/  MOV R22, R2 ;  /* 0x0000000200167202 */ /* 0x008fc60000000f00 */
[----:B------:R-:W3:Y:S04]  /*a790*/  LDL R2, [R1+0x1748] ;  /* 0x0017480001027983 */ /* 0x000ee80000100800 */
[----:B----4-:R1:W-:Y:S04]  /*a7a0*/  STL.64 [R1+0xa18], R246 ;  /* 0x000a18f601007387 */ /* 0x0103e80000100a00 */
[----:B-1----:R-:W4:Y:S01]  /*a7b0*/  LDL.LU.64 R246, [R1+0x1e68] ;  /* 0x001e680001f67983 */ /* 0x002f220000300a00 */
[----:B--2---:R-:W-:Y:S01]  /*a7c0*/  IMAD.MOV.U32 R23, RZ, RZ, R3 ;  /* 0x000000ffff177224 */ /* 0x004fe200078e0003 */
[----:B------:R-:W-:Y:S01]  /*a7d0*/  MOV R3, R252 ;  /* 0x000000fc00037202 */ /* 0x000fe20000000f00 */
[----:B------:R-:W-:Y:S01]  /*a7e0*/  IMAD.MOV.U32 R27, RZ, RZ, R0 ;  /* 0x000000ffff1b7224 */ /* 0x000fe200078e0000 */
[----:B------:R1:W-:Y:S04]  /*a7f0*/  STL.64 [R1+0xa00], R244 ;  /* 0x000a00f401007387 */ /* 0x0003e80000100a00 */
[----:B------:R-:W2:Y:S04]  /*a800*/  LDL.LU R0, [R1+0x1e8c] ;  /* 0x001e8c0001007983 */ /* 0x000ea80000300800 */
[----:B------:R-:W2:Y:S04]  /*a810*/  LDL.LU R252, [R1+0x1e88] ;  /* 0x001e880001fc7983 */ /* 0x000ea80000300800 */
[----:B-1----:R-:W2:Y:S04]  /*a820*/  LDL.LU.64 R244, [R1+0x1e80] ;  /* 0x001e800001f47983 */ /* 0x002ea80000300a00 */
[----:B------:R-:W-:Y:S04]  /*a830*/  STL.64 [R1+0xae8], R248 ;  /* 0x000ae8f801007387 */ /* 0x000fe80000100a00 */
[----:B---3--:R1:W-:Y:S04]  /*a840*/  STL.64 [R1+0xaf0], R2 ;  /* 0x000af00201007387 */ /* 0x0083e80000100a00 */
[----:B-1----:R-:W3:Y:S01]  /*a850*/  LDL R3, [R1+0x1764] ;  /* 0x0017640001037983 */ /* 0x002ee20000100800 */
[----:B----4-:R-:W-:-:S03]  /*a860*/  MOV R248, R246 ;  /* 0x000000f600f87202 */ /* 0x010fc60000000f00 */
[----:B------:R-:W4:Y:S01]  /*a870*/  LDL.LU R246, [R1+0x1e60] ;  /* 0x001e600001f67983 */ /* 0x000f220000300800 */
[----:B--2---:R-:W-:-:S03]  /*a880*/  IMAD.MOV.U32 R2, RZ, RZ, R0 ;  /* 0x000000ffff027224 */ /* 0x004fc600078e0000 */
[----:B------:R1:W-:Y:S01]  /*a890*/  STL.64 [R1+0xa80], R26 ;  /* 0x000a801a01007387 */ /* 0x0003e20000100a00 */
[----:B------:R-:W-:-:S03]  /*a8a0*/  IMAD.MOV.U32 R249, RZ, RZ, R247 ;  /* 0x000000fffff97224 */ /* 0x000fc600078e00f7 */
[----:B------:R-:W2:Y:S04]  /*a8b0*/  LDL.LU R247, [R1+0x1e5c] ;  /* 0x001e5c0001f77983 */ /* 0x000ea80000300800 */
[----:B------:R0:W-:Y:S01]  /*a8c0*/  STL.64 [R1+0xa10], R244 ;  /* 0x000a10f401007387 */ /* 0x0001e20000100a00 */
[----:B-1----:R-:W-:-:S03]  /*a8d0*/  MOV R26, R252 ;  /* 0x000000fc001a7202 */ /* 0x002fc60000000f00 */
[----:B------:R-:W2:Y:S04]  /*a8e0*/  LDL.LU R0, [R1+0x1e64] ;  /* 0x001e640001007983 */ /* 0x000ea80000300800 */
[----:B------:R-:W2:Y:S04]  /*a8f0*/  LDL.LU R252, [R1+0x1e58] ;  /* 0x001e580001fc7983 */ /* 0x000ea80000300800 */
[----:B0-----:R-:W2:Y:S04]  /*a900*/  LDL.LU.64 R244, [R1+0x1e70] ;  /* 0x001e700001f47983 */ /* 0x001ea80000300a00 */
[----:B------:R-:W-:Y:S04]  /*a910*/  STL.64 [R1+0xa90], R22 ;  /* 0x000a901601007387 */ /* 0x000fe80000100a00 */
[----:B---3--:R0:W-:Y:S04]  /*a920*/  STL.64 [R1+0xb08], R2 ;  /* 0x000b080201007387 */ /* 0x0081e80000100a00 */
[----:B0-----:R-:W3:Y:S01]  /*a930*/  LDL.LU.64 R2, [R1+0x1e40] ;  /* 0x001e400001027983 */ /* 0x001ee20000300a00 */
[----:B----4-:R-:W-:-:S03]  /*a940*/  MOV R22, R246 ;  /* 0x000000f600167202 */ /* 0x010fc60000000f00 */
[----:B------:R-:W4:Y:S01]  /*a950*/  LDL R246, [R1+0x1848] ;  /* 0x0018480001f67983 */ /* 0x000f220000100800 */
[----:B------:R-:W-:-:S03]  /*a960*/  IMAD.MOV.U32 R36, RZ, RZ, R243 ;  /* 0x000000ffff247224 */ /* 0x000fc600078e00f3 */
[----:B------:R-:W-:Y:S04]  /*a970*/  STL.64 [R1+0x938], R44 ;  /* 0x0009382c01007387 */ /* 0x000fe80000100a00 */
[----:B------:R-:W-:Y:S01]  /*a980*/  STL.64 [R1+0x948], R40 ;  /* 0x0009482801007387 */ /* 0x000fe20000100a00 */
[----:B--2---:R-:W-:-:S03]  /*a990*/  IMAD.MOV.U32 R23, RZ, RZ, R247 ;  /* 0x000000ffff177224 */ /* 0x004fc600078e00f7 */
[----:B------:R-:W-:Y:S04]  /*a9a0*/  STL.64 [R1+0x958], R36 ;  /* 0x0009582401007387 */ /* 0x000fe80000100a00 */
[----:B------:R-:W-:Y:S01]  /*a9b0*/  STL.64 [R1+0x968], R32 ;  /* 0x0009682001007387 */ /* 0x000fe20000100a00 */
[----:B------:R-:W-:-:S03]  /*a9c0*/  IMAD.MOV.U32 R27, RZ, RZ, R0 ;  /* 0x000000ffff1b7224 */ /* 0x000fc600078e0000 */
[----:B------:R-:W-:Y:S04]  /*a9d0*/  STL.64 [R1+0x978], R28 ;  /* 0x0009781c01007387 */ /* 0x000fe80000100a00 */
[----:B------:R0:W-:Y:S01]  /*a9e0*/  STL.64 [R1+0xaf8], R244 ;  /* 0x000af8f401007387 */ /* 0x0001e20000100a00 */
[----:B------:R-:W-:-:S03]  /*a9f0*/  MOV R247, R252 ;  /* 0x000000fc00f77202 */ /* 0x000fc60000000f00 */
[----:B------:R-:W-:Y:S04]  /*aa00*/  STL.64 [R1+0x988], R24 ;  /* 0x0009881801007387 */ /* 0x000fe80000100a00 */
[----:B------:R-:W-:Y:S04]  /*aa10*/  STL.64 [R1+0x998], R20 ;  /* 0x0009981401007387 */ /* 0x000fe80000100a00 */
[----:B0-----:R-:W2:Y:S04]  /*aa20*/  LDL R244, [R1+0x1840] ;  /* 0x0018400001f47983 */ /* 0x001ea80000100800 */
[----:B------:R-:W2:Y:S04]  /*aa30*/  LDL R245, [R1+0x1844] ;  /* 0x0018440001f57983 */ /* 0x000ea80000100800 */
[----:B------:R-:W-:Y:S04]  /*aa40*/  STL.64 [R1+0x9a8], R16 ;  /* 0x0009a81001007387 */ /* 0x000fe80000100a00 */
[----:B------:R-:W-:Y:S04]  /*aa50*/  STL.64 [R1+0x9b8], R12 ;  /* 0x0009b80c01007387 */ /* 0x000fe80000100a00 */
[----:B------:R0:W-:Y:S04]  /*aa60*/  STL.64 [R1+0x9c8], R8 ;  /* 0x0009c80801007387 */ /* 0x0001e80000100a00 */
        /* <DEDUP_REMOVED lines=17> */
[----:B0-----:R-:W3:Y:S04]  /*ab80*/  LDL.LU.64 R2, [R1+0x1e30] ;  /* 0x001e300001027983 */ /* 0x001ee80000300a00 */
        /* <DEDUP_REMOVED lines=8> */
[----:B------:R-:W3:Y:S04]  /*ac10*/  LDL.LU R0, [R1+0x1e54] ;  /* 0x001e540001007983 */ /* 0x000ee80000300800 */
[----:B------:R0:W-:Y:S04]  /*ac20*/  STL.64 [R1+0xb00], R248 ;  /* 0x000b00f801007387 */ /* 0x0001e80000100a00 */
[----:B------:R-:W3:Y:S04]  /*ac30*/  LDL.LU R252, [R1+0x1e50] ;  /* 0x001e500001fc7983 */ /* 0x000ee80000300800 */
[----:B0-----:R-:W3:Y:S04]  /*ac40*/  LDL.LU.64 R248, [R1+0x1e48] ;  /* 0x001e480001f87983 */ /* 0x001ee80000300a00 */
[----:B----4-:R0:W-:Y:S04]  /*ac50*/  STL.64 [R1+0xbf0], R246 ;  /* 0x000bf0f601007387 */ /* 0x0101e80000100a00 */
[----:B0-----:R-:W4:Y:S04]  /*ac60*/  LDL R247, [R1+0x1864] ;  /* 0x0018640001f77983 */ /* 0x001f280000100800 */
[----:B------:R-:W-:Y:S04]  /*ac70*/  STL.64 [R1+0x920], R50 ;  /* 0x0009203201007387 */ /* 0x000fe80000100a00 */
[----:B------:R0:W-:Y:S04]  /*ac80*/  STL.64 [R1+0x928], R48 ;  /* 0x0009283001007387 */ /* 0x0001e80000100a00 */
[----:B------:R1:W-:Y:S04]  /*ac90*/  STL.64 [R1+0x930], R46 ;  /* 0x0009302e01007387 */ /* 0x0003e80000100a00 */
[----:B------:R1:W-:Y:S04]  /*aca0*/  STL.64 [R1+0x940], R42 ;  /* 0x0009402a01007387 */ /* 0x0003e80000100a00 */
[----:B------:R-:W-:Y:S04]  /*acb0*/  STL.64 [R1+0x950], R38 ;  /* 0x0009502601007387 */ /* 0x000fe80000100a00 */
[----:B------:R-:W-:Y:S04]  /*acc0*/  STL.64 [R1+0x960], R34 ;  /* 0x0009602201007387 */ /* 0x000fe80000100a00 */
[----:B------:R-:W-:Y:S04]  /*acd0*/  STL.64 [R1+0x970], R30 ;  /* 0x0009701e01007387 */ /* 0x000fe80000100a00 */
[----:B--2---:R2:W-:Y:S04]  /*ace0*/  STL.64 [R1+0xbe8], R244 ;  /* 0x000be8f401007387 */ /* 0x0045e80000100a00 */
[----:B------:R2:W-:Y:S04]  /*acf0*/  STL.64 [R1+0x9a0], R18 ;  /* 0x0009a01201007387 */ /* 0x0005e80000100a00 */
[----:B------:R2:W-:Y:S04]  /*ad00*/  STL.64 [R1+0x9b0], R14 ;  /* 0x0009b00e01007387 */ /* 0x0005e80000100a00 */
[----:B------:R2:W-:Y:S04]  /*ad10*/  STL.64 [R1+0x9c0], R10 ;  /* 0x0009c00a01007387 */ /* 0x0005e80000100a00 */
[----:B------:R2:W-:Y:S04]  /*ad20*/  STL.64 [R1+0x9d0], R6 ;  /* 0x0009d00601007387 */ /* 0x0005e80000100a00 */
[----:B------:R2:W-:Y:S04]  /*ad30*/  STL.64 [R1+0x9e0], R242 ;  /* 0x0009e0f201007387 */ /* 0x0005e80000100a00 */
[----:B0-----:R-:W4:Y:S04]  /*ad40*/  LDL R48, [R1+0x1680] ;  /* 0x0016800001307983 */ /* 0x001f280000100800 */
[----:B------:R-:W4:Y:S04]  /*ad50*/  LDL R49, [R1+0x1684] ;  /* 0x0016840001317983 */ /* 0x000f280000100800 */
[----:B------:R0:W-:Y:S04]  /*ad60*/  STL.64 [R1+0xad8], R4 ;  /* 0x000ad80401007387 */ /* 0x0001e80000100a00 */
[----:B------:R0:W-:Y:S04]  /*ad70*/  STL.64 [R1+0xac8], R8 ;  /* 0x000ac80801007387 */ /* 0x0001e80000100a00 */
[----:B------:R-:W4:Y:S04]  /*ad80*/  LDL R50, [R1+0x1678] ;  /* 0x0016780001327983 */ /* 0x000f280000100800 */
[----:B------:R0:W-:Y:S04]  /*ad90*/  STL.64 [R1+0xab8], R12 ;  /* 0x000ab80c01007387 */ /* 0x0001e80000100a00 */
[----:B------:R-:W4:Y:S04]  /*ada0*/  LDL R51, [R1+0x167c] ;  /* 0x00167c0001337983 */ /* 0x000f280000100800 */
[----:B------:R0:W-:Y:S04]  /*adb0*/  STL.64 [R1+0xaa8], R16 ;  /* 0x000aa81001007387 */ /* 0x0001e80000100a00 */
[----:B-1----:R-:W4:Y:S04]  /*adc0*/  LDL R46, [R1+0x1688] ;  /* 0x00168800012e7983 */ /* 0x002f280000100800 */
[----:B------:R1:W-:Y:S04]  /*add0*/  STL.64 [R1+0xa98], R20 ;  /* 0x000a981401007387 */ /* 0x0003e80000100a00 */
[----:B------:R-:W4:Y:S04]  /*ade0*/  LDL R47, [R1+0x168c] ;  /* 0x00168c00012f7983 */ /* 0x000f280000100800 */
[----:B------:R1:W-:Y:S04]  /*adf0*/  STL.64 [R1+0xa88], R24 ;  /* 0x000a881801007387 */ /* 0x0003e80000100a00 */
[----:B------:R-:W4:Y:S04]  /*ae00*/  LDL R42, [R1+0x1698] ;  /* 0x00169800012a7983 */ /* 0x000f280000100800 */
[----:B------:R-:W4:Y:S04]  /*ae10*/  LDL R43, [R1+0x169c] ;  /* 0x00169c00012b7983 */ /* 0x000f280000100800 */
[----:B---3--:R3:W-:Y:S01]  /*ae20*/  STL.64 [R1+0xa78], R28 ;  /* 0x000a781c01007387 */ /* 0x0087e20000100a00 */
[----:B--2---:R-:W-:Y:S01]  /*ae30*/  MOV R244, R2 ;  /* 0x0000000200f47202 */ /* 0x004fe20000000f00 */
[----:B------:R-:W-:-:S02]  /*ae40*/  IMAD.MOV.U32 R245, RZ, RZ, R3 ;  /* 0x000000fffff57224 */ /* 0x000fc400078e0003 */
[----:B------:R-:W2:Y:S04]  /*ae50*/  LDL R38, [R1+0x16a8] ;  /* 0x0016a80001267983 */ /* 0x000ea80000100800 */
[----:B------:R-:W-:Y:S04]  /*ae60*/  STL.64 [R1+0xc00], R244 ;  /* 0x000c00f401007387 */ /* 0x000fe80000100a00 */
[----:B------:R3:W-:Y:S04]  /*ae70*/  STL.64 [R1+0xa68], R32 ;  /* 0x000a682001007387 */ /* 0x0007e80000100a00 */
[----:B------:R-:W2:Y:S04]  /*ae80*/  LDL R39, [R1+0x16ac] ;  /* 0x0016ac0001277983 */ /* 0x000ea80000100800 */
[----:B------:R3:W-:Y:S04]  /*ae90*/  STL.64 [R1+0xa58], R36 ;  /* 0x000a582401007387 */ /* 0x0007e80000100a00 */
[----:B------:R-:W2:Y:S04]  /*aea0*/  LDL R34, [R1+0x16b8] ;  /* 0x0016b80001227983 */ /* 0x000ea80000100800 */
[----:B------:R3:W-:Y:S04]  /*aeb0*/  STL.64 [R1+0xa48], R40 ;  /* 0x000a482801007387 */ /* 0x0007e80000100a00 */
[----:B------:R-:W2:Y:S04]  /*aec0*/  LDL R35, [R1+0x16bc] ;  /* 0x0016bc0001237983 */ /* 0x000ea80000100800 */
[----:B------:R3:W-:Y:S01]  /*aed0*/  STL.64 [R1+0xa38], R44 ;  /* 0x000a382c01007387 */ /* 0x0007e20000100a00 */
[----:B------:R-:W-:-:S03]  /*aee0*/  IMAD.MOV.U32 R246, RZ, RZ, R0 ;  /* 0x000000fffff67224 */ /* 0x000fc600078e0000 */
        /* <DEDUP_REMOVED lines=20> */
[----:B-1----:R-:W2:Y:S04]  /*b030*/  LDL R20, [R1+0x17f0] ;  /* 0x0017f00001147983 */ /* 0x002ea80000100800 */
        /* <DEDUP_REMOVED lines=14> */
[----:B------:R-:W3:Y:S04]  /*b120*/  LDL.LU.64 R244, [R1+0x1e10] ;  /* 0x001e100001f47983 */ /* 0x000ee80000300a00 */
[----:B------:R-:W3:Y:S04]  /*b130*/  LDL.LU R0, [R1+0x1e2c] ;  /* 0x001e2c0001007983 */ /* 0x000ee80000300800 */
[----:B------:R0:W-:Y:S04]  /*b140*/  STL.64 [R1+0xb10], R248 ;  /* 0x000b10f801007387 */ /* 0x0001e80000100a00 */
[----:B----4-:R1:W-:Y:S04]  /*b150*/  STL.64 [R1+0xc08], R246 ;  /* 0x000c08f601007387 */ /* 0x0103e80000100a00 */
[----:B------:R4:W-:Y:S04]  /*b160*/  STL.64 [R1+0xb80], R26 ;  /* 0x000b801a01007387 */ /* 0x0009e80000100a00 */
[----:B0-----:R-:W3:Y:S04]  /*b170*/  LDL.LU.64 R248, [R1+0x1e38] ;  /* 0x001e380001f87983 */ /* 0x001ee80000300a00 */
[----:B-1----:R-:W3:Y:S04]  /*b180*/  LDL.LU.64 R246, [R1+0x1e08] ;  /* 0x001e080001f67983 */ /* 0x002ee80000300a00 */
[----:B------:R-:W3:Y:S01]  /*b190*/  LDL.LU R3, [R1+0x1e24] ;  /* 0x001e240001037983 */ /* 0x000ee20000300800 */
[----:B----4-:R-:W-:-:S03]  /*b1a0*/  MOV R26, R252 ;  /* 0x000000fc001a7202 */ /* 0x010fc60000000f00 */
[----:B------:R-:W4:Y:S04]  /*b1b0*/  LDL.LU R252, [R1+0x1e20] ;  /* 0x001e200001fc7983 */ /* 0x000f280000300800 */
[----:B------:R-:W-:Y:S04]  /*b1c0*/  STL.64 [R1+0xb90], R22 ;  /* 0x000b901601007387 */ /* 0x000fe80000100a00 */
[----:B------:R0:W-:Y:S04]  /*b1d0*/  STL.64 [R1+0xa28], R48 ;  /* 0x000a283001007387 */ /* 0x0001e80000100a00 */
[----:B0-----:R-:W4:Y:S04]  /*b1e0*/  LDL R48, [R1+0x1780] ;  /* 0x0017800001307983 */ /* 0x001f280000100800 */
[----:B------:R-:W4:Y:S04]  /*b1f0*/  LDL R49, [R1+0x1784] ;  /* 0x0017840001317983 */ /* 0x000f280000100800 */
[----:B------:R0:W-:Y:S04]  /*b200*/  STL.64 [R1+0xa20], R50 ;  /* 0x000a203201007387 */ /* 0x0001e80000100a00 */
[----:B0-----:R-:W4:Y:S04]  /*b210*/  LDL R50, [R1+0x1778] ;  /* 0x0017780001327983 */ /* 0x001f280000100800 */
[----:B------:R0:W-:Y:S04]  /*b220*/  STL.64 [R1+0xa30], R46 ;  /* 0x000a302e01007387 */ /* 0x0001e80000100a00 */
[----:B------:R-:W4:Y:S04]  /*b230*/  LDL R51, [R1+0x177c] ;  /* 0x00177c0001337983 */ /* 0x000f280000100800 */
[----:B------:R1:W-:Y:S04]  /*b240*/  STL.64 [R1+0xa40], R42 ;  /* 0x000a402a01007387 */ /* 0x0003e80000100a00 */
[----:B0-----:R-:W4:Y:S04]  /*b250*/  LDL R46, [R1+0x1788] ;  /* 0x00178800012e7983 */ /* 0x001f280000100800 */
[----:B------:R-:W4:Y:S04]  /*b260*/  LDL R47, [R1+0x178c] ;  /* 0x00178c00012f7983 */ /* 0x000f280000100800 */
[----:B-1----:R-:W4:Y:S04]  /*b270*/  LDL R42, [R1+0x1798] ;  /* 0x00179800012a7983 */ /* 0x002f280000100800 */
[----:B------:R-:W4:Y:S04]  /*b280*/  LDL R43, [R1+0x179c] ;  /* 0x00179c00012b7983 */ /* 0x000f280000100800 */
[----:B--2---:R0:W-:Y:S04]  /*b290*/  STL.64 [R1+0xa50], R38 ;  /* 0x000a502601007387 */ /* 0x0041e80000100a00 */
[----:B0-----:R-:W2:Y:S04]  /*b2a0*/  LDL R38, [R1+0x17a8] ;  /* 0x0017a80001267983 */ /* 0x001ea80000100800 */
[----:B------:R0:W-:Y:S04]  /*b2b0*/  STL.64 [R1+0xa60], R34 ;  /* 0x000a602201007387 */ /* 0x0001e80000100a00 */
[----:B------:R-:W2:Y:S04]  /*b2c0*/  LDL R39, [R1+0x17ac] ;  /* 0x0017ac0001277983 */ /* 0x000ea80000100800 */
        /* <DEDUP_REMOVED lines=9> */
[----:B0-----:R-:W2:Y:S04]  /*b360*/  LDL R18, [R1+0x17f8] ;  /* 0x0017f80001127983 */ /* 0x001ea80000100800 */
[----:B------:R0:W-:Y:S04]  /*b370*/  STL.64 [R1+0xae0], R242 ;  /* 0x000ae0f201007387 */ /* 0x0001e80000100a00 */
[----:B------:R-:W2:Y:S04]  /*b380*/  LDL R19, [R1+0x17fc] ;  /* 0x0017fc0001137983 */ /* 0x000ea80000100800 */
[----:B------:R0:W-:Y:S04]  /*b390*/  STL.64 [R1+0xbd8], R4 ;  /* 0x000bd80401007387 */ /* 0x0001e80000100a00 */
[----:B------:R-:W2:Y:S04]  /*b3a0*/  LDL R14, [R1+0x1808] ;  /* 0x00180800010e7983 */ /* 0x000ea80000100800 */
        /* <DEDUP_REMOVED lines=10> */
[----:B---3--:R3:W-:Y:S04]  /*b450*/  STL.64 [R1+0xb78], R28 ;  /* 0x000b781c01007387 */ /* 0x0087e80000100a00 */
[----:B0-----:R-:W2:Y:S04]  /*b460*/  LDL R242, [R1+0x1838] ;  /* 0x0018380001f27983 */ /* 0x001ea80000100800 */
[----:B------:R0:W-:Y:S04]  /*b470*/  STL.64 [R1+0xb68], R32 ;  /* 0x000b682001007387 */ /* 0x0001e80000100a00 */
[----:B------:R-:W2:Y:S04]  /*b480*/  LDL R243, [R1+0x183c] ;  /* 0x00183c0001f37983 */ /* 0x000ea80000100800 */
[----:B------:R0:W-:Y:S04]  /*b490*/  STL.64 [R1+0xb58], R36 ;  /* 0x000b582401007387 */ /* 0x0001e80000100a00 */
[----:B------:R-:W2:Y:S04]  /*b4a0*/  LDL R4, [R1+0x1930] ;  /* 0x0019300001047983 */ /* 0x000ea80000100800 */
[----:B------:R0:W-:Y:S04]  /*b4b0*/  STL.64 [R1+0xb48], R40 ;  /* 0x000b482801007387 */ /* 0x0001e80000100a00 */
[----:B------:R-:W2:Y:S04]  /*b4c0*/  LDL R5, [R1+0x1934] ;  /* 0x0019340001057983 */ /* 0x000ea80000100800 */
[----:B------:R0:W-:Y:S01]  /*b4d0*/  STL.64 [R1+0xb38], R44 ;  /* 0x000b382c01007387 */ /* 0x0001e20000100a00 */
[----:B------:R-:W-:-:S03]  /*b4e0*/  MOV R22, R2 ;  /* 0x0000000200167202 */ /* 0x000fc60000000f00 */
[----:B------:R-:W2:Y:S04]  /*b4f0*/  LDL R8, [R1+0x1920] ;  /* 0x0019200001087983 */ /* 0x000ea80000100800 */
[----:B------:R0:W-:Y:S01]  /*b500*/  STL.64 [R1+0xc10], R244 ;  /* 0x000c10f401007387 */ /* 0x0001e20000100a00 */
[----:B------:R-:W-:-:S03]  /*b510*/  IMAD.MOV.U32 R27, RZ, RZ, R0 ;  /* 0x000000ffff1b7224 */ /* 0x000fc600078e0000 */
        /* <DEDUP_REMOVED lines=9> */
[----:B---3--:R-:W3:Y:S04]  /*b5b0*/  LDL R28, [R1+0x18d0] ;  /* 0x0018d000011c7983 */ /* 0x008ee80000100800 */
[----:B------:R-:W3:Y:S04]  /*b5c0*/  LDL R29, [R1+0x18d4] ;  /* 0x0018d400011d7983 */ /* 0x000ee80000100800 */
        /* <DEDUP_REMOVED lines=9> */
[----:B------:R-:W3:Y:S04]  /*b660*/  LDL.LU.64 R244, [R1+0x1e00] ;  /* 0x001e000001f47983 */ /* 0x000ee80000300a00 */
[----:B------:R-:W3:Y:S04]  /*b670*/  LDL.LU R0, [R1+0x1e1c] ;  /* 0x001e1c0001007983 */ /* 0x000ee80000300800 */
[----:B------:R0:W-:Y:S04]  /*b680*/  STL.64 [R1+0xbf8], R248 ;  /* 0x000bf8f801007387 */ /* 0x0001e80000100a00 */
[----:B------:R1:W-:Y:S04]  /*b690*/  STL.64 [R1+0xc18], R246 ;  /* 0x000c18f601007387 */ /* 0x0003e80000100a00 */
[----:B0-----:R-:W3:Y:S04]  /*b6a0*/  LDL R248, [R1+0x1940] ;  /* 0x0019400001f87983 */ /* 0x001ee80000100800 */
[----:B------:R-:W3:Y:S04]  /*b6b0*/  LDL R249, [R1+0x1944] ;  /* 0x0019440001f97983 */ /* 0x000ee80000100800 */
[----:B-1----:R-:W3:Y:S01]  /*b6c0*/  LDL.LU.64 R246, [R1+0x1df8] ;  /* 0x001df80001f67983 */ /* 0x002ee20000300a00 */
[----:B------:R-:W-:Y:S01]  /*b6d0*/  IMAD.MOV.U32 R23, RZ, RZ, R3 ;  /* 0x000000ffff177224 */ /* 0x000fe200078e0003 */
[----:B----4-:R-:W-:-:S02]  /*b6e0*/  MOV R3, R252 ;  /* 0x000000fc00037202 */ /* 0x010fc40000000f00 */
[----:B------:R0:W-:Y:S04]  /*b6f0*/  STL.64 [R1+0x808], R52 ;  /* 0x0008083401007387 */ /* 0x0001e80000100a00 */
[----:B------:R-:W-:Y:S04]  /*b700*/  STL.64 [R1+0xb20], R50 ;  /* 0x000b203201007387 */ /* 0x000fe80000100a00 */
[----:B------:R1:W-:Y:S04]  /*b710*/  STL.64 [R1+0xb28], R48 ;  /* 0x000b283001007387 */ /* 0x0003e80000100a00 */
[----:B------:R4:W-:Y:S04]  /*b720*/  STL.64 [R1+0xb30], R46 ;  /* 0x000b302e01007387 */ /* 0x0009e80000100a00 */
[----:B------:R4:W-:Y:S04]  /*b730*/  STL.64 [R1+0xb40], R42 ;  /* 0x000b402a01007387 */ /* 0x0009e80000100a00 */
[----:B0-----:R0:W5:Y:S04]  /*b740*/  LDL.LU.64 R52, [R1+0x1ef8] ;  /* 0x001ef80001347983 */ /* 0x0011680000300a00 */
[----:B-1----:R-:W3:Y:S04]  /*b750*/  LDL R48, [R1+0x1880] ;  /* 0x0018800001307983 */ /* 0x002ee80000100800 */
[----:B------:R-:W3:Y:S04]  /*b760*/  LDL R49, [R1+0x1884] ;  /* 0x0018840001317983 */ /* 0x000ee80000100800 */
[----:B------:R-:W3:Y:S04]  /*b770*/  LDL R50, [R1+0x1878] ;  /* 0x0018780001327983 */ /* 0x000ee80000100800 */
[----:B------:R-:W3:Y:S04]  /*b780*/  LDL R51, [R1+0x187c] ;  /* 0x00187c0001337983 */ /* 0x000ee80000100800 */
[----:B--2---:R1:W-:Y:S04]  /*b790*/  STL.64 [R1+0xb50], R38 ;  /* 0x000b502601007387 */ /* 0x0043e80000100a00 */
[----:B----4-:R-:W2:Y:S04]  /*b7a0*/  LDL R46, [R1+0x1888] ;  /* 0x00188800012e7983 */ /* 0x010ea80000100800 */
[----:B------:R-:W2:Y:S04]  /*b7b0*/  LDL R47, [R1+0x188c] ;  /* 0x00188c00012f7983 */ /* 0x000ea80000100800 */
[----:B------:R-:W4:Y:S04]  /*b7c0*/  LDL R42, [R1+0x1898] ;  /* 0x00189800012a7983 */ /* 0x000f280000100800 */
[----:B------:R-:W4:Y:S04]  /*b7d0*/  LDL R43, [R1+0x189c] ;  /* 0x00189c00012b7983 */ /* 0x000f280000100800 */
[----:B------:R0:W-:Y:S04]  /*b7e0*/  STL.64 [R1+0xb60], R34 ;  /* 0x000b602201007387 */ /* 0x0001e80000100a00 */
[----:B-1----:R-:W4:Y:S04]  /*b7f0*/  LDL R38, [R1+0x18a8] ;  /* 0x0018a80001267983 */ /* 0x002f280000100800 */
[----:B------:R-:W4:Y:S04]  /*b800*/  LDL R39, [R1+0x18ac] ;  /* 0x0018ac0001277983 */ /* 0x000f280000100800 */
[----:B0-----:R-:W4:Y:S04]  /*b810*/  LDL R34, [R1+0x18b8] ;  /* 0x0018b80001227983 */ /* 0x001f280000100800 */
[----:B------:R0:W-:Y:S04]  /*b820*/  STL.64 [R1+0xb70], R30 ;  /* 0x000b701e01007387 */ /* 0x0001e80000100a00 */
[----:B------:R-:W4:Y:S04]  /*b830*/  LDL R35, [R1+0x18bc] ;  /* 0x0018bc0001237983 */ /* 0x000f280000100800 */
[----:B------:R-:W2:Y:S04]  /*b840*/  LDL.LU R252, [R1+0x1e18] ;  /* 0x001e180001fc7983 */ /* 0x000ea80000300800 */
[----:B0-----:R-:W4:Y:S04]  /*b850*/  LDL R30, [R1+0x18c8] ;  /* 0x0018c800011e7983 */ /* 0x001f280000100800 */
[----:B------:R0:W-:Y:S04]  /*b860*/  STL.64 [R1+0xba0], R18 ;  /* 0x000ba01201007387 */ /* 0x0001e80000100a00 */
[----:B------:R-:W4:Y:S04]  /*b870*/  LDL R31, [R1+0x18cc] ;  /* 0x0018cc00011f7983 */ /* 0x000f280000100800 */
        /* <DEDUP_REMOVED lines=18> */
[----:B------:R1:W-:Y:S04]  /*b9a0*/  STL.64 [R1+0xcb8], R12 ;  /* 0x000cb80c01007387 */ /* 0x0003e80000100a00 */
[----:B0-----:R-:W4:Y:S04]  /*b9b0*/  LDL R8, [R1+0x1a20] ;  /* 0x001a200001087983 */ /* 0x001f280000100800 */
[----:B------:R0:W-:Y:S04]  /*b9c0*/  STL.64 [R1+0xca8], R16 ;  /* 0x000ca81001007387 */ /* 0x0001e80000100a00 */
[----:B------:R-:W4:Y:S04]  /*b9d0*/  LDL R9, [R1+0x1a24] ;  /* 0x001a240001097983 */ /* 0x000f280000100800 */
[----:B------:R0:W-:Y:S04]  /*b9e0*/  STL.64 [R1+0xc98], R20 ;  /* 0x000c981401007387 */ /* 0x0001e80000100a00 */
[----:B-1----:R-:W4:Y:S04]  /*b9f0*/  LDL R12, [R1+0x1a10] ;  /* 0x001a1000010c7983 */ /* 0x002f280000100800 */
[----:B------:R1:W-:Y:S04]  /*ba00*/  STL.64 [R1+0xc88], R24 ;  /* 0x000c881801007387 */ /* 0x0003e80000100a00 */
[----:B------:R-:W4:Y:S04]  /*ba10*/  LDL R13, [R1+0x1a14] ;  /* 0x001a1400010d7983 */ /* 0x000f280000100800 */
[----:B---3--:R-:W-:Y:S04]  /*ba20*/  STL.64 [R1+0xc78], R28 ;  /* 0x000c781c01007387 */ /* 0x008fe80000100a00 */
[----:B0-----:R-:W3:Y:S04]  /*ba30*/  LDL R16, [R1+0x1a00] ;  /* 0x001a000001107983 */ /* 0x001ee80000100800 */
[----:B------:R-:W-:Y:S04]  /*ba40*/  STL.64 [R1+0xc68], R32 ;  /* 0x000c682001007387 */ /* 0x000fe80000100a00 */
[----:B------:R-:W3:Y:S04]  /*ba50*/  LDL R17, [R1+0x1a04] ;  /* 0x001a040001117983 */ /* 0x000ee80000100800 */
[----:B------:R-:W-:Y:S04]  /*ba60*/  STL.64 [R1+0xc58], R36 ;  /* 0x000c582401007387 */ /* 0x000fe80000100a00 */
[----:B------:R-:W3:Y:S04]  /*ba70*/  LDL R20, [R1+0x19f0] ;  /* 0x0019f00001147983 */ /* 0x000ee80000100800 */
[----:B------:R-:W-:Y:S04]  /*ba80*/  STL.64 [R1+0xc48], R40 ;  /* 0x000c482801007387 */ /* 0x000fe80000100a00 */
[----:B------:R-:W3:Y:S04]  /*ba90*/  LDL R21, [R1+0x19f4] ;  /* 0x0019f40001157983 */ /* 0x000ee80000100800 */
[----:B------:R-:W-:Y:S04]  /*baa0*/  STL.64 [R1+0xc38], R44 ;  /* 0x000c382c01007387 */ /* 0x000fe80000100a00 */
[----:B------:R0:W-:Y:S04]  /*bab0*/  STL.64 [R1+0xcf0], R2 ;  /* 0x000cf00201007387 */ /* 0x0001e80000100a00 */
[----:B------:R0:W-:Y:S04]  /*bac0*/  STL.64 [R1+0xcf8], R244 ;  /* 0x000cf8f401007387 */ /* 0x0001e80000100a00 */
[----:B-1----:R-:W3:Y:S04]  /*bad0*/  LDL R24, [R1+0x19e0] ;  /* 0x0019e00001187983 */ /* 0x002ee80000100800 */
[----:B------:R-:W3:Y:S01]  /*bae0*/  LDL R25, [R1+0x19e4] ;  /* 0x0019e40001197983 */ /* 0x000ee20000100800 */
[----:B0-----:R-:W-:-:S03]  /*baf0*/  IMAD.MOV.U32 R2, RZ, RZ, R0 ;  /* 0x000000ffff027224 */ /* 0x001fc600078e0000 */
[----:B------:R-:W2:Y:S04]  /*bb00*/  LDL R244, [R1+0x1a40] ;  /* 0x001a400001f47983 */ /* 0x000ea80000100800 */
[----:B------:R-:W2:Y:S04]  /*bb10*/  LDL R245, [R1+0x1a44] ;  /* 0x001a440001f57983 */ /* 0x000ea80000100800 */
        /* <DEDUP_REMOVED lines=10> */
[----:B------:R-:W4:Y:S04]  /*bbc0*/  LDL.LU R0, [R1+0x1df4] ;  /* 0x001df40001007983 */ /* 0x000f280000300800 */
[----:B------:R0:W-:Y:S04]  /*bbd0*/  STL.64 [R1+0xce8], R248 ;  /* 0x000ce8f801007387 */ /* 0x0001e80000100a00 */
[----:B------:R-:W-:Y:S04]  /*bbe0*/  STL.64 [R1+0xc90], R22 ;  /* 0x000c901601007387 */ /* 0x000fe80000100a00 */
[----:B------:R-:W3:Y:S01]  /*bbf0*/  LDL R3, [R1+0x1964] ;  /* 0x0019640001037983 */ /* 0x000ee20000100800 */
[----:B0-----:R-:W-:-:S03]  /*bc00*/  MOV R248, R246 ;  /* 0x000000f600f87202 */ /* 0x001fc60000000f00 */
[----:B------:R-:W3:Y:S01]  /*bc10*/  LDL.LU R246, [R1+0x1df0] ;  /* 0x001df00001f67983 */ /* 0x000ee20000300800 */
[----:B------:R-:W-:-:S03]  /*bc20*/  IMAD.MOV.U32 R249, RZ, RZ, R247 ;  /* 0x000000fffff97224 */ /* 0x000fc600078e00f7 */
[----:B------:R-:W3:Y:S04]  /*bc30*/  LDL.LU R247, [R1+0x1dec] ;  /* 0x001dec0001f77983 */ /* 0x000ee80000300800 */
[----:B------:R0:W-:Y:S04]  /*bc40*/  STL.64 [R1+0xc80], R26 ;  /* 0x000c801a01007387 */ /* 0x0001e80000100a00 */
[----:B--2---:R1:W-:Y:S01]  /*bc50*/  STL.64 [R1+0xde8], R244 ;  /* 0x000de8f401007387 */ /* 0x0043e20000100a00 */
[----:B0-----:R-:W-:-:S03]  /*bc60*/  MOV R27, R252 ;  /* 0x000000fc001b7202 */ /* 0x001fc60000000f00 */
[----:B------:R-:W2:Y:S01]  /*bc70*/  LDL.LU R252, [R1+0x1de8] ;  /* 0x001de80001fc7983 */ /* 0x000ea20000300800 */
[----:B----4-:R-:W-:-:S03]  /*bc80*/  IMAD.MOV.U32 R22, RZ, RZ, R0 ;  /* 0x000000ffff167224 */ /* 0x010fc600078e0000 */
[----:B-1----:R-:W4:Y:S04]  /*bc90*/  LDL R245, [R1+0x1a54] ;  /* 0x001a540001f57983 */ /* 0x002f280000100800 */
[----:B------:R-:W4:Y:S01]  /*bca0*/  LDL.LU R0, [R1+0x1de4] ;  /* 0x001de40001007983 */ /* 0x000f220000300800 */
[----:B---3--:R-:W-:-:S03]  /*bcb0*/  MOV R23, R246 ;  /* 0x000000f600177202 */ /* 0x008fc60000000f00 */
[----:B------:R0:W-:Y:S04]  /*bcc0*/  STL.64 [R1+0xca0], R18 ;  /* 0x000ca01201007387 */ /* 0x0001e80000100a00 */
[----:B------:R-:W3:Y:S04]  /*bcd0*/  LDL R246, [R1+0x1a48] ;  /* 0x001a480001f67983 */ /* 0x000ee80000100800 */
[----:B------:R1:W-:Y:S01]  /*bce0*/  STL.64 [R1+0xd08], R2 ;  /* 0x000d080201007387 */ /* 0x0003e20000100a00 */
[----:B0-----:R-:W-:-:S03]  /*bcf0*/  IMAD.MOV.U32 R18, RZ, RZ, R247 ;  /* 0x000000ffff127224 */ /* 0x001fc600078e00f7 */
[----:B------:R0:W-:Y:S04]  /*bd00*/  STL.64 [R1+0xc70], R30 ;  /* 0x000c701e01007387 */ /* 0x0001e80000100a00 */
[----:B------:R-:W-:Y:S04]  /*bd10*/  STL.64 [R1+0xc20], R50 ;  /* 0x000c203201007387 */ /* 0x000fe80000100a00 */
[----:B-1----:R-:W3:Y:S04]  /*bd20*/  LDL.LU.64 R2, [R1+0x1dd0] ;  /* 0x001dd00001027983 */ /* 0x002ee80000300a00 */
[----:B0-----:R-:W3:Y:S04]  /*bd30*/  LDL R30, [R1+0x19c8] ;  /* 0x0019c800011e7983 */ /* 0x001ee80000100800 */
[----:B------:R-:W3:Y:S04]  /*bd40*/  LDL R31, [R1+0x19cc] ;  /* 0x0019cc00011f7983 */ /* 0x000ee80000100800 */
[----:B------:R0:W-:Y:S04]  /*bd50*/  STL.64 [R1+0xc28], R48 ;  /* 0x000c283001007387 */ /* 0x0001e80000100a00 */
[----:B------:R1:W-:Y:S04]  /*bd60*/  STL.64 [R1+0xc30], R46 ;  /* 0x000c302e01007387 */ /* 0x0003e80000100a00 */
[----:B------:R1:W-:Y:S04]  /*bd70*/  STL.64 [R1+0xd00], R248 ;  /* 0x000d00f801007387 */ /* 0x0003e80000100a00 */
[----:B------:R1:W-:Y:S04]  /*bd80*/  STL.64 [R1+0xc40], R42 ;  /* 0x000c402a01007387 */ /* 0x0003e80000100a00 */
[----:B0-----:R-:W3:Y:S04]  /*bd90*/  LDL R48, [R1+0x1980] ;  /* 0x0019800001307983 */ /* 0x001ee80000100800 */
[----:B------:R-:W3:Y:S04]  /*bda0*/  LDL R49, [R1+0x1984] ;  /* 0x0019840001317983 */ /* 0x000ee80000100800 */
[----:B------:R-:W3:Y:S04]  /*bdb0*/  LDL R50, [R1+0x1978] ;  /* 0x0019780001327983 */ /* 0x000ee80000100800 */
[----:B------:R-:W3:Y:S04]  /*bdc0*/  LDL R51, [R1+0x197c] ;  /* 0x00197c0001337983 */ /* 0x000ee80000100800 */
[----:B-1----:R-:W3:Y:S04]  /*bdd0*/  LDL R46, [R1+0x1988] ;  /* 0x00198800012e7983 */ /* 0x002ee80000100800 */
[----:B------:R-:W3:Y:S04]  /*bde0*/  LDL R47, [R1+0x198c] ;  /* 0x00198c00012f7983 */ /* 0x000ee80000100800 */
[----:B------:R-:W3:Y:S04]  /*bdf0*/  LDL.LU.64 R248, [R1+0x1dd8] ;  /* 0x001dd80001f87983 */ /* 0x000ee80000300a00 */
[----:B------:R0:W-:Y:S04]  /*be00*/  STL.64 [R1+0xce0], R242 ;  /* 0x000ce0f201007387 */ /* 0x0001e80000100a00 */
[----:B------:R-:W3:Y:S04]  /*be10*/  LDL R42, [R1+0x1998] ;  /* 0x00199800012a7983 */ /* 0x000ee80000100800 */
[----:B------:R-:W3:Y:S04]  /*be20*/  LDL R43, [R1+0x199c] ;  /* 0x00199c00012b7983 */ /* 0x000ee80000100800 */
[----:B0-----:R-:W3:Y:S04]  /*be30*/  LDL R242, [R1+0x1a38] ;  /* 0x001a380001f27983 */ /* 0x001ee80000100800 */
[----:B------:R-:W3:Y:S04]  /*be40*/  LDL R243, [R1+0x1a3c] ;  /* 0x001a3c0001f37983 */ /* 0x000ee80000100800 */
[----:B------:R0:W-:Y:S04]  /*be50*/  STL.64 [R1+0xc50], R38 ;  /* 0x000c502601007387 */ /* 0x0001e80000100a00 */
[----:B------:R1:W-:Y:S04]  /*be60*/  STL.64 [R1+0xc60], R34 ;  /* 0x000c602201007387 */ /* 0x0003e80000100a00 */
[----:B------:R1:W-:Y:S04]  /*be70*/  STL.64 [R1+0xcb0], R14 ;  /* 0x000cb00e01007387 */ /* 0x0003e80000100a00 */
[----:B------:R1:W-:Y:S04]  /*be80*/  STL.64 [R1+0xcc0], R10 ;  /* 0x000cc00a01007387 */ /* 0x0003e80000100a00 */
[----:B------:R1:W-:Y:S04]  /*be90*/  STL.64 [R1+0xcd0], R6 ;  /* 0x000cd00601007387 */ /* 0x0003e80000100a00 */
[----:B------:R1:W-:Y:S04]  /*bea0*/  STL.64 [R1+0xd38], R44 ;  /* 0x000d382c01007387 */ /* 0x0003e80000100a00 */
[----:B0-----:R-:W3:Y:S04]  /*beb0*/  LDL R38, [R1+0x19a8] ;  /* 0x0019a80001267983 */ /* 0x001ee80000100800 */
        /* <DEDUP_REMOVED lines=14> */
[----:B------:R-:W2:Y:S01]  /*bfa0*/  LDL.LU R252, [R1+0x1db8] ;  /* 0x001db80001fc7983 */ /* 0x000ea20000300800 */
[----:B----4-:R-:W-:-:S03]  /*bfb0*/  MOV R247, R0 ;  /* 0x0000000000f77202 */ /* 0x010fc60000000f00 */
[----:B------:R0:W-:Y:S04]  /*bfc0*/  STL.64 [R1+0xdf8], R244 ;  /* 0x000df8f401007387 */ /* 0x0001e80000100a00 */
[----:B------:R-:W4:Y:S04]  /*bfd0*/  LDL.LU R0, [R1+0x1de0] ;  /* 0x001de00001007983 */ /* 0x000f280000300800 */
[----:B0-----:R-:W4:Y:S04]  /*bfe0*/  LDL.LU.64 R244, [R1+0x1da0] ;  /* 0x001da00001f47983 */ /* 0x001f280000300a00 */
[----:B---3--:R0:W-:Y:S04]  /*bff0*/  STL.64 [R1+0xdf0], R246 ;  /* 0x000df0f601007387 */ /* 0x0081e80000100a00 */
[----:B0-----:R-:W3:Y:S04]  /*c000*/  LDL R246, [R1+0x1a58] ;  /* 0x001a580001f67983 */ /* 0x001ee80000100800 */
[----:B------:R-:W3:Y:S04]  /*c010*/  LDL R247, [R1+0x1a5c] ;  /* 0x001a5c0001f77983 */ /* 0x000ee80000100800 */
[----:B------:R0:W-:Y:S04]  /*c020*/  STL.64 [R1+0xd18], R2 ;  /* 0x000d180201007387 */ /* 0x0001e80000100a00 */
[----:B0-----:R-:W4:Y:S04]  /*c030*/  LDL.LU.64 R2, [R1+0x1dc0] ;  /* 0x001dc00001027983 */ /* 0x001f280000300a00 */
[----:B------:R-:W-:Y:S04]  /*c040*/  STL.64 [R1+0xd70], R30 ;  /* 0x000d701e01007387 */ /* 0x000fe80000100a00 */
[----:B------:R0:W-:Y:S04]  /*c050*/  STL.64 [R1+0xd28], R48 ;  /* 0x000d283001007387 */ /* 0x0001e80000100a00 */
[----:B------:R1:W-:Y:S04]  /*c060*/  STL.64 [R1+0xd20], R50 ;  /* 0x000d203201007387 */ /* 0x0003e80000100a00 */
[----:B0-----:R-:W4:Y:S04]  /*c070*/  LDL R48, [R1+0x1a88] ;  /* 0x001a880001307983 */ /* 0x001f280000100800 */
[----:B------:R-:W-:Y:S04]  /*c080*/  STL.64 [R1+0xd30], R46 ;  /* 0x000d302e01007387 */ /* 0x000fe80000100a00 */
[----:B------:R0:W-:Y:S04]  /*c090*/  STL.64 [R1+0xd10], R248 ;  /* 0x000d10f801007387 */ /* 0x0001e80000100a00 */
[----:B------:R-:W4:Y:S04]  /*c0a0*/  LDL R49, [R1+0x1a8c] ;  /* 0x001a8c0001317983 */ /* 0x000f280000100800 */
[----:B-1----:R-:W4:Y:S04]  /*c0b0*/  LDL R50, [R1+0x1a80] ;  /* 0x001a800001327983 */ /* 0x002f280000100800 */
[----:B0-----:R-:W4:Y:S04]  /*c0c0*/  LDL.LU.64 R248, [R1+0x1dc8] ;  /* 0x001dc80001f87983 */ /* 0x001f280000300a00 */
[----:B------:R0:W-:Y:S04]  /*c0d0*/  STL.64 [R1+0xd40], R42 ;  /* 0x000d402a01007387 */ /* 0x0001e80000100a00 */
[----:B------:R-:W4:Y:S04]  /*c0e0*/  LDL R51, [R1+0x1a84] ;  /* 0x001a840001337983 */ /* 0x000f280000100800 */
[----:B------:R-:W4:Y:S04]  /*c0f0*/  LDL R46, [R1+0x1a90] ;  /* 0x001a9000012e7983 */ /* 0x000f280000100800 */
[----:B------:R-:W4:Y:S04]  /*c100*/  LDL R47, [R1+0x1a94] ;  /* 0x001a9400012f7983 */ /* 0x000f280000100800 */
[----:B------:R1:W-:Y:S04]  /*c110*/  STL.64 [R1+0xde0], R242 ;  /* 0x000de0f201007387 */ /* 0x0003e80000100a00 */
[----:B0-----:R-:W4:Y:S04]  /*c120*/  LDL R42, [R1+0x1aa0] ;  /* 0x001aa000012a7983 */ /* 0x001f280000100800 */
[----:B------:R-:W4:Y:S04]  /*c130*/  LDL R43, [R1+0x1aa4] ;  /* 0x001aa400012b7983 */ /* 0x000f280000100800 */
[----:B-1----:R-:W4:Y:S01]  /*c140*/  LDL R242, [R1+0x1b40] ;  /* 0x001b400001f27983 */ /* 0x002f220000100800 */
[----:B--2---:R-:W-:-:S03]  /*c150*/  IMAD.MOV.U32 R31, RZ, RZ, R252 ;  /* 0x000000ffff1f7224 */ /* 0x004fc600078e00fc */
[----:B------:R-:W2:Y:S04]  /*c160*/  LDL.LU R252, [R1+0x1db0] ;  /* 0x001db00001fc7983 */ /* 0x000ea80000300800 */
[----:B---3--:R0:W-:Y:S04]  /*c170*/  STL.64 [R1+0xe00], R246 ;  /* 0x000e00f601007387 */ /* 0x0081e80000100a00 */
[----:B0-----:R-:W3:Y:S04]  /*c180*/  LDL.LU.64 R246, [R1+0x1d98] ;  /* 0x001d980001f67983 */ /* 0x001ee80000300a00 */
[----:B----4-:R0:W-:Y:S04]  /*c190*/  STL.64 [R1+0xe18], R244 ;  /* 0x000e18f401007387 */ /* 0x0101e80000100a00 */
[----:B0-----:R-:W4:Y:S04]  /*c1a0*/  LDL.LU.64 R244, [R1+0x1d80] ;  /* 0x001d800001f47983 */ /* 0x001f280000300a00 */
[----:B------:R0:W-:Y:S04]  /*c1b0*/  STL.64 [R1+0xd48], R40 ;  /* 0x000d482801007387 */ /* 0x0001e80000100a00 */
[----:B------:R1:W-:Y:S04]  /*c1c0*/  STL.64 [R1+0xe10], R2 ;  /* 0x000e100201007387 */ /* 0x0003e80000100a00 */
[----:B0-----:R-:W4:Y:S04]  /*c1d0*/  LDL R40, [R1+0x1aa8] ;  /* 0x001aa80001287983 */ /* 0x001f280000100800 */
[----:B------:R-:W4:Y:S04]  /*c1e0*/  LDL R41, [R1+0x1aac] ;  /* 0x001aac0001297983 */ /* 0x000f280000100800 */
[----:B-1----:R-:W4:Y:S04]  /*c1f0*/  LDL.LU.64 R2, [R1+0x1d88] ;  /* 0x001d880001027983 */ /* 0x002f280000300a00 */
        /* <DEDUP_REMOVED lines=20> */
[----:B------:R2:W-:Y:S04]  /*c340*/  STL.64 [R1+0xe38], R46 ;  /* 0x000e382e01007387 */ /* 0x0005e80000100a00 */
[----:B------:R2:W-:Y:S04]  /*c350*/  STL.64 [R1+0xe40], R44 ;  /* 0x000e402c01007387 */ /* 0x0005e80000100a00 */
[----:B0-----:R-:W4:Y:S04]  /*c360*/  LDL R20, [R1+0x1af8] ;  /* 0x001af80001147983 */ /* 0x001f280000100800 */
[----:B------:R-:W4:Y:S04]  /*c370*/  LDL R21, [R1+0x1afc] ;  /* 0x001afc0001157983 */ /* 0x000f280000100800 */
[----:B------:R-:W4:Y:S04]  /*c380*/  LDL R24, [R1+0x1ae8] ;  /* 0x001ae80001187983 */ /* 0x000f280000100800 */
[----:B------:R-:W4:Y:S01]  /*c390*/  LDL R25, [R1+0x1aec] ;  /* 0x001aec0001197983 */ /* 0x000f220000100800 */
[----:B------:R-:W-:-:S03]  /*c3a0*/  MOV R30, R0 ;  /* 0x00000000001e7202 */ /* 0x000fc60000000f00 */
[----:B------:R-:W4:Y:S04]  /*c3b0*/  LDL.LU R0, [R1+0x1db4] ;  /* 0x001db40001007983 */ /* 0x000f280000300800 */
[----:B-1----:R-:W4:Y:S04]  /*c3c0*/  LDL R16, [R1+0x1b08] ;  /* 0x001b080001107983 */ /* 0x002f280000100800 */
[----:B------:R-:W4:Y:S04]  /*c3d0*/  LDL R17, [R1+0x1b0c] ;  /* 0x001b0c0001117983 */ /* 0x000f280000100800 */
[----:B------:R-:W4:Y:S04]  /*c3e0*/  LDL.LU.64 R248, [R1+0x1d90] ;  /* 0x001d900001f87983 */ /* 0x000f280000300a00 */
[----:B------:R-:W4:Y:S04]  /*c3f0*/  LDL R4, [R1+0x1b38] ;  /* 0x001b380001047983 */ /* 0x000f280000100800 */
        /* <DEDUP_REMOVED lines=11> */
[----:B------:R-:W4:Y:S01]  /*c4b0*/  LDL R38, [R1+0x1ab0] ;  /* 0x001ab00001267983 */ /* 0x000f220000100800 */
[----:B--2---:R-:W-:-:S03]  /*c4c0*/  IMAD.MOV.U32 R243, RZ, RZ, R252 ;  /* 0x000000fffff37224 */ /* 0x004fc600078e00fc */
        /* <DEDUP_REMOVED lines=14> */
[----:B------:R-:W2:Y:S04]  /*c5b0*/  LDL.LU R252, [R1+0x1da8] ;  /* 0x001da80001fc7983 */ /* 0x000ea80000300800 */
        /* <DEDUP_REMOVED lines=8> */
[----:B0-----:R-:W2:Y:S04]  /*c640*/  LDL.LU.64 R246, [R1+0x1d78] ;  /* 0x001d780001f67983 */ /* 0x001ea80000300a00 */
[----:B------:R0:W-:Y:S04]  /*c650*/  STL.64 [R1+0xe48], R42 ;  /* 0x000e482a01007387 */ /* 0x0001e80000100a00 */
[----:B------:R4:W-:Y:S04]  /*c660*/  STL.64 [R1+0xee8], R242 ;  /* 0x000ee8f201007387 */ /* 0x0009e80000100a00 */
[----:B0-----:R-:W3:Y:S01]  /*c670*/  LDL R42, [R1+0x1b80] ;  /* 0x001b8000012a7983 */ /* 0x001ee20000100800 */
[----:B----4-:R-:W-:-:S03]  /*c680*/  MOV R243, R245 ;  /* 0x000000f500f37202 */ /* 0x010fc60000000f00 */
[----:B------:R-:W4:Y:S04]  /*c690*/  LDL R43, [R1+0x1b84] ;  /* 0x001b8400012b7983 */ /* 0x000f280000100800 */
[----:B------:R-:W3:Y:S04]  /*c6a0*/  LDL.LU R245, [R1+0x1d70] ;  /* 0x001d700001f57983 */ /* 0x000ee80000300800 */
[----:B------:R-:W-:Y:S04]  /*c6b0*/  STL.64 [R1+0xe50], R40 ;  /* 0x000e502801007387 */ /* 0x000fe80000100a00 */
[----:B------:R0:W-:Y:S04]  /*c6c0*/  STL.64 [R1+0xef8], R2 ;  /* 0x000ef80201007387 */ /* 0x0001e80000100a00 */
[----:B------:R-:W-:Y:S04]  /*c6d0*/  STL.64 [R1+0xea0], R20 ;  /* 0x000ea01401007387 */ /* 0x000fe80000100a00 */
[----:B0-----:R-:W4:Y:S04]  /*c6e0*/  LDL R2, [R1+0x1c20] ;  /* 0x001c200001027983 */ /* 0x001f280000100800 */
[----:B------:R-:W4:Y:S04]  /*c6f0*/  LDL R3, [R1+0x1c24] ;  /* 0x001c240001037983 */ /* 0x000f280000100800 */
[----:B------:R0:W-:Y:S01]  /*c700*/  STL.64 [R1+0xe90], R24 ;  /* 0x000e901801007387 */ /* 0x0001e20000100a00 */
[----:B--2---:R-:W-:Y:S01]  /*c710*/  IMAD.MOV.U32 R49, RZ, RZ, R246 ;  /* 0x000000ffff317224 */ /* 0x004fe200078e00f6 */
[----:B------:R-:W-:-:S02]  /*c720*/  MOV R41, R247 ;  /* 0x000000f700297202 */ /* 0x000fc40000000f00 */
[----:B------:R-:W2:Y:S04]  /*c730*/  LDL.LU R246, [R1+0x1d6c] ;  /* 0x001d6c0001f67983 */ /* 0x000ea80000300800 */
[----:B------:R-:W2:Y:S01]  /*c740*/  LDL.LU R247, [R1+0x1d68] ;  /* 0x001d680001f77983 */ /* 0x000ea20000300800 */
[----:B0-----:R-:W-:-:S03]  /*c750*/  IMAD.MOV.U32 R25, RZ, RZ, R244 ;  /* 0x000000ffff197224 */ /* 0x001fc600078e00f4 */
[----:B------:R-:W2:Y:S01]  /*c760*/  LDL R244, [R1+0x1c28] ;  /* 0x001c280001f47983 */ /* 0x000ea20000100800 */
[----:B------:R-:W-:-:S03]  /*c770*/  MOV R7, R0 ;  /* 0x0000000000077202 */ /* 0x000fc60000000f00 */
[----:B------:R-:W2:Y:S04]  /*c780*/  LDL.LU R0, [R1+0x1dac] ;  /* 0x001dac0001007983 */ /* 0x000ea80000300800 */
[----:B------:R-:W-:Y:S04]  /*c790*/  STL.64 [R1+0xeb0], R16 ;  /* 0x000eb01001007387 */ /* 0x000fe80000100a00 */
[----:B------:R0:W-:Y:S01]  /*c7a0*/  STL.64 [R1+0xef0], R248 ;  /* 0x000ef0f801007387 */ /* 0x0001e20000100a00 */
[----:B---3--:R-:W-:-:S03]  /*c7b0*/  MOV R20, R245 ;  /* 0x000000f500147202 */ /* 0x008fc60000000f00 */
[----:B------:R-:W-:Y:S04]  /*c7c0*/  STL.64 [R1+0xe58], R38 ;  /* 0x000e582601007387 */ /* 0x000fe80000100a00 */
[----:B------:R-:W3:Y:S04]  /*c7d0*/  LDL R245, [R1+0x1c2c] ;  /* 0x001c2c0001f57983 */ /* 0x000ee80000100800 */
[----:B0-----:R-:W3:Y:S04]  /*c7e0*/  LDL R248, [R1+0x1c30] ;  /* 0x001c300001f87983 */ /* 0x001ee80000100800 */
        /* <DEDUP_REMOVED lines=15> */
[----:B0-----:R-:W3:Y:S04]  /*c8e0*/  LDL R10, [R1+0x1c00] ;  /* 0x001c0000010a7983 */ /* 0x001ee80000100800 */
        /* <DEDUP_REMOVED lines=8> */
[----:B----4-:R0:W-:Y:S04]  /*c970*/  STL.64 [R1+0xfc8], R2 ;  /* 0x000fc80201007387 */ /* 0x0101e80000100a00 */
[----:B------:R-:W4:Y:S04]  /*c980*/  LDL R23, [R1+0x1bd4] ;  /* 0x001bd40001177983 */ /* 0x000f280000100800 */
[----:B------:R-:W4:Y:S04]  /*c990*/  LDL R26, [R1+0x1bc0] ;  /* 0x001bc000011a7983 */ /* 0x000f280000100800 */
[----:B0-----:R-:W4:Y:S04]  /*c9a0*/  LDL.LU.64 R2, [R1+0x1c98] ;  /* 0x001c980001027983 */ /* 0x001f280000300a00 */
        /* <DEDUP_REMOVED lines=22> */
[----:B------:R-:W2:Y:S01]  /*cb10*/  LDL R246, [R1+0x1c38] ;  /* 0x001c380001f67983 */ /* 0x000ea20000100800 */
[----:B------:R-:W-:-:S03]  /*cb20*/  MOV R16, R247 ;  /* 0x000000f700107202 */ /* 0x000fc60000000f00 */
[----:B------:R-:W2:Y:S04]  /*cb30*/  LDL R247, [R1+0x1c3c] ;  /* 0x001c3c0001f77983 */ /* 0x000ea80000100800 */
[----:B---3--:R0:W-:Y:S04]  /*cb40*/  STL.64 [R1+0xfd0], R244 ;  /* 0x000fd0f401007387 */ /* 0x0081e80000100a00 */
[----:B0-----:R-:W3:Y:S01]  /*cb50*/  LDL.LU.64 R244, [R1+0x1c90] ;  /* 0x001c900001f47983 */ /* 0x001ee20000300a00 */
[----:B------:R-:W-:Y:S01]  /*cb60*/  IMAD.MOV.U32 R29, RZ, RZ, R0 ;  /* 0x000000ffff1d7224 */ /* 0x000fe200078e0000 */
[----:B------:R-:W-:-:S02]  /*cb70*/  MOV R24, R252 ;  /* 0x000000fc00187202 */ /* 0x000fc40000000f00 */
[----:B------:R-:W3:Y:S04]  /*cb80*/  LDL.LU R0, [R1+0x1d64] ;  /* 0x001d640001007983 */ /* 0x000ee80000300800 */
[----:B------:R-:W3:Y:S04]  /*cb90*/  LDL.LU R252, [R1+0x1d60] ;  /* 0x001d600001fc7983 */ /* 0x000ee80000300800 */
[----:B------:R0:W-:Y:S04]  /*cba0*/  STL.64 [R1+0xfd8], R248 ;  /* 0x000fd8f801007387 */ /* 0x0001e80000100a00 */
[----:B0-----:R-:W3:Y:S04]  /*cbb0*/  LDL.LU.64 R248, [R1+0x1c88] ;  /* 0x001c880001f87983 */ /* 0x001ee80000300a00 */
[----:B------:R0:W-:Y:S04]  /*cbc0*/  STL.64 [R1+0xf08], R50 ;  /* 0x000f083201007387 */ /* 0x0001e80000100a00 */
[----:B------:R1:W-:Y:S04]  /*cbd0*/  STL.64 [R1+0xf10], R48 ;  /* 0x000f103001007387 */ /* 0x0003e80000100a00 */
[----:B------:R1:W-:Y:S04]  /*cbe0*/  STL.64 [R1+0xf18], R46 ;  /* 0x000f182e01007387 */ /* 0x0003e80000100a00 */
[----:B------:R1:W-:Y:S04]  /*cbf0*/  STL.64 [R1+0xf20], R44 ;  /* 0x000f202c01007387 */ /* 0x0003e80000100a00 */
[----:B------:R1:W-:Y:S04]  /*cc00*/  STL.64 [R1+0xf28], R42 ;  /* 0x000f282a01007387 */ /* 0x0003e80000100a00 */
[----:B------:R1:W-:Y:S04]  /*cc10*/  STL.64 [R1+0xf70], R24 ;  /* 0x000f701801007387 */ /* 0x0003e80000100a00 */
[----:B------:R4:W-:Y:S04]  /*cc20*/  STL.64 [R1+0xf80], R20 ;  /* 0x000f801401007387 */ /* 0x0009e80000100a00 */
[----:B0-----:R0:W5:Y:S04]  /*cc30*/  LDL.LU.64 R50, [R1+0x1d58] ;  /* 0x001d580001327983 */ /* 0x0011680000300a00 */
[----:B-1----:R0:W5:Y:S04]  /*cc40*/  LDL.LU.64 R48, [R1+0x1d50] ;  /* 0x001d500001307983 */ /* 0x0021680000300a00 */
[----:B------:R-:W-:Y:S04]  /*cc50*/  STL.64 [R1+0xfb8], R6 ;  /* 0x000fb80601007387 */ /* 0x000fe80000100a00 */
[----:B------:R-:W-:Y:S04]  /*cc60*/  STL.64 [R1+0xfa8], R10 ;  /* 0x000fa80a01007387 */ /* 0x000fe80000100a00 */
[----:B------:R0:W5:Y:S04]  /*cc70*/  LDL.LU.64 R46, [R1+0x1d48] ;  /* 0x001d4800012e7983 */ /* 0x0001680000300a00 */
[----:B------:R-:W-:Y:S04]  /*cc80*/  STL.64 [R1+0xf98], R14 ;  /* 0x000f980e01007387 */ /* 0x000fe80000100a00 */
[----:B------:R0:W5:Y:S04]  /*cc90*/  LDL.LU.64 R44, [R1+0x1d40] ;  /* 0x001d4000012c7983 */ /* 0x0001680000300a00 */
[----:B------:R-:W-:Y:S04]  /*cca0*/  STL.64 [R1+0xf88], R18 ;  /* 0x000f881201007387 */ /* 0x000fe80000100a00 */
[----:B------:R0:W5:Y:S04]  /*ccb0*/  LDL.LU.64 R42, [R1+0x1d38] ;  /* 0x001d3800012a7983 */ /* 0x0001680000300a00 */
[----:B------:R0:W5:Y:S04]  /*ccc0*/  LDL.LU.64 R24, [R1+0x1cf0] ;  /* 0x001cf00001187983 */ /* 0x0001680000300a00 */
[----:B----4-:R1:W-:Y:S04]  /*ccd0*/  STL.64 [R1+0xf78], R22 ;  /* 0x000f781601007387 */ /* 0x0103e80000100a00 */
[----:B------:R0:W5:Y:S04]  /*cce0*/  LDL.LU.64 R20, [R1+0x1ce0] ;  /* 0x001ce00001147983 */ /* 0x0001680000300a00 */
[----:B------:R4:W-:Y:S04]  /*ccf0*/  STL.64 [R1+0xfe8], R2 ;  /* 0x000fe80201007387 */ /* 0x0009e80000100a00 */
[----:B------:R0:W-:Y:S04]  /*cd00*/  STL.64 [R1+0xf68], R26 ;  /* 0x000f681a01007387 */ /* 0x0001e80000100a00 */
[----:B-1----:R1:W5:Y:S04]  /*cd10*/  LDL.LU.64 R22, [R1+0x1ce8] ;  /* 0x001ce80001167983 */ /* 0x0023680000300a00 */
[----:B----4-:R-:W4:Y:S04]  /*cd20*/  LDL.LU.64 R2, [R1+0x1c78] ;  /* 0x001c780001027983 */ /* 0x010f280000300a00 */
[----:B------:R-:W-:Y:S04]  /*cd30*/  STL.64 [R1+0xf58], R30 ;  /* 0x000f581e01007387 */ /* 0x000fe80000100a00 */
[----:B------:R1:W-:Y:S04]  /*cd40*/  STL.64 [R1+0xf48], R34 ;  /* 0x000f482201007387 */ /* 0x0003e80000100a00 */
[----:B0-----:R0:W5:Y:S04]  /*cd50*/  LDL.LU.64 R26, [R1+0x1cf8] ;  /* 0x001cf800011a7983 */ /* 0x0011680000300a00 */
[----:B------:R-:W-:Y:S04]  /*cd60*/  STL.64 [R1+0xf38], R38 ;  /* 0x000f382601007387 */ /* 0x000fe80000100a00 */
[----:B------:R0:W-:Y:S04]  /*cd70*/  STL.64 [R1+0xf30], R40 ;  /* 0x000f302801007387 */ /* 0x0001e80000100a00 */
[----:B-1----:R1:W5:Y:S04]  /*cd80*/  LDL.LU.64 R34, [R1+0x1d18] ;  /* 0x001d180001227983 */ /* 0x0023680000300a00 */
[----:B------:R1:W-:Y:S04]  /*cd90*/  STL.64 [R1+0xf40], R36 ;  /* 0x000f402401007387 */ /* 0x0003e80000100a00 */
[----:B0-----:R0:W5:Y:S04]  /*cda0*/  LDL.LU.64 R40, [R1+0x1d30] ;  /* 0x001d300001287983 */ /* 0x0011680000300a00 */
[----:B------:R0:W-:Y:S04]  /*cdb0*/  STL.64 [R1+0xf50], R32 ;  /* 0x000f502001007387 */ /* 0x0001e80000100a00 */
[----:B------:R0:W-:Y:S04]  /*cdc0*/  STL.64 [R1+0xf60], R28 ;  /* 0x000f601c01007387 */ /* 0x0001e80000100a00 */
[----:B------:R0:W-:Y:S04]  /*cdd0*/  STL.64 [R1+0xf90], R16 ;  /* 0x000f901001007387 */ /* 0x0001e80000100a00 */
[----:B------:R0:W5:Y:S04]  /*cde0*/  LDL.LU.64 R38, [R1+0x1d28] ;  /* 0x001d280001267983 */ /* 0x0001680000300a00 */
[----:B------:R0:W-:Y:S04]  /*cdf0*/  STL.64 [R1+0xfa0], R12 ;  /* 0x000fa00c01007387 */ /* 0x0001e80000100a00 */
[----:B-1----:R1:W5:Y:S04]  /*ce00*/  LDL.LU.64 R36, [R1+0x1d20] ;  /* 0x001d200001247983 */ /* 0x0023680000300a00 */
[----:B------:R1:W-:Y:S04]  /*ce10*/  STL.64 [R1+0xfb0], R8 ;  /* 0x000fb00801007387 */ /* 0x0003e80000100a00 */
[----:B0-----:R0:W5:Y:S04]  /*ce20*/  LDL.LU.64 R32, [R1+0x1d10] ;  /* 0x001d100001207983 */ /* 0x0011680000300a00 */
[----:B------:R0:W-:Y:S04]  /*ce30*/  STL.64 [R1+0xfc0], R4 ;  /* 0x000fc00401007387 */ /* 0x0001e80000100a00 */
[----:B------:R0:W5:Y:S04]  /*ce40*/  LDL.LU.64 R30, [R1+0x1d08] ;  /* 0x001d0800011e7983 */ /* 0x0001680000300a00 */
[----:B------:R0:W5:Y:S04]  /*ce50*/  LDL.LU.64 R28, [R1+0x1d00] ;  /* 0x001d0000011c7983 */ /* 0x0001680000300a00 */
[----:B------:R0:W5:Y:S04]  /*ce60*/  LDL.LU.64 R18, [R1+0x1cd8] ;  /* 0x001cd80001127983 */ /* 0x0001680000300a00 */
[----:B------:R0:W5:Y:S04]  /*ce70*/  LDL.LU.64 R16, [R1+0x1cd0] ;  /* 0x001cd00001107983 */ /* 0x0001680000300a00 */
[----:B------:R0:W5:Y:S04]  /*ce80*/  LDL.LU.64 R14, [R1+0x1cc8] ;  /* 0x001cc800010e7983 */ /* 0x0001680000300a00 */
[----:B------:R0:W5:Y:S04]  /*ce90*/  LDL.LU.64 R12, [R1+0x1cc0] ;  /* 0x001cc000010c7983 */ /* 0x0001680000300a00 */
[----:B------:R0:W5:Y:S04]  /*cea0*/  LDL.LU.64 R10, [R1+0x1cb8] ;  /* 0x001cb800010a7983 */ /* 0x0001680000300a00 */
[----:B-1----:R1:W5:Y:S04]  /*ceb0*/  LDL.LU.64 R8, [R1+0x1cb0] ;  /* 0x001cb00001087983 */ /* 0x0023680000300a00 */
[----:B------:R1:W5:Y:S04]  /*cec0*/  LDL.LU.64 R6, [R1+0x1ca8] ;  /* 0x001ca80001067983 */ /* 0x0003680000300a00 */
[----:B0-----:R1:W5:Y:S04]  /*ced0*/  LDL.LU.64 R4, [R1+0x1ca0] ;  /* 0x001ca00001047983 */ /* 0x0013680000300a00 */
[----:B--2---:R0:W-:Y:S04]  /*cee0*/  STL.64 [R1+0xfe0], R246 ;  /* 0x000fe0f601007387 */ /* 0x0041e80000100a00 */
[----:B0-----:R-:W2:Y:S04]  /*cef0*/  LDL.LU.64 R246, [R1+0x1c80] ;  /* 0x001c800001f67983 */ /* 0x001ea80000300a00 */
[----:B---3--:R0:W-:Y:S04]  /*cf00*/  STL.64 [R1+0xff0], R244 ;  /* 0x000ff0f401007387 */ /* 0x0081e80000100a00 */
[----:B0-----:R1:W5:Y:S04]  /*cf10*/  LDL.LU.64 R244, [R1+0x1c70] ;  /* 0x001c700001f47983 */ /* 0x0013680000300a00 */
[----:B------:R0:W-:Y:S02]  /*cf20*/  STL.64 [R1+0xf00], R242 ;  /* 0x000f00f201007387 */ /* 0x0001e40000100a00 */
[----:B0-----:R-:W-:Y:S01]  /*cf30*/  IMAD.MOV.U32 R242, RZ, RZ, R0 ;  /* 0x000000fffff27224 */ /* 0x001fe200078e0000 */
[----:B------:R-:W-:Y:S01]  /*cf40*/  MOV R243, R252 ;  /* 0x000000fc00f37202 */ /* 0x000fe20000000f00 */
[----:B------:R1:W-:Y:S04]  /*cf50*/  STL.64 [R1+0x1000], R248 ;  /* 0x001000f801007387 */ /* 0x0003e80000100a00 */
[----:B------:R1:W-:Y:S04]  /*cf60*/  STL.64 [R1+0xff8], R242 ;  /* 0x000ff8f201007387 */ /* 0x0003e80000100a00 */
[----:B----4-:R1:W-:Y:S01]  /*cf70*/  STL.64 [R1+0x1008], R2 ;  /* 0x0010080201007387 */ /* 0x0103e20000100a00 */
[----:B------:R-:W-:-:S03]  /*cf80*/  ISETP.GE.AND P0, PT, R3, 0x1, PT ;  /* 0x000000010300780c */ /* 0x000fc60003f06270 */
[----:B--2---:R1:W-:Y:S10]  /*cf90*/  STL.64 [R1+0x1010], R246 ;  /* 0x001010f601007387 */ /* 0x0043f40000100a00 */
[----:B------:R-:W-:Y:S05]  /*cfa0*/  @!P0 BRA `(.L_x_1) ;  /* 0x0000007400448947 */ /* 0x000fea0003800000 */
[----:B-----5:R-:W-:-:S13]  /*cfb0*/  ISETP.GE.AND P0, PT, R245, 0x1, PT ;  /* 0x00000001f500780c */ /* 0x020fda0003f06270 */
[----:B------:R-:W-:Y:S05]  /*cfc0*/  @!P0 BRA `(.L_x_2) ;  /* 0x0000000000808947 */ /* 0x000fea0003800000 */
[----:B-1----:R-:W-:-:S07]  /*cfd0*/  IMAD.MOV.U32 R243, RZ, RZ, RZ ;  /* 0x000000fffff37224 */ /* 0x002fce00078e00ff */
.L_x_8:
[----:B------:R-:W-:-:S06]  /*cfe0*/  LEA R242, R243, R1, 0x2 ;  /* 0x00000001f3f27211 */ /* 0x000fcc00078e10ff */
[----:B------:R-:W5:Y:S01]  /*cff0*/  LDL R242, [R242+0xc] ;  /* 0x00000c00f2f27983 */ /* 0x000f620000100800 */
[----:B------:R-:W-:Y:S01]  /*d000*/  BSSY.RELIABLE B1, `(.L_x_3) ;  /* 0x0000748000017945 */ /* 0x000fe20003800100 */
[----:B------:R-:W-:-:S07]  /*d010*/  IMAD.MOV.U32 R0, RZ, RZ, RZ ;  /* 0x000000ffff007224 */ /* 0x000fce00078e00ff */
.L_x_7:
[----:B------:R-:W0:Y:S01]  /*d020*/  S2R R247, SR_TID.X ;  /* 0x0000000000f77919 */ /* 0x000e220000002100 */
[----:B------:R-:W0:Y:S08]  /*d030*/  S2UR UR6, SR_CTAID.X ;  /* 0x00000000000679c3 */ /* 0x000e300000002500 */
[----:B------:R-:W0:Y:S02]  /*d040*/  LDC R246, c[0x0][0x360] ;  /* 0x0000d800fff67b82 */ /* 0x000e240000000800 */
[----:B0-----:R-:W-:-:S05]  /*d050*/  IMAD R246, R246, UR6, R247 ;  /* 0x00000006f6f67c24 */ /* 0x001fca000f8e02f7 */
[----:B------:R-:W-:-:S04]  /*d060*/  IADD3 R246, PT, PT, R246, R244, RZ ;  /* 0x000000f4f6f67210 */ /* 0x000fc80007ffe0ff */
[----:B------:R-:W-:-:S13]  /*d070*/  ISETP.NE.AND P0, PT, R0, R246, PT ;  /* 0x000000f60000720c */ /* 0x000fda0003f05270 */
[----:B------:R-:W-:Y:S05]  /*d080*/  @!P0 BRA `(.L_x_4) ;  /* 0x0000000000408947 */ /* 0x000fea0003800000 */
[----:B------:R-:W0:Y:S02]  /*d090*/  LDC.64 R246, c[0x0][0x388] ;  /* 0x0000e200fff67b82 */ /* 0x000e240000000a00 */
[----:B0-----:R-:W-:-:S05]  /*d0a0*/  IMAD.WIDE.U32 R246, R0, 0x1018, R246 ;  /* 0x0000101800f67825 */ /* 0x001fca00078e00f6 */
[----:B------:R-:W2:Y:S02]  /*d0b0*/  LDG.E R248, desc[UR4][R246.64+0x100c] ;  /* 0x00100c04f6f87981 */ /* 0x000ea4000c1e1900 */
[----:B--2---:R-:W-:-:S13]  /*d0c0*/  ISETP.GE.AND P0, PT, R248, 0x1, PT ;  /* 0x00000001f800780c */ /* 0x004fda0003f06270 */
[----:B------:R-:W-:Y:S05]  /*d0d0*/  @!P0 BRA `(.L_x_4) ;  /* 0x00000000002c8947 */ /* 0x000fea0003800000 */
[----:B------:R-:W-:Y:S01]  /*d0e0*/  IADD3 R246, P0, PT, R246, 0xc, RZ ;  /* 0x0000000cf6f67810 */ /* 0x000fe20007f1e0ff */
[----:B------:R-:W-:-:S04]  /*d0f0*/  HFMA2 R249, -RZ, RZ, 0, 0 ;  /* 0x00000000fff97431 */ /* 0x000fc800000001ff */
[----:B------:R-:W-:-:S08]  /*d100*/  IMAD.X R247, RZ, RZ, R247, P0 ;  /* 0x000000fffff77224 */ /* 0x000fd000000e06f7 */
.L_x_6:
[----:B------:R-:W2:Y:S02]  /*d110*/  LDG.E R252, desc[UR4][R246.64] ;  /* 0x00000004f6fc7981 */ /* 0x000ea4000c1e1900 */
[----:B--2--5:R-:W-:-:S13]  /*d120*/  ISETP.NE.AND P0, PT, R242, R252, PT ;  /* 0x000000fcf200720c */ /* 0x024fda0003f05270 */
[----:B------:R-:W-:Y:S05]  /*d130*/  @!P0 BRA `(.L_x_5) ;  /* 0x0000007000d08947 */ /* 0x000fea0003800000 */
[----:B------:R-:W-:Y:S01]  /*d140*/  VIADD R249, R249, 0x1 ;  /* 0x00000001f9f97836 */ /* 0x000fe20000000000 */
[----:B------:R-:W-:-:S04]  /*d150*/  IADD3 R246, P1, PT, R246, 0x4, RZ ;  /* 0x00000004f6f67810 */ /* 0x000fc80007f3e0ff */
[----:B------:R-:W-:Y:S02]  /*d160*/  ISETP.GE.AND P0, PT, R249, R248, PT ;  /* 0x000000f8f900720c */ /* 0x000fe40003f06270 */
[----:B------:R-:W-:-:S11]  /*d170*/  IADD3.X R247, PT, PT, RZ, R247, RZ, P1, !PT ;  /* 0x000000f7fff77210 */ /* 0x000fd60000ffe4ff */
[----:B------:R-:W-:Y:S05]  /*d180*/  @!P0 BRA `(.L_x_6) ;  /* 0xfffffffc00e08947 */ /* 0x000fea000383ffff */
.L_x_4:
[----:B------:R-:W-:-:S05]  /*d190*/  VIADD R0, R0, 0x1 ;  /* 0x0000000100007836 */ /* 0x000fca0000000000 */
[----:B------:R-:W-:-:S13]  /*d1a0*/  ISETP.GE.AND P0, PT, R0, R245, PT ;  /* 0x000000f50000720c */ /* 0x000fda0003f06270 */
[----:B------:R-:W-:Y:S05]  /*d1b0*/  @P0 BREAK.RELIABLE B1 ;  /* 0x0000000000010942 */ /* 0x000fea0003800100 */
[----:B------:R-:W-:Y:S05]  /*d1c0*/  @!P0 BRA `(.L_x_7) ;  /* 0xfffffffc00948947 */ /* 0x000fea000383ffff */
.L_x_2:
[----:B-1----:R-:W0:Y:S01]  /*d1d0*/  S2R R243, SR_LANEID ;  /* 0x0000000000f37919 */ /* 0x002e220000000000 */
[----:B------:R-:W-:Y:S02]  /*d1e0*/  VOTEU.ANY UR6, UPT, PT ;  /* 0x0000000000067886 */ /* 0x000fe400038e0100 */
[----:B-----5:R-:W0:Y:S01]  /*d1f0*/  FLO.U32 R242, UR6 ;  /* 0x0000000600f27d00 */ /* 0x020e2200080e0000 */
[----:B------:R-:W1:Y:S01]  /*d200*/  LDC.64 R246, c[0x0][0x3a0] ;  /* 0x0000e800fff67b82 */ /* 0x000e620000000a00 */
[----:B------:R-:W2:Y:S04]  /*d210*/  LDL.LU R245, [R1+0x1060] ;  /* 0x0010600001f57983 */ /* 0x000ea80000300800 */
[----:B------:R-:W3:Y:S02]  /*d220*/  LDL.LU R252, [R1+0x1064] ;  /* 0x0010640001fc7983 */ /* 0x000ee40000300800 */
[----:B------:R-:W1:Y:S02]  /*d230*/  POPC R0, UR6 ;  /* 0x0000000600007d09 */ /* 0x000e640008000000 */
[----:B------:R-:W4:Y:S04]  /*d240*/  LDL.LU R249, [R1+0x1068] ;  /* 0x0010680001f97983 */ /* 0x000f280000300800 */
[----:B------:R-:W4:Y:S01]  /*d250*/  LDL.LU R248, [R1+0x106c] ;  /* 0x00106c0001f87983 */ /* 0x000f220000300800 */
[----:B0-----:R-:W-:-:S13]  /*d260*/  ISETP.EQ.U32.AND P0, PT, R242, R243, PT ;  /* 0x000000f3f200720c */ /* 0x001fda0003f02070 */
[----:B-1----:R0:W2:Y:S01]  /*d270*/  @P0 ATOMG.E.ADD.STRONG.GPU PT, R0, desc[UR4][R246.64], R0 ;  /* 0x80000000f60009a8 */ /* 0x0020a200081ef104 */
[----:B------:R-:W1:Y:S01]  /*d280*/  S2R R243, SR_LTMASK ;  /* 0x0000000000f37919 */ /* 0x000e620000003900 */
[----:B0-----:R-:W0:Y:S02]  /*d290*/  LDC.64 R246, c[0x0][0x398] ;  /* 0x0000e600fff67b82 */ /* 0x001e240000000a00 */
[----:B--2---:R1:W2:Y:S02]  /*d2a0*/  SHFL.IDX PT, R242, R0, R242, 0x1f ;  /* 0x00001ff200f27589 */ /* 0x0042a400000e0000 */
[----:B-1----:R-:W-:-:S06]  /*d2b0*/  LOP3.LUT R0, R243, UR6, RZ, 0xc0, !PT ;  /* 0x00000006f3007c12 */ /* 0x002fcc000f8ec0ff */
[----:B------:R-:W2:Y:S02]  /*d2c0*/  POPC R0, R0 ;  /* 0x0000000000007309 */ /* 0x000ea40000000000 */
[----:B--2---:R-:W-:-:S05]  /*d2d0*/  IADD3 R0, PT, PT, R242, R0, RZ ;  /* 0x00000000f2007210 */ /* 0x004fca0007ffe0ff */
[----:B0-----:R-:W-:Y:S02]  /*d2e0*/  IMAD.WIDE R242, R0, 0x1018, R246 ;  /* 0x0000101800f27825 */ /* 0x001fe400078e02f6 */
[----:B------:R-:W2:Y:S04]  /*d2f0*/  LDL.LU R0, [R1+0x1054] ;  /* 0x0010540001007983 */ /* 0x000ea80000300800 */
[----:B------:R0:W-:Y:S04]  /*d300*/  STG.E desc[UR4][R242.64+0x10], R8 ;  /* 0x00001008f2007986 */ /* 0x0001e8000c101904 */
[----:B------:R1:W-:Y:S04]  /*d310*/  STG.E desc[UR4][R242.64+0xc], R7 ;  /* 0x00000c07f2007986 */ /* 0x0003e8000c101904 */
[----:B------:R3:W-:Y:S04]  /*d320*/  STG.E desc[UR4][R242.64+0x8], R6 ;  /* 0x00000806f2007986 */ /* 0x0007e8000c101904 */
[----:B0-----:R-:W4:Y:S04]  /*d330*/  LDL.LU R8, [R1+0x1040] ;  /* 0x0010400001087983 */ /* 0x001f280000300800 */
[----:B-1----:R-:W2:Y:S04]  /*d340*/  LDL.LU R7, [R1+0x1044] ;  /* 0x0010440001077983 */ /* 0x002ea80000300800 */
[----:B---3--:R-:W3:Y:S04]  /*d350*/  LDL.LU R6, [R1+0x1048] ;  /* 0x0010480001067983 */ /* 0x008ee80000300800 */
[----:B------:R0:W-:Y:S04]  /*d360*/  STG.E desc[UR4][R242.64+0x4], R5 ;  /* 0x00000405f2007986 */ /* 0x0001e8000c101904 */
[----:B------:R1:W-:Y:S04]  /*d370*/  STG.E desc[UR4][R242.64], R4 ;  /* 0x00000004f2007986 */ /* 0x0003e8000c101904 */
[----:B------:R-:W3:Y:S04]  /*d380*/  LDL.LU R246, [R1+0x1058] ;  /* 0x0010580001f67983 */ /* 0x000ee80000300800 */
[----:B0-----:R-:W3:Y:S04]  /*d390*/  LDL.LU R5, [R1+0x104c] ;  /* 0x00104c0001057983 */ /* 0x001ee80000300800 */
[----:B-1----:R-:W3:Y:S04]  /*d3a0*/  LDL.LU R4, [R1+0x1050] ;  /* 0x0010500001047983 */ /* 0x002ee80000300800 */
[----:B------:R-:W-:Y:S04]  /*d3b0*/  STG.E desc[UR4][R242.64+0x14], R9 ;  /* 0x00001409f2007986 */ /* 0x000fe8000c101904 */
        /* <DEDUP_REMOVED lines=194> */
[----:B----4-:R0:W-:Y:S04]  /*dfe0*/  STG.E desc[UR4][R242.64+0x3e8], R8 ;  /* 0x0003e808f2007986 */ /* 0x0101e8000c101904 */
[----:B--2---:R1:W-:Y:S04]  /*dff0*/  STG.E desc[UR4][R242.64+0x3ec], R7 ;  /* 0x0003ec07f2007986 */ /* 0x0043e8000c101904 */
[----:B---3--:R2:W-:Y:S04]  /*e000*/  STG.E desc[UR4][R242.64+0x3f0], R6 ;  /* 0x0003f006f2007986 */ /* 0x0085e8000c101904 */
[----:B0-----:R-:W3:Y:S04]  /*e010*/  LDL.LU R8, [R1+0x1070] ;  /* 0x0010700001087983 */ /* 0x001ee80000300800 */
[----:B-1----:R-:W4:Y:S04]  /*e020*/  LDL.LU R7, [R1+0x1074] ;  /* 0x0010740001077983 */ /* 0x002f280000300800 */
[----:B------:R0:W-:Y:S04]  /*e030*/  STG.E desc[UR4][R242.64+0x3fc], R0 ;  /* 0x0003fc00f2007986 */ /* 0x0001e8000c101904 */
[----:B--2---:R-:W2:Y:S04]  /*e040*/  LDL.LU R6, [R1+0x1090] ;  /* 0x0010900001067983 */ /* 0x004ea80000300800 */
[----:B------:R-:W2:Y:S04]  /*e050*/  LDL.LU R17, [R1+0x101c] ;  /* 0x00101c0001117983 */ /* 0x000ea80000300800 */
[----:B0-----:R-:W2:Y:S04]  /*e060*/  LDL.LU R0, [R1+0x1094] ;  /* 0x0010940001007983 */ /* 0x001ea80000300800 */
[----:B------:R0:W-:Y:S04]  /*e070*/  STG.E desc[UR4][R242.64+0x3f4], R5 ;  /* 0x0003f405f2007986 */ /* 0x0001e8000c101904 */
[----:B------:R1:W-:Y:S04]  /*e080*/  STG.E desc[UR4][R242.64+0x3f8], R4 ;  /* 0x0003f804f2007986 */ /* 0x0003e8000c101904 */
[----:B------:R-:W2:Y:S04]  /*e090*/  LDL.LU R18, [R1+0x1018] ;  /* 0x0010180001127983 */ /* 0x000ea80000300800 */
[----:B0-----:R-:W2:Y:S04]  /*e0a0*/  LDL.LU R5, [R1+0x10d8] ;  /* 0x0010d80001057983 */ /* 0x001ea80000300800 */
[----:B-1----:R-:W2:Y:S04]  /*e0b0*/  LDL.LU R4, [R1+0x10dc] ;  /* 0x0010dc0001047983 */ /* 0x002ea80000300800 */
[----:B------:R-:W2:Y:S04]  /*e0c0*/  LDL.LU R16, [R1+0x1020] ;  /* 0x0010200001107983 */ /* 0x000ea80000300800 */
        /* <DEDUP_REMOVED lines=20> */
[----:B---3--:R0:W-:Y:S04]  /*e210*/  STG.E desc[UR4][R242.64+0x418], R8 ;  /* 0x00041808f2007986 */ /* 0x0081e8000c101904 */
[----:B----4-:R1:W-:Y:S04]  /*e220*/  STG.E desc[UR4][R242.64+0x41c], R7 ;  /* 0x00041c07f2007986 */ /* 0x0103e8000c101904 */
[----:B0-----:R-:W3:Y:S04]  /*e230*/  LDL.LU R8, [R1+0x10e0] ;  /* 0x0010e00001087983 */ /* 0x001ee80000300800 */
[----:B-1----:R-:W4:Y:S04]  /*e240*/  LDL.LU R7, [R1+0x10e4] ;  /* 0x0010e40001077983 */ /* 0x002f280000300800 */
[----:B--2---:R0:W-:Y:S04]  /*e250*/  STG.E desc[UR4][R242.64+0x438], R6 ;  /* 0x00043806f2007986 */ /* 0x0041e8000c101904 */
[----:B------:R1:W-:Y:S04]  /*e260*/  STG.E desc[UR4][R242.64+0x43c], R0 ;  /* 0x00043c00f2007986 */ /* 0x0003e8000c101904 */
[----:B0-----:R-:W2:Y:S04]  /*e270*/  LDL.LU R6, [R1+0x10e8] ;  /* 0x0010e80001067983 */ /* 0x001ea80000300800 */
[----:B-1----:R-:W2:Y:S04]  /*e280*/  LDL.LU R0, [R1+0x10ec] ;  /* 0x0010ec0001007983 */ /* 0x002ea80000300800 */
[----:B------:R0:W-:Y:S04]  /*e290*/  STG.E desc[UR4][R242.64+0x480], R5 ;  /* 0x00048005f2007986 */ /* 0x0001e8000c101904 */
[----:B------:R1:W-:Y:S04]  /*e2a0*/  STG.E desc[UR4][R242.64+0x484], R4 ;  /* 0x00048404f2007986 */ /* 0x0003e8000c101904 */
[----:B0-----:R-:W2:Y:S04]  /*e2b0*/  LDL.LU R5, [R1+0x10f0] ;  /* 0x0010f00001057983 */ /* 0x001ea80000300800 */
[----:B-1----:R-:W2:Y:S04]  /*e2c0*/  LDL.LU R4, [R1+0x10f4] ;  /* 0x0010f40001047983 */ /* 0x002ea80000300800 */
        /* <DEDUP_REMOVED lines=24> */
[----:B------:R0:W-:Y:S04]  /*e450*/  STG.E desc[UR4][R242.64+0x3c0], R18 ;  /* 0x0003c012f2007986 */ /* 0x0001e8000c101904 */
[----:B------:R1:W-:Y:S04]  /*e460*/  STG.E desc[UR4][R242.64+0x3c4], R17 ;  /* 0x0003c411f2007986 */ /* 0x0003e8000c101904 */
[----:B------:R1:W-:Y:S04]  /*e470*/  STG.E desc[UR4][R242.64+0x3c8], R16 ;  /* 0x0003c810f2007986 */ /* 0x0003e8000c101904 */
[----:B0-----:R-:W2:Y:S04]  /*e480*/  LDL.LU R18, [R1+0x10b0] ;  /* 0x0010b00001127983 */ /* 0x001ea80000300800 */
[----:B-1----:R-:W2:Y:S04]  /*e490*/  LDL.LU R17, [R1+0x10b4] ;  /* 0x0010b40001117983 */ /* 0x002ea80000300800 */
[----:B------:R-:W2:Y:S04]  /*e4a0*/  LDL.LU R16, [R1+0x10b8] ;  /* 0x0010b80001107983 */ /* 0x000ea80000300800 */
[----:B------:R0:W-:Y:S04]  /*e4b0*/  STG.E desc[UR4][R242.64+0x3cc], R15 ;  /* 0x0003cc0ff2007986 */ /* 0x0001e8000c101904 */
        /* <DEDUP_REMOVED lines=12> */
[----:B0-----:R-:W2:Y:S04]  /*e580*/  LDL.LU R15, [R1+0x10bc] ;  /* 0x0010bc00010f7983 */ /* 0x001ea80000300800 */
[----:B-1----:R-:W2:Y:S04]  /*e590*/  LDL.LU R14, [R1+0x10c0] ;  /* 0x0010c000010e7983 */ /* 0x002ea80000300800 */
[----:B------:R-:W2:Y:S04]  /*e5a0*/  LDL.LU R13, [R1+0x10c4] ;  /* 0x0010c400010d7983 */ /* 0x000ea80000300800 */
[----:B------:R-:W2:Y:S04]  /*e5b0*/  LDL.LU R12, [R1+0x10c8] ;  /* 0x0010c800010c7983 */ /* 0x000ea80000300800 */
[----:B------:R-:W2:Y:S04]  /*e5c0*/  LDL.LU R11, [R1+0x10cc] ;  /* 0x0010cc00010b7983 */ /* 0x000ea80000300800 */
[----:B------:R-:W2:Y:S04]  /*e5d0*/  LDL.LU R10, [R1+0x10d0] ;  /* 0x0010d000010a7983 */ /* 0x000ea80000300800 */
[----:B------:R-:W2:Y:S04]  /*e5e0*/  LDL.LU R9, [R1+0x10d4] ;  /* 0x0010d40001097983 */ /* 0x000ea80000300800 */
[----:B------:R0:W-:Y:S04]  /*e5f0*/  STG.E desc[UR4][R242.64+0x440], R24 ;  /* 0x00044018f2007986 */ /* 0x0001e8000c101904 */
[----:B------:R-:W2:Y:S04]  /*e600*/  LDL.LU R30, [R1+0x10f8] ;  /* 0x0010f800011e7983 */ /* 0x000ea80000300800 */
[----:B------:R-:W2:Y:S04]  /*e610*/  LDL.LU R29, [R1+0x10fc] ;  /* 0x0010fc00011d7983 */ /* 0x000ea80000300800 */
[----:B------:R-:W2:Y:S04]  /*e620*/  LDL.LU R28, [R1+0x1100] ;  /* 0x00110000011c7983 */ /* 0x000ea80000300800 */
[----:B------:R-:W2:Y:S04]  /*e630*/  LDL.LU R27, [R1+0x1104] ;  /* 0x00110400011b7983 */ /* 0x000ea80000300800 */
[----:B------:R-:W2:Y:S04]  /*e640*/  LDL.LU R26, [R1+0x1108] ;  /* 0x00110800011a7983 */ /* 0x000ea80000300800 */
[----:B------:R-:W2:Y:S04]  /*e650*/  LDL.LU R25, [R1+0x110c] ;  /* 0x00110c0001197983 */ /* 0x000ea80000300800 */
[----:B0-----:R-:W2:Y:S04]  /*e660*/  LDL.LU R24, [R1+0x1118] ;  /* 0x0011180001187983 */ /* 0x001ea80000300800 */
        /* <DEDUP_REMOVED lines=36> */
[----:B------:R0:W-:Y:S04]  /*e8b0*/  STG.E desc[UR4][R242.64+0x4a0], R30 ;  /* 0x0004a01ef2007986 */ /* 0x0001e8000c101904 */
[----:B------:R0:W-:Y:S04]  /*e8c0*/  STG.E desc[UR4][R242.64+0x4a4], R29 ;  /* 0x0004a41df2007986 */ /* 0x0001e8000c101904 */
[----:B------:R0:W-:Y:S04]  /*e8d0*/  STG.E desc[UR4][R242.64+0x4a8], R28 ;  /* 0x0004a81cf2007986 */ /* 0x0001e8000c101904 */
[----:B------:R0:W-:Y:S04]  /*e8e0*/  STG.E desc[UR4][R242.64+0x4ac], R27 ;  /* 0x0004ac1bf2007986 */ /* 0x0001e8000c101904 */
[----:B------:R0:W-:Y:S04]  /*e8f0*/  STG.E desc[UR4][R242.64+0x4b0], R26 ;  /* 0x0004b01af2007986 */ /* 0x0001e8000c101904 */
[----:B------:R0:W-:Y:S04]  /*e900*/  STG.E desc[UR4][R242.64+0x4b4], R25 ;  /* 0x0004b419f2007986 */ /* 0x0001e8000c101904 */
[----:B-1----:R-:W2:Y:S04]  /*e910*/  LDL.LU R14, [R1+0x1140] ;  /* 0x00114000010e7983 */ /* 0x002ea80000300800 */
[----:B------:R-:W2:Y:S04]  /*e920*/  LDL.LU R13, [R1+0x1144] ;  /* 0x00114400010d7983 */ /* 0x000ea80000300800 */
[----:B------:R-:W2:Y:S04]  /*e930*/  LDL.LU R12, [R1+0x1148] ;  /* 0x00114800010c7983 */ /* 0x000ea80000300800 */
[----:B------:R-:W2:Y:S04]  /*e940*/  LDL.LU R11, [R1+0x114c] ;  /* 0x00114c00010b7983 */ /* 0x000ea80000300800 */
[----:B------:R-:W2:Y:S04]  /*e950*/  LDL.LU R10, [R1+0x1150] ;  /* 0x00115000010a7983 */ /* 0x000ea80000300800 */
[----:B------:R-:W2:Y:S04]  /*e960*/  LDL.LU R9, [R1+0x1154] ;  /* 0x0011540001097983 */ /* 0x000ea80000300800 */
[----:B------:R1:W-:Y:S04]  /*e970*/  STG.E desc[UR4][R242.64+0x4c0], R24 ;  /* 0x0004c018f2007986 */ /* 0x0003e8000c101904 */
[----:B0-----:R-:W2:Y:S04]  /*e980*/  LDL.LU R30, [R1+0x1178] ;  /* 0x00117800011e7983 */ /* 0x001ea80000300800 */
[----:B------:R-:W2:Y:S04]  /*e990*/  LDL.LU R29, [R1+0x117c] ;  /* 0x00117c00011d7983 */ /* 0x000ea80000300800 */
[----:B------:R-:W2:Y:S04]  /*e9a0*/  LDL.LU R28, [R1+0x1180] ;  /* 0x00118000011c7983 */ /* 0x000ea80000300800 */
[----:B------:R-:W2:Y:S04]  /*e9b0*/  LDL.LU R27, [R1+0x1184] ;  /* 0x00118400011b7983 */ /* 0x000ea80000300800 */
[----:B------:R-:W2:Y:S04]  /*e9c0*/  LDL.LU R26, [R1+0x1188] ;  /* 0x00118800011a7983 */ /* 0x000ea80000300800 */
[----:B------:R-:W2:Y:S04]  /*e9d0*/  LDL.LU R25, [R1+0x118c] ;  /* 0x00118c0001197983 */ /* 0x000ea80000300800 */
        /* <DEDUP_REMOVED lines=88> */
[----:B0-----:R-:W2:Y:S04]  /*ef60*/  LDL.LU R14, [R1+0x1240] ;  /* 0x00124000010e7983 */ /* 0x001ea80000300800 */
        /* <DEDUP_REMOVED lines=99> */
[----:B---3--:R0:W-:Y:S04]  /*f5a0*/  STG.E desc[UR4][R242.64+0x638], R8 ;  /* 0x00063808f2007986 */ /* 0x0081e8000c101904 */
        /* <DEDUP_REMOVED lines=13> */
[----:B0-----:R-:W3:Y:S04]  /*f680*/  LDL.LU R8, [R1+0x12e8] ;  /* 0x0012e80001087983 */ /* 0x001ee80000300800 */
[----:B------:R-:W-:Y:S04]  /*f690*/  STG.E desc[UR4][R242.64+0x640], R24 ;  /* 0x00064018f2007986 */ /* 0x000fe8000c101904 */
[----:B-1----:R-:W4:Y:S04]  /*f6a0*/  LDL.LU R7, [R1+0x12ec] ;  /* 0x0012ec0001077983 */ /* 0x002f280000300800 */
[----:B--2---:R0:W-:Y:S04]  /*f6b0*/  STG.E desc[UR4][R242.64+0x680], R6 ;  /* 0x00068006f2007986 */ /* 0x0041e8000c101904 */
[----:B------:R1:W-:Y:S04]  /*f6c0*/  STG.E desc[UR4][R242.64+0x684], R0 ;  /* 0x00068400f2007986 */ /* 0x0003e8000c101904 */
[----:B------:R-:W2:Y:S04]  /*f6d0*/  LDL.LU R15, [R1+0x12bc] ;  /* 0x0012bc00010f7983 */ /* 0x000ea80000300800 */
[----:B0-----:R-:W2:Y:S04]  /*f6e0*/  LDL.LU R6, [R1+0x12f0] ;  /* 0x0012f00001067983 */ /* 0x001ea80000300800 */
[----:B-1----:R-:W2:Y:S04]  /*f6f0*/  LDL.LU R0, [R1+0x12f4] ;  /* 0x0012f40001007983 */ /* 0x002ea80000300800 */
        /* <DEDUP_REMOVED lines=21> */
[----:B------:R-:W2:Y:S04]  /*f850*/  LDL.LU R27, [R1+0x1304] ;  /* 0x00130400011b7983 */ /* 0x000ea80000300800 */
[----:B------:R-:W2:Y:S04]  /*f860*/  LDL.LU R26, [R1+0x1308] ;  /* 0x00130800011a7983 */ /* 0x000ea80000300800 */
[----:B------:R-:W2:Y:S04]  /*f870*/  LDL.LU R25, [R1+0x130c] ;  /* 0x00130c0001197983 */ /* 0x000ea80000300800 */
        /* <DEDUP_REMOVED lines=192> */
[----:B------:R-:W-:Y:S04]  /*10480*/  STG.E desc[UR4][R242.64+0x7cc], R21 ;  /* 0x0007cc15f2007986 */ /* 0x000fe8000c101904 */
[----:B------:R-:W-:Y:S04]  /*10490*/  STG.E desc[UR4][R242.64+0x7d0], R20 ;  /* 0x0007d014f2007986 */ /* 0x000fe8000c101904 */
[----:B------:R-:W-:Y:S04]  /*104a0*/  STG.E desc[UR4][R242.64+0x7d4], R19 ;  /* 0x0007d413f2007986 */ /* 0x000fe8000c101904 */
[----:B------:R-:W-:Y:S04]  /*104b0*/  STG.E desc[UR4][R242.64+0x7d8], R18 ;  /* 0x0007d812f2007986 */ /* 0x000fe8000c101904 */
[----:B------:R-:W-:Y:S04]  /*104c0*/  STG.E desc[UR4][R242.64+0x7dc], R17 ;  /* 0x0007dc11f2007986 */ /* 0x000fe8000c101904 */
[----:B------:R-:W-:Y:S04]  /*104d0*/  STG.E desc[UR4][R242.64+0x7e0], R16 ;  /* 0x0007e010f2007986 */ /* 0x000fe8000c101904 */
[----:B------:R-:W-:Y:S04]  /*104e0*/  STG.E desc[UR4][R242.64+0x7e4], R15 ;  /* 0x0007e40ff2007986 */ /* 0x000fe8000c101904 */
        /* <DEDUP_REMOVED lines=9> */
[----:B------:R-:W3:Y:S04]  /*10580*/  LDL.LU R22, [R1+0x14a0] ;  /* 0x0014a00001167983 */ /* 0x000ee80000300800 */
[----:B----4-:R1:W-:Y:S04]  /*10590*/  STG.E desc[UR4][R242.64+0x884], R7 ;  /* 0x00088407f2007986 */ /* 0x0103e8000c101904 */
[----:B0-----:R-:W4:Y:S04]  /*105a0*/  LDL.LU R8, [R1+0x14f0] ;  /* 0x0014f00001087983 */ /* 0x001f280000300800 */
[----:B------:R-:W4:Y:S04]  /*105b0*/  LDL.LU R21, [R1+0x14a4] ;  /* 0x0014a40001157983 */ /* 0x000f280000300800 */
[----:B------:R-:W4:Y:S04]  /*105c0*/  LDL.LU R20, [R1+0x14a8] ;  /* 0x0014a80001147983 */ /* 0x000f280000300800 */
[----:B------:R-:W4:Y:S04]  /*105d0*/  LDL.LU R19, [R1+0x14ac] ;  /* 0x0014ac0001137983 */ /* 0x000f280000300800 */
[----:B------:R-:W4:Y:S04]  /*105e0*/  LDL.LU R18, [R1+0x14b0] ;  /* 0x0014b00001127983 */ /* 0x000f280000300800 */
[----:B------:R-:W4:Y:S04]  /*105f0*/  LDL.LU R17, [R1+0x14b4] ;  /* 0x0014b40001117983 */ /* 0x000f280000300800 */
[----:B------:R-:W4:Y:S04]  /*10600*/  LDL.LU R16, [R1+0x14b8] ;  /* 0x0014b80001107983 */ /* 0x000f280000300800 */
[----:B-1----:R-:W4:Y:S04]  /*10610*/  LDL.LU R7, [R1+0x14f4] ;  /* 0x0014f40001077983 */ /* 0x002f280000300800 */
[----:B------:R-:W4:Y:S04]  /*10620*/  LDL.LU R15, [R1+0x14bc] ;  /* 0x0014bc00010f7983 */ /* 0x000f280000300800 */
        /* <DEDUP_REMOVED lines=28> */
[----:B0-----:R-:W2:Y:S04]  /*107f0*/  LDL.LU R30, [R1+0x14f8] ;  /* 0x0014f800011e7983 */ /* 0x001ea80000300800 */
[----:B---3--:R-:W-:Y:S04]  /*10800*/  STG.E desc[UR4][R242.64+0x848], R22 ;  /* 0x00084816f2007986 */ /* 0x008fe8000c101904 */
[----:B-1----:R-:W3:Y:S04]  /*10810*/  LDL.LU R29, [R1+0x14fc] ;  /* 0x0014fc00011d7983 */ /* 0x002ee80000300800 */
[----:B----4-:R0:W-:Y:S04]  /*10820*/  STG.E desc[UR4][R242.64+0x898], R8 ;  /* 0x00089808f2007986 */ /* 0x0101e8000c101904 */
[----:B------:R1:W-:Y:S04]  /*10830*/  STG.E desc[UR4][R242.64+0x84c], R21 ;  /* 0x00084c15f2007986 */ /* 0x0003e8000c101904 */
[----:B------:R4:W-:Y:S04]  /*10840*/  STG.E desc[UR4][R242.64+0x850], R20 ;  /* 0x00085014f2007986 */ /* 0x0009e8000c101904 */
[----:B------:R4:W-:Y:S04]  /*10850*/  STG.E desc[UR4][R242.64+0x854], R19 ;  /* 0x00085413f2007986 */ /* 0x0009e8000c101904 */
[----:B------:R4:W-:Y:S04]  /*10860*/  STG.E desc[UR4][R242.64+0x858], R18 ;  /* 0x00085812f2007986 */ /* 0x0009e8000c101904 */
[----:B------:R4:W-:Y:S04]  /*10870*/  STG.E desc[UR4][R242.64+0x85c], R17 ;  /* 0x00085c11f2007986 */ /* 0x0009e8000c101904 */
[----:B------:R4:W-:Y:S04]  /*10880*/  STG.E desc[UR4][R242.64+0x860], R16 ;  /* 0x00086010f2007986 */ /* 0x0009e8000c101904 */
[----:B------:R4:W-:Y:S04]  /*10890*/  STG.E desc[UR4][R242.64+0x89c], R7 ;  /* 0x00089c07f2007986 */ /* 0x0009e8000c101904 */
[----:B0-----:R-:W3:Y:S04]  /*108a0*/  LDL.LU R8, [R1+0x1560] ;  /* 0x0015600001087983 */ /* 0x001ee80000300800 */
[----:B------:R0:W-:Y:S04]  /*108b0*/  STG.E desc[UR4][R242.64+0x864], R15 ;  /* 0x0008640ff2007986 */ /* 0x0001e8000c101904 */
[----:B------:R-:W3:Y:S04]  /*108c0*/  LDL.LU R28, [R1+0x1500] ;  /* 0x00150000011c7983 */ /* 0x000ee80000300800 */
[----:B------:R-:W3:Y:S04]  /*108d0*/  LDL.LU R27, [R1+0x1504] ;  /* 0x00150400011b7983 */ /* 0x000ee80000300800 */
[----:B------:R-:W3:Y:S04]  /*108e0*/  LDL.LU R26, [R1+0x1508] ;  /* 0x00150800011a7983 */ /* 0x000ee80000300800 */
[----:B------:R-:W3:Y:S04]  /*108f0*/  LDL.LU R25, [R1+0x150c] ;  /* 0x00150c0001197983 */ /* 0x000ee80000300800 */
[----:B------:R-:W3:Y:S04]  /*10900*/  LDL.LU R24, [R1+0x1518] ;  /* 0x0015180001187983 */ /* 0x000ee80000300800 */
[----:B------:R-:W3:Y:S04]  /*10910*/  LDL.LU R23, [R1+0x151c] ;  /* 0x00151c0001177983 */ /* 0x000ee80000300800 */
[----:B------:R-:W3:Y:S04]  /*10920*/  LDL.LU R22, [R1+0x1520] ;  /* 0x0015200001167983 */ /* 0x000ee80000300800 */
[----:B-1----:R-:W3:Y:S04]  /*10930*/  LDL.LU R21, [R1+0x1524] ;  /* 0x0015240001157983 */ /* 0x002ee80000300800 */
[----:B----4-:R-:W4:Y:S04]  /*10940*/  LDL.LU R20, [R1+0x1528] ;  /* 0x0015280001147983 */ /* 0x010f280000300800 */
[----:B------:R-:W4:Y:S04]  /*10950*/  LDL.LU R19, [R1+0x152c] ;  /* 0x00152c0001137983 */ /* 0x000f280000300800 */
[----:B------:R-:W4:Y:S04]  /*10960*/  LDL.LU R18, [R1+0x1530] ;  /* 0x0015300001127983 */ /* 0x000f280000300800 */
[----:B------:R-:W4:Y:S04]  /*10970*/  LDL.LU R17, [R1+0x1534] ;  /* 0x0015340001117983 */ /* 0x000f280000300800 */
[----:B------:R-:W4:Y:S04]  /*10980*/  LDL.LU R16, [R1+0x1538] ;  /* 0x0015380001107983 */ /* 0x000f280000300800 */
[----:B------:R-:W4:Y:S04]  /*10990*/  LDL.LU R7, [R1+0x1564] ;  /* 0x0015640001077983 */ /* 0x000f280000300800 */
[----:B0-----:R-:W4:Y:S04]  /*109a0*/  LDL.LU R15, [R1+0x153c] ;  /* 0x00153c00010f7983 */ /* 0x001f280000300800 */
        /* <DEDUP_REMOVED lines=21> */
[----:B---3--:R1:W-:Y:S04]  /*10b00*/  STG.E desc[UR4][R242.64+0x8a4], R29 ;  /* 0x0008a41df2007986 */ /* 0x0083e8000c101904 */
[----:B0-----:R-:W3:Y:S04]  /*10b10*/  LDL.LU R30, [R1+0x1578] ;  /* 0x00157800011e7983 */ /* 0x001ee80000300800 */
[----:B-1----:R-:W3:Y:S04]  /*10b20*/  LDL.LU R29, [R1+0x157c] ;  /* 0x00157c00011d7983 */ /* 0x002ee80000300800 */
        /* <DEDUP_REMOVED lines=9> */
[----:B----4-:R-:W-:Y:S04]  /*10bc0*/  STG.E desc[UR4][R242.64+0x8d0], R20 ;  /* 0x0008d014f2007986 */ /* 0x010fe8000c101904 */
[----:B------:R-:W-:Y:S04]  /*10bd0*/  STG.E desc[UR4][R242.64+0x8d4], R19 ;  /* 0x0008d413f2007986 */ /* 0x000fe8000c101904 */
[----:B------:R-:W-:Y:S04]  /*10be0*/  STG.E desc[UR4][R242.64+0x8d8], R18 ;  /* 0x0008d812f2007986 */ /* 0x000fe8000c101904 */
[----:B------:R-:W-:Y:S04]  /*10bf0*/  STG.E desc[UR4][R242.64+0x8dc], R17 ;  /* 0x0008dc11f2007986 */ /* 0x000fe8000c101904 */
[----:B------:R-:W-:Y:S04]  /*10c00*/  STG.E desc[UR4][R242.64+0x8e0], R16 ;  /* 0x0008e010f2007986 */ /* 0x000fe8000c101904 */
[----:B------:R4:W-:Y:S04]  /*10c10*/  STG.E desc[UR4][R242.64+0x90c], R7 ;  /* 0x00090c07f2007986 */ /* 0x0009e8000c101904 */
[----:B0-----:R-:W3:Y:S04]  /*10c20*/  LDL.LU R8, [R1+0x1590] ;  /* 0x0015900001087983 */ /* 0x001ee80000300800 */
[----:B------:R0:W-:Y:S04]  /*10c30*/  STG.E desc[UR4][R242.64+0x8e4], R15 ;  /* 0x0008e40ff2007986 */ /* 0x0001e8000c101904 */
[----:B-1----:R-:W3:Y:S04]  /*10c40*/  LDL.LU R28, [R1+0x1580] ;  /* 0x00158000011c7983 */ /* 0x002ee80000300800 */
[----:B------:R-:W3:Y:S04]  /*10c50*/  LDL.LU R27, [R1+0x1584] ;  /* 0x00158400011b7983 */ /* 0x000ee80000300800 */
[----:B------:R-:W3:Y:S04]  /*10c60*/  LDL.LU R26, [R1+0x1588] ;  /* 0x00158800011a7983 */ /* 0x000ee80000300800 */
[----:B------:R-:W3:Y:S04]  /*10c70*/  LDL.LU R25, [R1+0x158c] ;  /* 0x00158c0001197983 */ /* 0x000ee80000300800 */
[----:B----4-:R-:W4:Y:S04]  /*10c80*/  LDL.LU R7, [R1+0x1594] ;  /* 0x0015940001077983 */ /* 0x010f280000300800 */
[----:B------:R-:W4:Y:S04]  /*10c90*/  LDL.LU R24, [R1+0x1598] ;  /* 0x0015980001187983 */ /* 0x000f280000300800 */
        /* <DEDUP_REMOVED lines=8> */
[----:B--2---:R1:W-:Y:S04]  /*10d20*/  STG.E desc[UR4][R242.64+0x910], R6 ;  /* 0x00091006f2007986 */ /* 0x0043e8000c101904 */
[----:B------:R2:W-:Y:S04]  /*10d30*/  STG.E desc[UR4][R242.64+0x914], R0 ;  /* 0x00091400f2007986 */ /* 0x0005e8000c101904 */
[----:B0-----:R-:W4:Y:S04]  /*10d40*/  LDL.LU R15, [R1+0x15bc] ;  /* 0x0015bc00010f7983 */ /* 0x001f280000300800 */
[----:B-1----:R-:W4:Y:S04]  /*10d50*/  LDL.LU R6, [R1+0x15d8] ;  /* 0x0015d80001067983 */ /* 0x002f280000300800 */
[----:B--2---:R-:W2:Y:S04]  /*10d60*/  LDL.LU R0, [R1+0x15dc] ;  /* 0x0015dc0001007983 */ /* 0x004ea80000300800 */
        /* <DEDUP_REMOVED lines=16> */
[----:B---3--:R0:W-:Y:S04]  /*10e70*/  STG.E desc[UR4][R242.64+0x920], R30 ;  /* 0x0009201ef2007986 */ /* 0x0081e8000c101904 */
[----:B------:R1:W-:Y:S04]  /*10e80*/  STG.E desc[UR4][R242.64+0x924], R29 ;  /* 0x0009241df2007986 */ /* 0x0003e8000c101904 */
[----:B0-----:R-:W3:Y:S04]  /*10e90*/  LDL.LU R30, [R1+0x15f8] ;  /* 0x0015f800011e7983 */ /* 0x001ee80000300800 */
[----:B-1----:R-:W3:Y:S04]  /*10ea0*/  LDL.LU R29, [R1+0x15fc] ;  /* 0x0015fc00011d7983 */ /* 0x002ee80000300800 */
[----:B------:R0:W-:Y:S04]  /*10eb0*/  STG.E desc[UR4][R242.64+0x938], R8 ;  /* 0x00093808f2007986 */ /* 0x0001e8000c101904 */
[----:B------:R-:W-:Y:S04]  /*10ec0*/  STG.E desc[UR4][R242.64+0x928], R28 ;  /* 0x0009281cf2007986 */ /* 0x000fe8000c101904 */
[----:B------:R-:W-:Y:S04]  /*10ed0*/  STG.E desc[UR4][R242.64+0x92c], R27 ;  /* 0x00092c1bf2007986 */ /* 0x000fe8000c101904 */
[----:B------:R-:W-:Y:S04]  /*10ee0*/  STG.E desc[UR4][R242.64+0x930], R26 ;  /* 0x0009301af2007986 */ /* 0x000fe8000c101904 */
[----:B------:R-:W-:Y:S04]  /*10ef0*/  STG.E desc[UR4][R242.64+0x934], R25 ;  /* 0x00093419f2007986 */ /* 0x000fe8000c101904 */
[----:B----4-:R1:W-:Y:S04]  /*10f00*/  STG.E desc[UR4][R242.64+0x93c], R7 ;  /* 0x00093c07f2007986 */ /* 0x0103e8000c101904 */
[----:B0-----:R-:W4:Y:S04]  /*10f10*/  LDL.LU R8, [R1+0x15e8] ;  /* 0x0015e80001087983 */ /* 0x001f280000300800 */
        /* <DEDUP_REMOVED lines=9> */
[----:B-1----:R-:W3:Y:S04]  /*10fb0*/  LDL.LU R7, [R1+0x15ec] ;  /* 0x0015ec0001077983 */ /* 0x002ee80000300800 */
[----:B------:R-:W-:Y:S04]  /*10fc0*/  STG.E desc[UR4][R242.64+0x964], R15 ;  /* 0x0009640ff2007986 */ /* 0x000fe8000c101904 */
[----:B------:R0:W-:Y:S04]  /*10fd0*/  STG.E desc[UR4][R242.64+0x980], R6 ;  /* 0x00098006f2007986 */ /* 0x0001e8000c101904 */
[----:B--2---:R1:W-:Y:S04]  /*10fe0*/  STG.E desc[UR4][R242.64+0x984], R0 ;  /* 0x00098400f2007986 */ /* 0x0043e8000c101904 */
        /* <DEDUP_REMOVED lines=32> */
[----:B----4-:R0:W-:Y:S04]  /*111f0*/  STG.E desc[UR4][R242.64+0x990], R8 ;  /* 0x00099008f2007986 */ /* 0x0101e8000c101904 */
[----:B0-----:R-:W4:Y:S04]  /*11200*/  LDL.LU R8, [R1+0x1658] ;  /* 0x0016580001087983 */ /* 0x001f280000300800 */
[----:B---3--:R0:W-:Y:S04]  /*11210*/  STG.E desc[UR4][R242.64+0x994], R7 ;  /* 0x00099407f2007986 */ /* 0x0081e8000c101904 */
[----:B0-----:R-:W3:Y:S04]  /*11220*/  LDL.LU R7, [R1+0x165c] ;  /* 0x00165c0001077983 */ /* 0x001ee80000300800 */
        /* <DEDUP_REMOVED lines=149> */
[----:B----4-:R-:W4:Y:S04]  /*11b80*/  LDL.LU R11, [R1+0x174c] ;  /* 0x00174c00010b7983 */ /* 0x010f280000300800 */
[----:B------:R-:W4:Y:S04]  /*11b90*/  LDL.LU R10, [R1+0x1750] ;  /* 0x00175000010a7983 */ /* 0x000f280000300800 */
[----:B------:R-:W4:Y:S04]  /*11ba0*/  LDL.LU R9, [R1+0x1754] ;  /* 0x0017540001097983 */ /* 0x000f280000300800 */
[----:B------:R0:W-:Y:S04]  /*11bb0*/  STG.E desc[UR4][R242.64+0xb38], R5 ;  /* 0x000b3805f2007986 */ /* 0x0001e8000c101904 */
[----:B------:R1:W-:Y:S04]  /*11bc0*/  STG.E desc[UR4][R242.64+0xb3c], R4 ;  /* 0x000b3c04f2007986 */ /* 0x0003e8000c101904 */
[----:B0-----:R-:W4:Y:S04]  /*11bd0*/  LDL.LU R5, [R1+0x17e8] ;  /* 0x0017e80001057983 */ /* 0x001f280000300800 */
[----:B-1----:R-:W4:Y:S04]  /*11be0*/  LDL.LU R4, [R1+0x17ec] ;  /* 0x0017ec0001047983 */ /* 0x002f280000300800 */
[----:B------:R0:W-:Y:S04]  /*11bf0*/  STG.E desc[UR4][R242.64+0xb80], R8 ;  /* 0x000b8008f2007986 */ /* 0x0001e8000c101904 */
[----:B---3--:R1:W-:Y:S04]  /*11c00*/  STG.E desc[UR4][R242.64+0xb84], R7 ;  /* 0x000b8407f2007986 */ /* 0x0083e8000c101904 */
[----:B0-----:R-:W3:Y:S04]  /*11c10*/  LDL.LU R8, [R1+0x17f0] ;  /* 0x0017f00001087983 */ /* 0x001ee80000300800 */
[----:B-1----:R-:W3:Y:S04]  /*11c20*/  LDL.LU R7, [R1+0x17f4] ;  /* 0x0017f40001077983 */ /* 0x002ee80000300800 */
        /* <DEDUP_REMOVED lines=23> */
[----:B----4-:R4:W-:Y:S04]  /*11da0*/  STG.E desc[UR4][R242.64+0xaf4], R11 ;  /* 0x000af40bf2007986 */ /* 0x0109e8000c101904 */
        /* <DEDUP_REMOVED lines=17> */
[----:B---3--:R-:W3:Y:S04]  /*11ec0*/  LDL.LU R15, [R1+0x17bc] ;  /* 0x0017bc00010f7983 */ /* 0x008ee80000300800 */
[----:B------:R-:W3:Y:S04]  /*11ed0*/  LDL.LU R14, [R1+0x17c0] ;  /* 0x0017c000010e7983 */ /* 0x000ee80000300800 */
[----:B------:R-:W3:Y:S04]  /*11ee0*/  LDL.LU R13, [R1+0x17c4] ;  /* 0x0017c400010d7983 */ /* 0x000ee80000300800 */
[----:B------:R-:W3:Y:S04]  /*11ef0*/  LDL.LU R12, [R1+0x17c8] ;  /* 0x0017c800010c7983 */ /* 0x000ee80000300800 */
        /* <DEDUP_REMOVED lines=8> */
[----:B------:R1:W-:Y:S04]  /*11f80*/  STG.E desc[UR4][R242.64+0xb9c], R7 ;  /* 0x000b9c07f2007986 */ /* 0x0003e8000c101904 */
[----:B--2---:R2:W-:Y:S04]  /*11f90*/  STG.E desc[UR4][R242.64+0xbb8], R6 ;  /* 0x000bb806f2007986 */ /* 0x0045e8000c101904 */
[----:B0-----:R-:W4:Y:S04]  /*11fa0*/  LDL.LU R8, [R1+0x1860] ;  /* 0x0018600001087983 */ /* 0x001f280000300800 */
[----:B-1----:R-:W4:Y:S04]  /*11fb0*/  LDL.LU R7, [R1+0x1864] ;  /* 0x0018640001077983 */ /* 0x002f280000300800 */
[----:B------:R0:W-:Y:S04]  /*11fc0*/  STG.E desc[UR4][R242.64+0xbbc], R0 ;  /* 0x000bbc00f2007986 */ /* 0x0001e8000c101904 */
[----:B--2---:R-:W2:Y:S04]  /*11fd0*/  LDL.LU R6, [R1+0x1868] ;  /* 0x0018680001067983 */ /* 0x004ea80000300800 */
[----:B0-----:R-:W2:Y:S04]  /*11fe0*/  LDL.LU R0, [R1+0x186c] ;  /* 0x00186c0001007983 */ /* 0x001ea80000300800 */
        /* <DEDUP_REMOVED lines=15> */
[----:B---3--:R3:W-:Y:S04]  /*120e0*/  STG.E desc[UR4][R242.64+0xb64], R15 ;  /* 0x000b640ff2007986 */ /* 0x0087e8000c101904 */
        /* <DEDUP_REMOVED lines=111> */
[----:B---3--:R-:W-:Y:S04]  /*127e0*/  STG.E desc[UR4][R242.64+0xc64], R15 ;  /* 0x000c640ff2007986 */ /* 0x008fe8000c101904 */
[----:B------:R-:W-:Y:S04]  /*127f0*/  STG.E desc[UR4][R242.64+0xc68], R14 ;  /* 0x000c680ef2007986 */ /* 0x000fe8000c101904 */
[----:B------:R-:W-:Y:S04]  /*12800*/  STG.E desc[UR4][R242.64+0xc6c], R13 ;  /* 0x000c6c0df2007986 */ /* 0x000fe8000c101904 */
[----:B------:R-:W-:Y:S04]  /*12810*/  STG.E desc[UR4][R242.64+0xc70], R12 ;  /* 0x000c700cf2007986 */ /* 0x000fe8000c101904 */
[----:B----4-:R-:W-:Y:S04]  /*12820*/  STG.E desc[UR4][R242.64+0xc74], R11 ;  /* 0x000c740bf2007986 */ /* 0x010fe8000c101904 */
[----:B------:R-:W-:Y:S04]  /*12830*/  STG.E desc[UR4][R242.64+0xc78], R10 ;  /* 0x000c780af2007986 */ /* 0x000fe8000c101904 */
[----:B------:R-:W-:Y:S04]  /*12840*/  STG.E desc[UR4][R242.64+0xc7c], R9 ;  /* 0x000c7c09f2007986 */ /* 0x000fe8000c101904 */
[----:B0-----:R-:W3:Y:S04]  /*12850*/  LDL.LU R30, [R1+0x18f8] ;  /* 0x0018f800011e7983 */ /* 0x001ee80000300800 */
[----:B-1----:R-:W4:Y:S04]  /*12860*/  LDL.LU R29, [R1+0x18fc] ;  /* 0x0018fc00011d7983 */ /* 0x002f280000300800 */
[----:B------:R-:W4:Y:S04]  /*12870*/  LDL.LU R28, [R1+0x1900] ;  /* 0x00190000011c7983 */ /* 0x000f280000300800 */
[----:B------:R0:W-:Y:S04]  /*12880*/  STG.E desc[UR4][R242.64+0xc88], R5 ;  /* 0x000c8805f2007986 */ /* 0x0001e8000c101904 */
[----:B------:R1:W-:Y:S04]  /*12890*/  STG.E desc[UR4][R242.64+0xc8c], R4 ;  /* 0x000c8c04f2007986 */ /* 0x0003e8000c101904 */
[----:B------:R-:W4:Y:S04]  /*128a0*/  LDL.LU R27, [R1+0x1904] ;  /* 0x00190400011b7983 */ /* 0x000f280000300800 */
[----:B0-----:R-:W4:Y:S04]  /*128b0*/  LDL.LU R5, [R1+0x1910] ;  /* 0x0019100001057983 */ /* 0x001f280000300800 */
[----:B-1----:R-:W4:Y:S04]  /*128c0*/  LDL.LU R4, [R1+0x1914] ;  /* 0x0019140001047983 */ /* 0x002f280000300800 */
[----:B------:R0:W-:Y:S04]  /*128d0*/  STG.E desc[UR4][R242.64+0xc90], R8 ;  /* 0x000c9008f2007986 */ /* 0x0001e8000c101904 */
[----:B------:R1:W-:Y:S04]  /*128e0*/  STG.E desc[UR4][R242.64+0xc94], R7 ;  /* 0x000c9407f2007986 */ /* 0x0003e8000c101904 */
[----:B------:R-:W4:Y:S04]  /*128f0*/  LDL.LU R26, [R1+0x1908] ;  /* 0x00190800011a7983 */ /* 0x000f280000300800 */
[----:B0-----:R-:W4:Y:S04]  /*12900*/  LDL.LU R8, [R1+0x1958] ;  /* 0x0019580001087983 */ /* 0x001f280000300800 */
[----:B-1----:R-:W4:Y:S04]  /*12910*/  LDL.LU R7, [R1+0x195c] ;  /* 0x00195c0001077983 */ /* 0x002f280000300800 */
[----:B--2---:R0:W-:Y:S04]  /*12920*/  STG.E desc[UR4][R242.64+0xc98], R6 ;  /* 0x000c9806f2007986 */ /* 0x0041e8000c101904 */
        /* <DEDUP_REMOVED lines=20> */
[----:B---3--:R-:W-:Y:S04]  /*12a70*/  STG.E desc[UR4][R242.64+0xca0], R30 ;  /* 0x000ca01ef2007986 */ /* 0x008fe8000c101904 */
[----:B----4-:R0:W-:Y:S04]  /*12a80*/  STG.E desc[UR4][R242.64+0xcb8], R5 ;  /* 0x000cb805f2007986 */ /* 0x0101e8000c101904 */
[----:B------:R1:W-:Y:S04]  /*12a90*/  STG.E desc[UR4][R242.64+0xcbc], R4 ;  /* 0x000cbc04f2007986 */ /* 0x0003e8000c101904 */
[----:B0-----:R-:W3:Y:S04]  /*12aa0*/  LDL.LU R5, [R1+0x1968] ;  /* 0x0019680001057983 */ /* 0x001ee80000300800 */
[----:B-1----:R-:W4:Y:S04]  /*12ab0*/  LDL.LU R4, [R1+0x196c] ;  /* 0x00196c0001047983 */ /* 0x002f280000300800 */
[----:B------:R0:W-:Y:S04]  /*12ac0*/  STG.E desc[UR4][R242.64+0xd00], R8 ;  /* 0x000d0008f2007986 */ /* 0x0001e8000c101904 */
[----:B------:R1:W-:Y:S04]  /*12ad0*/  STG.E desc[UR4][R242.64+0xd04], R7 ;  /* 0x000d0407f2007986 */ /* 0x0003e8000c101904 */
[----:B0-----:R-:W4:Y:S04]  /*12ae0*/  LDL.LU R8, [R1+0x1970] ;  /* 0x0019700001087983 */ /* 0x001f280000300800 */
[----:B-1----:R-:W4:Y:S04]  /*12af0*/  LDL.LU R7, [R1+0x1974] ;  /* 0x0019740001077983 */ /* 0x002f280000300800 */
[----:B--2---:R0:W-:Y:S04]  /*12b00*/  STG.E desc[UR4][R242.64+0xd08], R6 ;  /* 0x000d0806f2007986 */ /* 0x0041e8000c101904 */
[----:B------:R1:W-:Y:S04]  /*12b10*/  STG.E desc[UR4][R242.64+0xd0c], R0 ;  /* 0x000d0c00f2007986 */ /* 0x0003e8000c101904 */
[----:B------:R-:W2:Y:S04]  /*12b20*/  LDL.LU R30, [R1+0x1978] ;  /* 0x00197800011e7983 */ /* 0x000ea80000300800 */
[----:B0-----:R-:W2:Y:S04]  /*12b30*/  LDL.LU R6, [R1+0x1990] ;  /* 0x0019900001067983 */ /* 0x001ea80000300800 */
[----:B-1----:R-:W2:Y:S04]  /*12b40*/  LDL.LU R0, [R1+0x1994] ;  /* 0x0019940001007983 */ /* 0x002ea80000300800 */
[----:B---3--:R0:W-:Y:S04]  /*12b50*/  STG.E desc[UR4][R242.64+0xd10], R5 ;  /* 0x000d1005f2007986 */ /* 0x0081e8000c101904 */
[----:B----4-:R1:W-:Y:S04]  /*12b60*/  STG.E desc[UR4][R242.64+0xd14], R4 ;  /* 0x000d1404f2007986 */ /* 0x0103e8000c101904 */
        /* <DEDUP_REMOVED lines=181> */
[----:B------:R-:W3:Y:S04]  /*136c0*/  LDL.LU R17, [R1+0x1ab4] ;  /* 0x001ab40001117983 */ /* 0x000ee80000300800 */
[----:B0-----:R-:W4:Y:S04]  /*136d0*/  LDL.LU R5, [R1+0x1b58] ;  /* 0x001b580001057983 */ /* 0x001f280000300800 */
[----:B-1----:R-:W4:Y:S04]  /*136e0*/  LDL.LU R4, [R1+0x1b5c] ;  /* 0x001b5c0001047983 */ /* 0x002f280000300800 */
[----:B------:R0:W-:Y:S04]  /*136f0*/  STG.E desc[UR4][R242.64+0xe98], R8 ;  /* 0x000e9808f2007986 */ /* 0x0001e8000c101904 */
[----:B------:R1:W-:Y:S04]  /*13700*/  STG.E desc[UR4][R242.64+0xe9c], R7 ;  /* 0x000e9c07f2007986 */ /* 0x0003e8000c101904 */
[----:B------:R-:W4:Y:S04]  /*13710*/  LDL.LU R16, [R1+0x1ab8] ;  /* 0x001ab80001107983 */ /* 0x000f280000300800 */
[----:B------:R-:W4:Y:S04]  /*13720*/  LDL.LU R15, [R1+0x1abc] ;  /* 0x001abc00010f7983 */ /* 0x000f280000300800 */
[----:B------:R-:W4:Y:S04]  /*13730*/  LDL.LU R14, [R1+0x1ac0] ;  /* 0x001ac000010e7983 */ /* 0x000f280000300800 */
[----:B--2---:R2:W-:Y:S04]  /*13740*/  STG.E desc[UR4][R242.64+0xeb8], R6 ;  /* 0x000eb806f2007986 */ /* 0x0045e8000c101904 */
[----:B------:R2:W-:Y:S04]  /*13750*/  STG.E desc[UR4][R242.64+0xebc], R0 ;  /* 0x000ebc00f2007986 */ /* 0x0005e8000c101904 */
[----:B------:R-:W4:Y:S04]  /*13760*/  LDL.LU R13, [R1+0x1ac4] ;  /* 0x001ac400010d7983 */ /* 0x000f280000300800 */
[----:B------:R-:W4:Y:S04]  /*13770*/  LDL.LU R12, [R1+0x1ac8] ;  /* 0x001ac800010c7983 */ /* 0x000f280000300800 */
[----:B------:R-:W4:Y:S04]  /*13780*/  LDL.LU R11, [R1+0x1acc] ;  /* 0x001acc00010b7983 */ /* 0x000f280000300800 */
[----:B------:R-:W4:Y:S04]  /*13790*/  LDL.LU R10, [R1+0x1ad0] ;  /* 0x001ad000010a7983 */ /* 0x000f280000300800 */
[----:B------:R-:W4:Y:S04]  /*137a0*/  LDL.LU R9, [R1+0x1ad4] ;  /* 0x001ad40001097983 */ /* 0x000f280000300800 */
[----:B0-----:R-:W4:Y:S04]  /*137b0*/  LDL.LU R8, [R1+0x1b60] ;  /* 0x001b600001087983 */ /* 0x001f280000300800 */
[----:B-1----:R-:W4:Y:S04]  /*137c0*/  LDL.LU R7, [R1+0x1b64] ;  /* 0x001b640001077983 */ /* 0x002f280000300800 */
[----:B--2---:R-:W2:Y:S04]  /*137d0*/  LDL.LU R6, [R1+0x1b68] ;  /* 0x001b680001067983 */ /* 0x004ea80000300800 */
[----:B------:R-:W2:Y:S04]  /*137e0*/  LDL.LU R0, [R1+0x1b6c] ;  /* 0x001b6c0001007983 */ /* 0x000ea80000300800 */
        /* <DEDUP_REMOVED lines=19> */
[----:B---3--:R-:W-:Y:S04]  /*13920*/  STG.E desc[UR4][R242.64+0xe5c], R17 ;  /* 0x000e5c11f2007986 */ /* 0x008fe8000c101904 */
[----:B----4-:R0:W-:Y:S04]  /*13930*/  STG.E desc[UR4][R242.64+0xf00], R5 ;  /* 0x000f0005f2007986 */ /* 0x0101e8000c101904 */
[----:B------:R1:W-:Y:S04]  /*13940*/  STG.E desc[UR4][R242.64+0xf04], R4 ;  /* 0x000f0404f2007986 */ /* 0x0003e8000c101904 */
[----:B------:R-:W3:Y:S04]  /*13950*/  LDL.LU R24, [R1+0x1b18] ;  /* 0x001b180001187983 */ /* 0x000ee80000300800 */
[----:B0-----:R-:W4:Y:S04]  /*13960*/  LDL.LU R5, [R1+0x1b70] ;  /* 0x001b700001057983 */ /* 0x001f280000300800 */
[----:B-1----:R-:W3:Y:S04]  /*13970*/  LDL.LU R4, [R1+0x1b74] ;  /* 0x001b740001047983 */ /* 0x002ee80000300800 */
[----:B------:R0:W-:Y:S04]  /*13980*/  STG.E desc[UR4][R242.64+0xe60], R16 ;  /* 0x000e6010f2007986 */ /* 0x0001e8000c101904 */
[----:B------:R1:W-:Y:S04]  /*13990*/  STG.E desc[UR4][R242.64+0xe64], R15 ;  /* 0x000e640ff2007986 */ /* 0x0003e8000c101904 */
[----:B------:R1:W-:Y:S04]  /*139a0*/  STG.E desc[UR4][R242.64+0xe68], R14 ;  /* 0x000e680ef2007986 */ /* 0x0003e8000c101904 */
[----:B------:R-:W3:Y:S04]  /*139b0*/  LDL.LU R23, [R1+0x1b1c] ;  /* 0x001b1c0001177983 */ /* 0x000ee80000300800 */
[----:B------:R1:W-:Y:S04]  /*139c0*/  STG.E desc[UR4][R242.64+0xe6c], R13 ;  /* 0x000e6c0df2007986 */ /* 0x0003e8000c101904 */
[----:B------:R1:W-:Y:S04]  /*139d0*/  STG.E desc[UR4][R242.64+0xe70], R12 ;  /* 0x000e700cf2007986 */ /* 0x0003e8000c101904 */
[----:B------:R1:W-:Y:S04]  /*139e0*/  STG.E desc[UR4][R242.64+0xe74], R11 ;  /* 0x000e740bf2007986 */ /* 0x0003e8000c101904 */
[----:B------:R1:W-:Y:S04]  /*139f0*/  STG.E desc[UR4][R242.64+0xe78], R10 ;  /* 0x000e780af2007986 */ /* 0x0003e8000c101904 */
[----:B------:R1:W-:Y:S04]  /*13a00*/  STG.E desc[UR4][R242.64+0xe7c], R9 ;  /* 0x000e7c09f2007986 */ /* 0x0003e8000c101904 */
[----:B------:R1:W-:Y:S04]  /*13a10*/  STG.E desc[UR4][R242.64+0xf08], R8 ;  /* 0x000f0808f2007986 */ /* 0x0003e8000c101904 */
[----:B------:R1:W-:Y:S04]  /*13a20*/  STG.E desc[UR4][R242.64+0xf0c], R7 ;  /* 0x000f0c07f2007986 */ /* 0x0003e8000c101904 */
[----:B--2---:R2:W-:Y:S04]  /*13a30*/  STG.E desc[UR4][R242.64+0xf10], R6 ;  /* 0x000f1006f2007986 */ /* 0x0045e8000c101904 */
[----:B------:R2:W-:Y:S04]  /*13a40*/  STG.E desc[UR4][R242.64+0xf14], R0 ;  /* 0x000f1400f2007986 */ /* 0x0005e8000c101904 */
[----:B------:R-:W3:Y:S04]  /*13a50*/  LDL.LU R22, [R1+0x1b20] ;  /* 0x001b200001167983 */ /* 0x000ee80000300800 */
[----:B------:R-:W3:Y:S04]  /*13a60*/  LDL.LU R21, [R1+0x1b24] ;  /* 0x001b240001157983 */ /* 0x000ee80000300800 */
[----:B------:R-:W3:Y:S04]  /*13a70*/  LDL.LU R20, [R1+0x1b28] ;  /* 0x001b280001147983 */ /* 0x000ee80000300800 */
[----:B------:R-:W3:Y:S04]  /*13a80*/  LDL.LU R19, [R1+0x1b2c] ;  /* 0x001b2c0001137983 */ /* 0x000ee80000300800 */
[----:B------:R-:W3:Y:S04]  /*13a90*/  LDL.LU R18, [R1+0x1b30] ;  /* 0x001b300001127983 */ /* 0x000ee80000300800 */
[----:B------:R-:W3:Y:S04]  /*13aa0*/  LDL.LU R17, [R1+0x1b34] ;  /* 0x001b340001117983 */ /* 0x000ee80000300800 */
[----:B0-----:R-:W3:Y:S04]  /*13ab0*/  LDL.LU R16, [R1+0x1b38] ;  /* 0x001b380001107983 */ /* 0x001ee80000300800 */
[----:B-1----:R-:W3:Y:S04]  /*13ac0*/  LDL.LU R15, [R1+0x1b3c] ;  /* 0x001b3c00010f7983 */ /* 0x002ee80000300800 */
        /* <DEDUP_REMOVED lines=20> */
[----:B0-----:R-:W2:Y:S04]  /*13c10*/  LDL.LU R26, [R1+0x1b88] ;  /* 0x001b8800011a7983 */ /* 0x001ea80000300800 */
[----:B-1----:R-:W2:Y:S04]  /*13c20*/  LDL.LU R25, [R1+0x1b8c] ;  /* 0x001b8c0001197983 */ /* 0x002ea80000300800 */
[----:B----4-:R0:W-:Y:S04]  /*13c30*/  STG.E desc[UR4][R242.64+0xf18], R5 ;  /* 0x000f1805f2007986 */ /* 0x0101e8000c101904 */
[----:B---3--:R1:W-:Y:S04]  /*13c40*/  STG.E desc[UR4][R242.64+0xf1c], R4 ;  /* 0x000f1c04f2007986 */ /* 0x0083e8000c101904 */
[----:B0-----:R-:W3:Y:S04]  /*13c50*/  LDL.LU R5, [R1+0x1be0] ;  /* 0x001be00001057983 */ /* 0x001ee80000300800 */
[----:B-1----:R-:W4:Y:S04]  /*13c60*/  LDL.LU R4, [R1+0x1be4] ;  /* 0x001be40001047983 */ /* 0x002f280000300800 */
[----:B------:R0:W-:Y:S04]  /*13c70*/  STG.E desc[UR4][R242.64+0xec0], R24 ;  /* 0x000ec018f2007986 */ /* 0x0001e8000c101904 */
[----:B------:R1:W-:Y:S04]  /*13c80*/  STG.E desc[UR4][R242.64+0xec4], R23 ;  /* 0x000ec417f2007986 */ /* 0x0003e8000c101904 */
[----:B0-----:R-:W4:Y:S04]  /*13c90*/  LDL.LU R24, [R1+0x1b98] ;  /* 0x001b980001187983 */ /* 0x001f280000300800 */
[----:B-1----:R-:W4:Y:S04]  /*13ca0*/  LDL.LU R23, [R1+0x1b9c] ;  /* 0x001b9c0001177983 */ /* 0x002f280000300800 */
        /* <DEDUP_REMOVED lines=18> */
[----:B0-----:R-:W4:Y:S04]  /*13dd0*/  LDL.LU R22, [R1+0x1ba0] ;  /* 0x001ba00001167983 */ /* 0x001f280000300800 */
[----:B-1----:R-:W4:Y:S04]  /*13de0*/  LDL.LU R21, [R1+0x1ba4] ;  /* 0x001ba40001157983 */ /* 0x002f280000300800 */
        /* <DEDUP_REMOVED lines=80> */
[----:B----4-:R0:W-:Y:S02]  /*142f0*/  STG.E desc[UR4][R242.64+0xfb8], R4 ;  /* 0x000fb804f2007986 */ /* 0x0101e4000c101904 */
[----:B0-----:R-:W0:Y:S02]  /*14300*/  LDC.64 R4, c[0x0][0x390] ;  /* 0x0000e400ff047b82 */ /* 0x001e240000000a00 */
        /* <DEDUP_REMOVED lines=21> */
[----:B0-----:R3:W5:Y:S01]  /*14460*/  LDG.E R245, desc[UR4][R4.64] ;  /* 0x0000000404f57981 */ /* 0x001762000c1e1900 */
[----:B------:R-:W-:Y:S05]  /*14470*/  BRA `(.L_x_1) ;  /* 0x0000000000107947 */ /* 0x000fea0003800000 */
.L_x_5:
[----:B------:R-:W-:Y:S05]  /*14480*/  BSYNC.RELIABLE B1 ;  /* 0x0000000000017941 */ /* 0x000fea0003800100 */
.L_x_3:
[----:B------:R-:W-:-:S05]  /*14490*/  VIADD R243, R243, 0x1 ;  /* 0x00000001f3f37836 */ /* 0x000fca0000000000 */
[----:B------:R-:W-:-:S13]  /*144a0*/  ISETP.NE.AND P0, PT, R243, R3, PT ;  /* 0x00000003f300720c */ /* 0x000fda0003f05270 */
[----:B------:R-:W-:Y:S05]  /*144b0*/  @P0 BRA `(.L_x_8) ;  /* 0xffffff8800c80947 */ /* 0x000fea000383ffff */
.L_x_1:
[----:B------:R-:W-:Y:S05]  /*144c0*/  BSYNC.RECONVERGENT B0 ;  /* 0x0000000000007941 */ /* 0x000fea0003800200 */
.L_x_0:
[----:B-----5:R-:W-:-:S04]  /*144d0*/  IADD3 R244, PT, PT, R244, 0x400, RZ ;  /* 0x00000400f4f47810 */ /* 0x020fc80007ffe0ff */
[----:B------:R-:W-:-:S13]  /*144e0*/  ISETP.GE.AND P0, PT, R244, R245, PT ;  /* 0x000000f5f400720c */ /* 0x000fda0003f06270 */
[----:B------:R-:W-:Y:S05]  /*144f0*/  @!P0 BRA `(.L_x_9) ;  /* 0xfffffeb800f48947 */ /* 0x000fea000383ffff */
[----:B------:R-:W-:Y:S05]  /*14500*/  EXIT ;  /* 0x000000000000794d */ /* 0x000fea0003800000 */
.L_x_10:
[----:B------:R-:W-:-:S00]  /*14510*/  BRA `(.L_x_10) ;  /* 0xfffffffc00fc7947 */ /* 0x000fc0000383ffff */
[----:B------:R-:W-:-:S00]  /*14520*/  NOP ;  /* 0x0000000000007918 */ /* 0x000fc00000000000 */
        /* <DEDUP_REMOVED lines=13> */
.L_x_71:


//--------------------- .text._Z19findPrimeImplicantsiP5groupP4termS2_S0_S2_S2_S2_S2_PA12_cPiS5_S5_S5_S5_S5_i --------------------------
	.section	.text._Z19findPrimeImplicantsiP5groupP4termS2_S0_S2_S2_S2_S2_PA12_cPiS5_S5_S5_S5_S5_i,"ax",@progbits
	.align	128
        .global         _Z19findPrimeImplicantsiP5groupP4termS2_S0_S2_S2_S2_S2_PA12_cPiS5_S5_S5_S5_S5_i
        .type           _Z19findPrimeImplicantsiP5groupP4termS2_S0_S2_S2_S2_S2_PA12_cPiS5_S5_S5_S5_S5_i,@function
        .size           _Z19findPrimeImplicantsiP5groupP4termS2_S0_S2_S2_S2_S2_PA12_cPiS5_S5_S5_S5_S5_i,(.L_x_72 - _Z19findPrimeImplicantsiP5groupP4termS2_S0_S2_S2_S2_S2_PA12_cPiS5_S5_S5_S5_S5_i)
        .other          _Z19findPrimeImplicantsiP5groupP4termS2_S0_S2_S2_S2_S2_PA12_cPiS5_S5_S5_S5_S5_i,@"STO_CUDA_ENTRY STV_DEFAULT"
_Z19findPrimeImplicantsiP5groupP4termS2_S0_S2_S2_S2_S2_PA12_cPiS5_S5_S5_S5_S5_i:
.text._Z19findPrimeImplicantsiP5groupP4termS2_S0_S2_S2_S2_S2_PA12_cPiS5_S5_S5_S5_S5_i:
[----:B------:R-:W0:Y:S08]  /*0000*/  LDC R1, c[0x0][0x37c] ;  /* 0x0000df00ff017b82 */ /* 0x000e300000000800 */
[----:B------:R-:W1:Y:S01]  /*0010*/  LDC R0, c[0x0][0x400] ;  /* 0x00010000ff007b82 */ /* 0x000e620000000800 */
[----:B0-----:R-:W-:Y:S02]  /*0020*/  IADD3 R1, PT, PT, R1, -0x5508, RZ ;  /* 0xffffaaf801017810 */ /* 0x001fe40007ffe0ff */
[----:B-1----:R-:W-:-:S13]  /*0030*/  ISETP.GE.AND P0, PT, R0, 0x1, PT ;  /* 0x000000010000780c */ /* 0x002fda0003f06270 */
[----:B------:R-:W-:Y:S05]  /*0040*/  @!P0 EXIT ;  /* 0x000000000000894d */ /* 0x000fea0003800000 */
[----:B------:R-:W0:Y:S01]  /*0050*/  S2R R3, SR_TID.X ;  /* 0x0000000000037919 */ /* 0x000e220000002100 */
[----:B------:R-:W0:Y:S01]  /*0060*/  S2UR UR6, SR_CTAID.X ;  /* 0x00000000000679c3 */ /* 0x000e220000002500 */
[----:B------:R-:W1:Y:S01]  /*0070*/  LDCU.64 UR4, c[0x0][0x358] ;  /* 0x00006b00ff0477ac */ /* 0x000e620008000a00 */
[----:B------:R2:W-:Y:S06]  /*0080*/  STL [R1+0x4ce4], RZ ;  /* 0x004ce4ff01007387 */ /* 0x0005ec0000100800 */
[----:B------:R-:W0:Y:S02]  /*0090*/  LDC R0, c[0x0][0x360] ;  /* 0x0000d800ff007b82 */ /* 0x000e240000000800 */
[----:B0-----:R-:W-:-:S05]  /*00a0*/  IMAD R0, R0, UR6, R3 ;  /* 0x0000000600007c24 */ /* 0x001fca000f8e0203 */
[----:B-1----:R2:W-:Y:S02]  /*00b0*/  STL [R1+0x4ce0], R0 ;  /* 0x004ce00001007387 */ /* 0x0025e40000100800 */
.L_x_58:
[----:B01-3--:R-:W3:Y:S01]  /*00c0*/  LDL R2, [R1+0x4ce4] ;  /* 0x004ce40001027983 */ /* 0x00bee20000100800 */
[----:B------:R-:W0:Y:S03]  /*00d0*/  LDCU UR6, c[0x0][0x400] ;  /* 0x00008000ff0677ac */ /* 0x000e260008000800 */
[----:B--2---:R-:W3:Y:S02]  /*00e0*/  LDL R0, [R1+0x4ce0] ;  /* 0x004ce00001007983 */ /* 0x004ee40000100800 */
[----:B---3--:R-:W-:-:S04]  /*00f0*/  IADD3 R0, PT, PT, R0, R2, RZ ;  /* 0x0000000200007210 */ /* 0x008fc80007ffe0ff */
[----:B0-----:R-:W-:Y:S01]  /*0100*/  ISETP.GE.AND P0, PT, R0, UR6, PT ;  /* 0x0000000600007c0c */ /* 0x001fe2000bf06270 */
[----:B------:R0:W-:-:S12]  /*0110*/  STL [R1+0x4cdc], R0 ;  /* 0x004cdc0001007387 */ /* 0x0001d80000100800 */
[----:B0-----:R-:W-:Y:S05]  /*0120*/  @P0 EXIT ;  /* 0x000000000000094d */ /* 0x001fea0003800000 */
[----:B------:R-:W0:Y:S08]  /*0130*/  LDC.64 R238, c[0x0][0x3b0] ;  /* 0x0000ec00ffee7b82 */ /* 0x000e300000000a00 */
[----:B------:R-:W1:Y:S08]  /*0140*/  LDC.64 R240, c[0x0][0x398] ;  /* 0x0000e600fff07b82 */ /* 0x000e700000000a00 */
[----:B------:R-:W2:Y:S08]  /*0150*/  LDC.64 R242, c[0x0][0x390] ;  /* 0x0000e400fff27b82 */ /* 0x000eb00000000a00 */
[----:B------:R-:W3:Y:S01]  /*0160*/  LDC.64 R244, c[0x0][0x388] ;  /* 0x0000e200fff47b82 */ /* 0x000ee20000000a00 */
[----:B0-----:R-:W-:-:S07]  /*0170*/  IMAD.WIDE R238, R0, 0x1018, R238 ;  /* 0x0000101800ee7825 */ /* 0x001fce00078e02ee */
[----:B------:R-:W0:Y:S01]  /*0180*/  LDC.64 R246, c[0x0][0x3a0] ;  /* 0x0000e800fff67b82 */ /* 0x000e220000000a00 */
[----:B-1----:R-:W-:-:S07]  /*0190*/  IMAD.WIDE R240, R0, 0x1018, R240 ;  /* 0x0000101800f07825 */ /* 0x002fce00078e02f0 */
[----:B------:R-:W1:Y:S01]  /*01a0*/  LDC.64 R248, c[0x0][0x3b8] ;  /* 0x0000ee00fff87b82 */ /* 0x000e620000000a00 */
[----:B--2---:R-:W-:-:S04]  /*01b0*/  IMAD.WIDE R242, R0, 0x1018, R242 ;  /* 0x0000101800f27825 */ /* 0x004fc800078e02f2 */
[----:B---3--:R-:W-:-:S04]  /*01c0*/  IMAD.WIDE R244, R0, 0x406004, R244 ;  /* 0x0040600400f47825 */ /* 0x008fc800078e02f4 */
[----:B0-----:R-:W-:-:S04]  /*01d0*/  IMAD.WIDE R246, R0, 0x406004, R246 ;  /* 0x0040600400f67825 */ /* 0x001fc800078e02f6 */
[----:B-1----:R-:W-:-:S07]  /*01e0*/  IMAD.WIDE R248, R0, 0x1018, R248 ;  /* 0x0000101800f87825 */ /* 0x002fce00078e02f8 */
.L_x_48:
[----:B0-2---:R-:W2:Y:S01]  /*01f0*/  LDL R2, [R1+0x4ce0] ;  /* 0x004ce00001027983 */ /* 0x005ea20000100800 */
[----:B------:R-:W-:Y:S05]  /*0200*/  YIELD ;  /* 0x0000000000007946 */ /* 0x000fea0003800000 */
[----:B------:R-:W-:Y:S05]  /*0210*/  WARPSYNC.ALL ;  /* 0x0000000000007948 */ /* 0x000fea0003800000 */
[----:B------:R-:W0:Y:S08]  /*0220*/  LDC.64 R4, c[0x0][0x3d0] ;  /* 0x0000f400ff047b82 */ /* 0x000e300000000a00 */
[----:B------:R-:W-:Y:S06]  /*0230*/  BAR.SYNC.DEFER_BLOCKING 0x0 ;  /* 0x0000000000007b1d */ /* 0x000fec0000010000 */
[----:B------:R-:W3:Y:S01]  /*0240*/  LDL R0, [R1+0x4cdc] ;  /* 0x004cdc0001007983 */ /* 0x000ee20000100800 */
[----:B--2---:R-:W-:-:S13]  /*0250*/  LOP3.LUT P0, RZ, R2, 0x3ff, RZ, 0xc0, !PT ;  /* 0x000003ff02ff7812 */ /* 0x004fda000780c0ff */
[----:B------:R-:W1:Y:S02]  /*0260*/  @!P0 LDC.64 R2, c[0x0][0x3f8] ;  /* 0x0000fe00ff028b82 */ /* 0x000e640000000a00 */
[----:B-1----:R1:W-:Y:S06]  /*0270*/  @!P0 STG.E desc[UR4][R2.64], RZ ;  /* 0x000000ff02008986 */ /* 0x0023ec000c101904 */
[----:B------:R-:W-:Y:S06]  /*0280*/  BAR.SYNC.DEFER_BLOCKING 0x0 ;  /* 0x0000000000007b1d */ /* 0x000fec0000010000 */
[----:B0-----:R-:W3:Y:S01]  /*0290*/  LDG.E R4, desc[UR4][R4.64] ;  /* 0x0000000404047981 */ /* 0x001ee2000c1e1900 */
[----:B------:R-:W-:Y:S01]  /*02a0*/  BSSY.RECONVERGENT B1, `(.L_x_11) ;  /* 0x0003ee3000017945 */ /* 0x000fe20003800200 */
[----:B---3--:R-:W-:-:S13]  /*02b0*/  ISETP.GE.AND P0, PT, R0, R4, PT ;  /* 0x000000040000720c */ /* 0x008fda0003f06270 */
[----:B-1----:R-:W-:Y:S05]  /*02c0*/  @P0 BRA `(.L_x_12) ;  /* 0x000003ec00800947 */ /* 0x002fea0003800000 */
[----:B------:R-:W2:Y:S01]  /*02d0*/  LDG.E.U8 R16, desc[UR4][R238.64+0xb] ;  /* 0x00000b04ee107981 */ /* 0x000ea2000c1e1100 */
[----:B------:R-:W0:Y:S03]  /*02e0*/  LDCU UR6, c[0x0][0x380] ;  /* 0x00007000ff0677ac */ /* 0x000e260008000800 */
[----:B------:R-:W3:Y:S04]  /*02f0*/  LDG.E.U8 R15, desc[UR4][R238.64+0xa] ;  /* 0x00000a04ee0f7981 */ /* 0x000ee8000c1e1100 */
[----:B------:R-:W4:Y:S04]  /*0300*/  LDG.E.U8 R14, desc[UR4][R238.64+0x9] ;  /* 0x00000904ee0e7981 */ /* 0x000f28000c1e1100 */
        /* <DEDUP_REMOVED lines=28> */
[----:B------:R-:W0:Y:S04]  /*04d0*/  LDG.E R3, desc[UR4][R238.64+0x1014] ;  /* 0x00101404ee037981 */ /* 0x000e28000c1e1900 */
[----:B------:R1:W5:Y:S04]  /*04e0*/  LDG.E R2, desc[UR4][R238.64+0x1010] ;  /* 0x00101004ee027981 */ /* 0x000368000c1e1900 */
[----:B--2---:R2:W-:Y:S04]  /*04f0*/  STL [R1+0x4cd4], R16 ;  /* 0x004cd41001007387 */ /* 0x0045e80000100800 */
[----:B---3--:R3:W-:Y:S04]  /*0500*/  STL [R1+0x4cd0], R15 ;  /* 0x004cd00f01007387 */ /* 0x0087e80000100800 */
[----:B----4-:R4:W-:Y:S04]  /*0510*/  STL [R1+0x4ccc], R14 ;  /* 0x004ccc0e01007387 */ /* 0x0109e80000100800 */
        /* <DEDUP_REMOVED lines=8> */
[----:B--2---:R-:W2:Y:S04]  /*05a0*/  LDG.E R16, desc[UR4][R238.64+0x54] ;  /* 0x00005404ee107981 */ /* 0x004ea8000c1e1900 */
[----:B---3--:R-:W3:Y:S04]  /*05b0*/  LDG.E R15, desc[UR4][R238.64+0x58] ;  /* 0x00005804ee0f7981 */ /* 0x008ee8000c1e1900 */
[----:B----4-:R-:W4:Y:S04]  /*05c0*/  LDG.E R14, desc[UR4][R238.64+0x5c] ;  /* 0x00005c04ee0e7981 */ /* 0x010f28000c1e1900 */
[----:B-1----:R-:W4:Y:S04]  /*05d0*/  LDG.E R13, desc[UR4][R238.64+0x60] ;  /* 0x00006004ee0d7981 */ /* 0x002f28000c1e1900 */
        /* <DEDUP_REMOVED lines=8> */
[----:B------:R1:W-:Y:S04]  /*0660*/  STL [R1+0x3c94], R4 ;  /* 0x003c940401007387 */ /* 0x0003e80000100800 */
[----:B-1----:R-:W4:Y:S04]  /*0670*/  LDG.E R5, desc[UR4][R238.64+0x80] ;  /* 0x00008004ee057981 */ /* 0x002f28000c1e1900 */
[----:B------:R1:W-:Y:S04]  /*0680*/  STL [R1+0x4c94], R0 ;  /* 0x004c940001007387 */ /* 0x0003e80000100800 */
[----:B------:R-:W4:Y:S04]  /*0690*/  LDG.E R4, desc[UR4][R238.64+0x84] ;  /* 0x00008404ee047981 */ /* 0x000f28000c1e1900 */
[----:B-1----:R-:W4:Y:S04]  /*06a0*/  LDG.E R0, desc[UR4][R238.64+0x88] ;  /* 0x00008804ee007981 */ /* 0x002f28000c1e1900 */
[----:B------:R1:W-:Y:S04]  /*06b0*/  STL [R1+0x4c88], R33 ;  /* 0x004c882101007387 */ /* 0x0003e80000100800 */
[----:B------:R0:W-:Y:S04]  /*06c0*/  STL [R1+0x4c8c], R32 ;  /* 0x004c8c2001007387 */ /* 0x0001e80000100800 */
[----:B------:R0:W-:Y:S04]  /*06d0*/  STL [R1+0x4c80], R31 ;  /* 0x004c801f01007387 */ /* 0x0001e80000100800 */
        /* <DEDUP_REMOVED lines=29> */
[----:B-1----:R-:W4:Y:S04]  /*08b0*/  LDG.E R18, desc[UR4][R238.64+0xc8] ;  /* 0x0000c804ee127981 */ /* 0x002f28000c1e1900 */
[----:B------:R-:W4:Y:S04]  /*08c0*/  LDG.E R17, desc[UR4][R238.64+0xcc] ;  /* 0x0000cc04ee117981 */ /* 0x000f28000c1e1900 */
        /* <DEDUP_REMOVED lines=12> */
[----:B-1----:R-:W4:Y:S04]  /*0990*/  LDG.E R15, desc[UR4][R238.64+0xd4] ;  /* 0x0000d404ee0f7981 */ /* 0x002f28000c1e1900 */
[----:B--2---:R-:W2:Y:S04]  /*09a0*/  LDG.E R14, desc[UR4][R238.64+0xd8] ;  /* 0x0000d804ee0e7981 */ /* 0x004ea8000c1e1900 */
[----:B---3--:R-:W3:Y:S04]  /*09b0*/  LDG.E R13, desc[UR4][R238.64+0x1d8] ;  /* 0x0001d804ee0d7981 */ /* 0x008ee8000c1e1900 */
[----:B----4-:R-:W4:Y:S04]  /*09c0*/  LDG.E R12, desc[UR4][R238.64+0x1d4] ;  /* 0x0001d404ee0c7981 */ /* 0x010f28000c1e1900 */
[----:B------:R-:W4:Y:S04]  /*09d0*/  LDG.E R11, desc[UR4][R238.64+0x1d0] ;  /* 0x0001d004ee0b7981 */ /* 0x000f28000c1e1900 */
[----:B------:R-:W4:Y:S04]  /*09e0*/  LDG.E R10, desc[UR4][R238.64+0x1cc] ;  /* 0x0001cc04ee0a7981 */ /* 0x000f28000c1e1900 */
[----:B------:R-:W4:Y:S04]  /*09f0*/  LDG.E R9, desc[UR4][R238.64+0x1c8] ;  /* 0x0001c804ee097981 */ /* 0x000f28000c1e1900 */
[----:B------:R-:W4:Y:S04]  /*0a00*/  LDG.E R8, desc[UR4][R238.64+0x1c4] ;  /* 0x0001c404ee087981 */ /* 0x000f28000c1e1900 */
[----:B0-----:R-:W4:Y:S04]  /*0a10*/  LDG.E R7, desc[UR4][R238.64+0x1c0] ;  /* 0x0001c004ee077981 */ /* 0x001f28000c1e1900 */
[----:B------:R-:W4:Y:S04]  /*0a20*/  LDG.E R6, desc[UR4][R238.64+0x1bc] ;  /* 0x0001bc04ee067981 */ /* 0x000f28000c1e1900 */
[----:B------:R0:W-:Y:S04]  /*0a30*/  STL [R1+0x4c18], R5 ;  /* 0x004c180501007387 */ /* 0x0001e80000100800 */
[----:B------:R1:W-:Y:S04]  /*0a40*/  STL [R1+0x4c1c], R4 ;  /* 0x004c1c0401007387 */ /* 0x0003e80000100800 */
[----:B------:R1:W-:Y:S04]  /*0a50*/  STL [R1+0x4c10], R0 ;  /* 0x004c100001007387 */ /* 0x0003e80000100800 */
[----:B0-----:R-:W4:Y:S04]  /*0a60*/  LDG.E R5, desc[UR4][R238.64+0x1b8] ;  /* 0x0001b804ee057981 */ /* 0x001f28000c1e1900 */
[----:B-1----:R-:W4:Y:S04]  /*0a70*/  LDG.E R4, desc[UR4][R238.64+0x1b4] ;  /* 0x0001b404ee047981 */ /* 0x002f28000c1e1900 */
[----:B------:R-:W4:Y:S04]  /*0a80*/  LDG.E R0, desc[UR4][R238.64+0x1b0] ;  /* 0x0001b004ee007981 */ /* 0x000f28000c1e1900 */
[----:B------:R0:W-:Y:S04]  /*0a90*/  STL [R1+0x4c14], R33 ;  /* 0x004c142101007387 */ /* 0x0001e80000100800 */
[----:B0-----:R-:W4:Y:S04]  /*0aa0*/  LDG.E R33, desc[UR4][R238.64+0x1ac] ;  /* 0x0001ac04ee217981 */ /* 0x001f28000c1e1900 */
        /* <DEDUP_REMOVED lines=155> */
[----:B------:R0:W-:Y:S04]  /*1460*/  STL [R1+0x4acc], R16 ;  /* 0x004acc1001007387 */ /* 0x0001e80000100800 */
[----:B------:R-:W4:Y:S04]  /*1470*/  LDG.E R17, desc[UR4][R238.64+0x274] ;  /* 0x00027404ee117981 */ /* 0x000f28000c1e1900 */
        /* <DEDUP_REMOVED lines=60> */
[----:B-1----:R-:W4:Y:S04]  /*1840*/  LDG.E R18, desc[UR4][R238.64+0x1fc] ;  /* 0x0001fc04ee127981 */ /* 0x002f28000c1e1900 */
        /* <DEDUP_REMOVED lines=319> */
[----:B-1----:R-:W4:Y:S04]  /*2c40*/  LDG.E R18, desc[UR4][R238.64+0x590] ;  /* 0x00059004ee127981 */ /* 0x002f28000c1e1900 */
[----:B------:R-:W4:Y:S04]  /*2c50*/  LDG.E R17, desc[UR4][R238.64+0x58c] ;  /* 0x00058c04ee117981 */ /* 0x000f28000c1e1900 */
[----:B0-----:R-:W4:Y:S04]  /*2c60*/  LDG.E R16, desc[UR4][R238.64+0x588] ;  /* 0x00058804ee107981 */ /* 0x001f28000c1e1900 */
[----:B------:R-:W4:Y:S04]  /*2c70*/  LDG.E R15, desc[UR4][R238.64+0x584] ;  /* 0x00058404ee0f7981 */ /* 0x000f28000c1e1900 */
[----:B------:R-:W4:Y:S04]  /*2c80*/  LDG.E R14, desc[UR4][R238.64+0x580] ;  /* 0x00058004ee0e7981 */ /* 0x000f28000c1e1900 */
        /* <DEDUP_REMOVED lines=44> */
[----:B0-----:R-:W4:Y:S04]  /*2f50*/  LDG.E R19, desc[UR4][R238.64+0x518] ;  /* 0x00051804ee137981 */ /* 0x001f28000c1e1900 */
[----:B------:R0:W-:Y:S04]  /*2f60*/  STL [R1+0x476c], R17 ;  /* 0x00476c1101007387 */ /* 0x0001e80000100800 */
        /* <DEDUP_REMOVED lines=12> */
[----:B0-----:R-:W4:Y:S04]  /*3030*/  LDG.E R17, desc[UR4][R238.64+0x510] ;  /* 0x00051004ee117981 */ /* 0x001f28000c1e1900 */
[----:B------:R-:W4:Y:S04]  /*3040*/  LDG.E R16, desc[UR4][R238.64+0x50c] ;  /* 0x00050c04ee107981 */ /* 0x000f28000c1e1900 */
        /* <DEDUP_REMOVED lines=503> */
[----:B------:R0:W-:Y:S04]  /*4fc0*/  STL [R1+0x435c], R5 ;  /* 0x00435c0501007387 */ /* 0x0001e80000100800 */
[----:B------:R-:W4:Y:S04]  /*4fd0*/  LDG.E R8, desc[UR4][R238.64+0x90c] ;  /* 0x00090c04ee087981 */ /* 0x000f28000c1e1900 */
[----:B------:R1:W-:Y:S04]  /*4fe0*/  STL [R1+0x4358], R4 ;  /* 0x0043580401007387 */ /* 0x0003e80000100800 */
[----:B------:R1:W-:Y:S04]  /*4ff0*/  STL [R1+0x4354], R0 ;  /* 0x0043540001007387 */ /* 0x0003e80000100800 */
[----:B------:R-:W4:Y:S04]  /*5000*/  LDG.E R7, desc[UR4][R238.64+0x908] ;  /* 0x00090804ee077981 */ /* 0x000f28000c1e1900 */
[----:B------:R-:W4:Y:S04]  /*5010*/  LDG.E R6, desc[UR4][R238.64+0x904] ;  /* 0x00090404ee067981 */ /* 0x000f28000c1e1900 */
        /* <DEDUP_REMOVED lines=392> */
[----:B------:R1:W-:Y:S04]  /*68a0*/  STL [R1+0x4038], R21 ;  /* 0x0040381501007387 */ /* 0x0003e80000100800 */
[----:B------:R1:W-:Y:S04]  /*68b0*/  STL [R1+0x4034], R20 ;  /* 0x0040341401007387 */ /* 0x0003e80000100800 */
[----:B------:R1:W-:Y:S04]  /*68c0*/  STL [R1+0x4030], R19 ;  /* 0x0040301301007387 */ /* 0x0003e80000100800 */
[----:B------:R-:W4:Y:S04]  /*68d0*/  LDG.E R28, desc[UR4][R238.64+0xbf8] ;  /* 0x000bf804ee1c7981 */ /* 0x000f28000c1e1900 */
[----:B------:R-:W4:Y:S04]  /*68e0*/  LDG.E R27, desc[UR4][R238.64+0xbf4] ;  /* 0x000bf404ee1b7981 */ /* 0x000f28000c1e1900 */
[----:B------:R-:W4:Y:S04]  /*68f0*/  LDG.E R26, desc[UR4][R238.64+0xbf0] ;  /* 0x000bf004ee1a7981 */ /* 0x000f28000c1e1900 */
[----:B------:R-:W4:Y:S04]  /*6900*/  LDG.E R25, desc[UR4][R238.64+0xbec] ;  /* 0x000bec04ee197981 */ /* 0x000f28000c1e1900 */
[----:B------:R-:W4:Y:S04]  /*6910*/  LDG.E R24, desc[UR4][R238.64+0xbe8] ;  /* 0x000be804ee187981 */ /* 0x000f28000c1e1900 */
[----:B------:R-:W4:Y:S04]  /*6920*/  LDG.E R23, desc[UR4][R238.64+0xbe4] ;  /* 0x000be404ee177981 */ /* 0x000f28000c1e1900 */
[----:B0-----:R-:W4:Y:S04]  /*6930*/  LDG.E R22, desc[UR4][R238.64+0xbe0] ;  /* 0x000be004ee167981 */ /* 0x001f28000c1e1900 */
[----:B-1----:R-:W4:Y:S04]  /*6940*/  LDG.E R21, desc[UR4][R238.64+0xbdc] ;  /* 0x000bdc04ee157981 */ /* 0x002f28000c1e1900 */
[----:B------:R-:W4:Y:S04]  /*6950*/  LDG.E R20, desc[UR4][R238.64+0xdd8] ;  /* 0x000dd804ee147981 */ /* 0x000f28000c1e1900 */
[----:B------:R-:W4:Y:S04]  /*6960*/  LDG.E R19, desc[UR4][R238.64+0xdd4] ;  /* 0x000dd404ee137981 */ /* 0x000f28000c1e1900 */
        /* <DEDUP_REMOVED lines=388> */
[----:B--2---:R-:W2:Y:S04]  /*81b0*/  LDG.E R13, desc[UR4][R238.64+0xfe0] ;  /* 0x000fe004ee0d7981 */ /* 0x004ea8000c1e1900 */
[----:B------:R1:W-:Y:S04]  /*81c0*/  STL [R1+0x3d18], R7 ;  /* 0x003d180701007387 */ /* 0x0003e80000100800 */
[----:B------:R1:W-:Y:S04]  /*81d0*/  STL [R1+0x3d14], R6 ;  /* 0x003d140601007387 */ /* 0x0003e80000100800 */
[----:B------:R1:W-:Y:S04]  /*81e0*/  STL [R1+0x3d10], R5 ;  /* 0x003d100501007387 */ /* 0x0003e80000100800 */
[----:B------:R1:W-:Y:S04]  /*81f0*/  STL [R1+0x3d0c], R4 ;  /* 0x003d0c0401007387 */ /* 0x0003e80000100800 */
[----:B------:R1:W-:Y:S04]  /*8200*/  STL [R1+0x3d08], R0 ;  /* 0x003d080001007387 */ /* 0x0003e80000100800 */
[----:B---3--:R-:W3:Y:S04]  /*8210*/  LDG.E R12, desc[UR4][R238.64+0xfe4] ;  /* 0x000fe404ee0c7981 */ /* 0x008ee8000c1e1900 */
[----:B----4-:R-:W4:Y:S04]  /*8220*/  LDG.E R11, desc[UR4][R238.64+0xfe8] ;  /* 0x000fe804ee0b7981 */ /* 0x010f28000c1e1900 */
[----:B------:R-:W4:Y:S04]  /*8230*/  LDG.E R10, desc[UR4][R238.64+0xfec] ;  /* 0x000fec04ee0a7981 */ /* 0x000f28000c1e1900 */
[----:B------:R-:W4:Y:S04]  /*8240*/  LDG.E R9, desc[UR4][R238.64+0xff0] ;  /* 0x000ff004ee097981 */ /* 0x000f28000c1e1900 */
[----:B0-----:R-:W4:Y:S04]  /*8250*/  LDG.E R8, desc[UR4][R238.64+0xff4] ;  /* 0x000ff404ee087981 */ /* 0x001f28000c1e1900 */
[----:B-1----:R-:W4:Y:S04]  /*8260*/  LDG.E R7, desc[UR4][R238.64+0xff8] ;  /* 0x000ff804ee077981 */ /* 0x002f28000c1e1900 */
        /* <DEDUP_REMOVED lines=8> */
[----:B------:R0:W-:Y:S01]  /*82f0*/  STL [R1+0x3cf4], R29 ;  /* 0x003cf41d01007387 */ /* 0x0001e20000100800 */
[----:B------:R-:W-:Y:S01]  /*8300*/  ISETP.GE.AND P0, PT, R3, UR6, PT ;  /* 0x0000000603007c0c */ /* 0x000fe2000bf06270 */
[----:B------:R-:W-:Y:S02]  /*8310*/  BSSY.RECONVERGENT B0, `(.L_x_13) ;  /* 0x0002eaf000007945 */ /* 0x000fe40003800200 */
        /* <DEDUP_REMOVED lines=25> */
[----:B------:R0:W-:Y:S01]  /*84b0*/  STL [R1+0x3c90], R0 ;  /* 0x003c900001007387 */ /* 0x0001e20000100800 */
[----:B------:R-:W-:Y:S05]  /*84c0*/  @P0 BRA `(.L_x_14) ;  /* 0x000002e8004c0947 */ /* 0x000fea0003800000 */
[----:B0-----:R-:W0:Y:S02]  /*84d0*/  LDC.64 R4, c[0x0][0x388] ;  /* 0x0000e200ff047b82 */ /* 0x001e240000000a00 */
[----:B0-----:R-:W-:-:S03]  /*84e0*/  IMAD.WIDE R4, R3, 0x406004, R4 ;  /* 0x0040600403047825 */ /* 0x001fc600078e0204 */
[----:B------:R-:W-:-:S04]  /*84f0*/  IADD3 R4, P0, PT, R4, 0x1000000, RZ ;  /* 0x0100000004047810 */ /* 0x000fc80007f1e0ff */
[----:B------:R-:W-:-:S05]  /*8500*/  IADD3.X R5, PT, PT, RZ, R5, RZ, P0, !PT ;  /* 0x00000005ff057210 */ /* 0x000fca00007fe4ff */
[----:B------:R-:W2:Y:S02]  /*8510*/  LDG.E R4, desc[UR4][R4.64+-0x7f3ffc] ;  /* 0x80c0040404047981 */ /* 0x000ea4000c1e1900 */
[----:B--2---:R-:W-:-:S13]  /*8520*/  ISETP.GE.AND P0, PT, R4, 0x1, PT ;  /* 0x000000010400780c */ /* 0x004fda0003f06270 */
[----:B------:R-:W-:Y:S05]  /*8530*/  @!P0 BRA `(.L_x_14) ;  /* 0x000002e800308947 */ /* 0x000fea0003800000 */
[----:B------:R-:W2:Y:S04]  /*8540*/  LDG.E R5, desc[UR4][R238.64+0x8] ;  /* 0x00000804ee057981 */ /* 0x000ea8000c1e1900 */
[----:B------:R-:W3:Y:S04]  /*8550*/  LDG.E R4, desc[UR4][R238.64+0x4] ;  /* 0x00000404ee047981 */ /* 0x000ee8000c1e1900 */
[----:B------:R-:W4:Y:S01]  /*8560*/  LDG.E R0, desc[UR4][R238.64] ;  /* 0x00000004ee007981 */ /* 0x000f22000c1e1900 */
[----:B------:R-:W-:-:S03]  /*8570*/  IMAD.MOV.U32 R236, RZ, RZ, RZ ;  /* 0x000000ffffec7224 */ /* 0x000fc600078e00ff */
[----:B--2---:R0:W-:Y:S04]  /*8580*/  STL [R1+0x4c90], R5 ;  /* 0x004c900501007387 */ /* 0x0041e80000100800 */
[----:B---3--:R0:W-:Y:S04]  /*8590*/  STL [R1+0x4c9c], R4 ;  /* 0x004c9c0401007387 */ /* 0x0081e80000100800 */
[----:B----4-:R0:W-:Y:S02]  /*85a0*/  STL [R1+0x4c98], R0 ;  /* 0x004c980001007387 */ /* 0x0101e40000100800 */
.L_x_37:
[----:B------:R-:W1:Y:S01]  /*85b0*/  LDC.64 R250, c[0x0][0x388] ;  /* 0x0000e200fffa7b82 */ /* 0x000e620000000a00 */
[----:B-----5:R2:W-:Y:S01]  /*85c0*/  STL [R1+0x5448], R2 ;  /* 0x0054480201007387 */ /* 0x0205e20000100800 */
[----:B---3--:R-:W3:Y:S03]  /*85d0*/  LDCU UR6, c[0x0][0x380] ;  /* 0x00007000ff0677ac */ /* 0x008ee60008000800 */
[----:B------:R-:W-:Y:S04]  /*85e0*/  STL [R1+0x4cf4], R241 ;  /* 0x004cf4f101007387 */ /* 0x000fe80000100800 */
[----:B------:R-:W-:Y:S04]  /*85f0*/  STL [R1+0x4cec], R239 ;  /* 0x004cecef01007387 */ /* 0x000fe80000100800 */
[----:B----4-:R4:W-:Y:S04]  /*8600*/  STL [R1+0x4ce8], R238 ;  /* 0x004ce8ee01007387 */ /* 0x0109e80000100800 */
[----:B------:R-:W-:Y:S04]  /*8610*/  STL [R1+0x4cf8], R242 ;  /* 0x004cf8f201007387 */ /* 0x000fe80000100800 */
[----:B------:R3:W-:Y:S01]  /*8620*/  STL [R1+0x4cf0], R240 ;  /* 0x004cf0f001007387 */ /* 0x0007e20000100800 */
[----:B-1----:R-:W-:-:S03]  /*8630*/  IMAD.WIDE R250, R3, 0x406004, R250 ;  /* 0x0040600403fa7825 */ /* 0x002fc600078e02fa */
[----:B------:R-:W-:Y:S04]  /*8640*/  STL [R1+0x4d14], R249 ;  /* 0x004d14f901007387 */ /* 0x000fe80000100800 */
[----:B------:R-:W-:Y:S01]  /*8650*/  STL [R1+0x4d08], R246 ;  /* 0x004d08f601007387 */ /* 0x000fe20000100800 */
[----:B------:R-:W-:-:S03]  /*8660*/  IMAD.WIDE.U32 R250, R236, 0x1018, R250 ;  /* 0x00001018ecfa7825 */ /* 0x000fc600078e00fa */
[----:B------:R-:W-:Y:S04]  /*8670*/  STL [R1+0x4d00], R244 ;  /* 0x004d00f401007387 */ /* 0x000fe80000100800 */
[----:B0-----:R-:W3:Y:S04]  /*8680*/  LDG.E R0, desc[UR4][R250.64+0x406f94] ;  /* 0x406f9404fa007981 */ /* 0x001ee8000c1e1900 */
[----:B------:R-:W3:Y:S04]  /*8690*/  LDG.E R7, desc[UR4][R250.64+0x407010] ;  /* 0x40701004fa077981 */ /* 0x000ee8000c1e1900 */
[----:B------:R-:W3:Y:S04]  /*86a0*/  LDG.E R6, desc[UR4][R250.64+0x40700c] ;  /* 0x40700c04fa067981 */ /* 0x000ee8000c1e1900 */
[----:B--2---:R-:W2:Y:S04]  /*86b0*/  LDG.E R2, desc[UR4][R250.64+0x407014] ;  /* 0x40701404fa027981 */ /* 0x004ea8000c1e1900 */
[----:B----4-:R-:W4:Y:S04]  /*86c0*/  LDG.E R238, desc[UR4][R250.64+0x407000] ;  /* 0x40700004faee7981 */ /* 0x010f28000c1e1900 */
[----:B------:R-:W2:Y:S04]  /*86d0*/  LDG.E R239, desc[UR4][R250.64+0x406ffc] ;  /* 0x406ffc04faef7981 */ /* 0x000ea8000c1e1900 */
[----:B------:R-:W2:Y:S04]  /*86e0*/  LDG.E R241, desc[UR4][R250.64+0x406fec] ;  /* 0x406fec04faf17981 */ /* 0x000ea8000c1e1900 */
[----:B------:R-:W2:Y:S04]  /*86f0*/  LDG.E R237, desc[UR4][R250.64+0x406f98] ;  /* 0x406f9804faed7981 */ /* 0x000ea8000c1e1900 */
[----:B------:R-:W2:Y:S04]  /*8700*/  LDG.E R252, desc[UR4][R250.64+0x407018] ;  /* 0x40701804fafc7981 */ /* 0x000ea8000c1e1900 */
[----:B---3--:R-:W3:Y:S04]  /*8710*/  LDG.E R240, desc[UR4][R250.64+0x406ff0] ;  /* 0x406ff004faf07981 */ /* 0x008ee8000c1e1900 */
[----:B------:R-:W3:Y:S04]  /*8720*/  LDG.E R242, desc[UR4][R250.64+0x406fe0] ;  /* 0x406fe004faf27981 */ /* 0x000ee8000c1e1900 */
[----:B------:R0:W-:Y:S04]  /*8730*/  STL [R1+0x4cfc], R243 ;  /* 0x004cfcf301007387 */ /* 0x0001e80000100800 */
[----:B------:R1:W-:Y:S04]  /*8740*/  STL [R1+0x544c], R3 ;  /* 0x00544c0301007387 */ /* 0x0003e80000100800 */
[----:B------:R1:W-:Y:S04]  /*8750*/  STL [R1+0x4d18], R236 ;  /* 0x004d18ec01007387 */ /* 0x0003e80000100800 */
[----:B------:R1:W-:Y:S04]  /*8760*/  STL [R1+0x4d0c], R247 ;  /* 0x004d0cf701007387 */ /* 0x0003e80000100800 */
[----:B------:R-:W3:Y:S04]  /*8770*/  LDG.E R10, desc[UR4][R250.64+0x407008] ;  /* 0x40700804fa0a7981 */ /* 0x000ee8000c1e1900 */
[----:B------:R-:W3:Y:S04]  /*8780*/  LDG.E R9, desc[UR4][R250.64+0x407004] ;  /* 0x40700404fa097981 */ /* 0x000ee8000c1e1900 */
[----:B------:R-:W3:Y:S04]  /*8790*/  LDG.E R8, desc[UR4][R250.64+0x406ff8] ;  /* 0x406ff804fa087981 */ /* 0x000ee8000c1e1900 */
[----:B0-----:R-:W3:Y:S04]  /*87a0*/  LDG.E R243, desc[UR4][R250.64+0x406fdc] ;  /* 0x406fdc04faf37981 */ /* 0x001ee8000c1e1900 */
[----:B------:R-:W3:Y:S04]  /*87b0*/  LDG.E R244, desc[UR4][R250.64+0x406fd8] ;  /* 0x406fd804faf47981 */ /* 0x000ee8000c1e1900 */
[----:B------:R-:W3:Y:S04]  /*87c0*/  LDG.E R5, desc[UR4][R250.64+0x406fd0] ;  /* 0x406fd004fa057981 */ /* 0x000ee8000c1e1900 */
[----:B-1----:R-:W3:Y:S04]  /*87d0*/  LDG.E R3, desc[UR4][R250.64+0x406fcc] ;  /* 0x406fcc04fa037981 */ /* 0x002ee8000c1e1900 */
[----:B------:R-:W3:Y:S04]  /*87e0*/  LDG.E R246, desc[UR4][R250.64+0x406fc8] ;  /* 0x406fc804faf67981 */ /* 0x000ee8000c1e1900 */
[----:B------:R-:W3:Y:S04]  /*87f0*/  LDG.E R249, desc[UR4][R250.64+0x406fb4] ;  /* 0x406fb404faf97981 */ /* 0x000ee8000c1e1900 */
[----:B------:R-:W3:Y:S04]  /*8800*/  LDG.E R236, desc[UR4][R250.64+0x406fa8] ;  /* 0x406fa804faec7981 */ /* 0x000ee8000c1e1900 */
[----:B------:R-:W3:Y:S04]  /*8810*/  LDG.E R247, desc[UR4][R250.64+0x406fc4] ;  /* 0x406fc404faf77981 */ /* 0x000ee8000c1e1900 */
[----:B------:R0:W-:Y:S04]  /*8820*/  STL [R1+0x4d10], R248 ;  /* 0x004d10f801007387 */ /* 0x0001e80000100800 */
[----:B------:R1:W-:Y:S04]  /*8830*/  STL [R1+0x4d04], R245 ;  /* 0x004d04f501007387 */ /* 0x0003e80000100800 */
[----:B------:R-:W3:Y:S04]  /*8840*/  LDG.E R12, desc[UR4][R250.64+0x406fac] ;  /* 0x406fac04fa0c7981 */ /* 0x000ee8000c1e1900 */
        /* <DEDUP_REMOVED lines=47> */
[----:B------:R-:W3:Y:S04]  /*8b40*/  LDG.E R54, desc[UR4][R250.64+0x4062dc] ;  /* 0x4062dc04fa367981 */ /* 0x000ee8000c1e1900 */
[----:B------:R-:W3:Y:S04]  /*8b50*/  LDG.E R57, desc[UR4][R250.64+0x4062d8] ;  /* 0x4062d804fa397981 */ /* 0x000ee8000c1e1900 */
[----:B0-----:R-:W4:Y:S04]  /*8b60*/  LDG.E R0, desc[UR4][R250.64+0x406ff4] ;  /* 0x406ff404fa007981 */ /* 0x001f28000c1e1900 */
        /* <DEDUP_REMOVED lines=74> */
[----:B----4-:R0:W-:Y:S04]  /*9010*/  STL [R1+0x3c68], R0 ;  /* 0x003c680001007387 */ /* 0x0101e80000100800 */
[----:B------:R-:W4:Y:S04]  /*9020*/  LDG.E R130, desc[UR4][R250.64+0x4061ac] ;  /* 0x4061ac04fa827981 */ /* 0x000f28000c1e1900 */
[----:B------:R-:W4:Y:S04]  /*9030*/  LDG.E R133, desc[UR4][R250.64+0x4061a8] ;  /* 0x4061a804fa857981 */ /* 0x000f28000c1e1900 */
[----:B0-----:R-:W2:Y:S04]  /*9040*/  LDG.E R0, desc[UR4][R250.64+0x406f90] ;  /* 0x406f9004fa007981 */ /* 0x001ea8000c1e1900 */
        /* <DEDUP_REMOVED lines=75> */
[----:B------:R-:W4:Y:S04]  /*9500*/  LDG.E R206, desc[UR4][R250.64+0x40607c] ;  /* 0x40607c04face7981 */ /* 0x000f28000c1e1900 */
[----:B------:R-:W2:Y:S04]  /*9510*/  LDG.E R209, desc[UR4][R250.64+0x406078] ;  /* 0x40607804fad17981 */ /* 0x000ea8000c1e1900 */
[----:B0-----:R-:W3:Y:S04]  /*9520*/  LDG.E R0, desc[UR4][R250.64+0x406f84] ;  /* 0x406f8404fa007981 */ /* 0x001ee8000c1e1900 */
[----:B------:R-:W2:Y:S04]  /*9530*/  LDG.E R208, desc[UR4][R250.64+0x406074] ;  /* 0x40607404fad07981 */ /* 0x000ea8000c1e1900 */
[----:B------:R-:W4:Y:S04]  /*9540*/  LDG.E R211, desc[UR4][R250.64+0x406070] ;  /* 0x40607004fad37981 */ /* 0x000f28000c1e1900 */
[----:B------:R-:W4:Y:S04]  /*9550*/  LDG.E R210, desc[UR4][R250.64+0x40606c] ;  /* 0x40606c04fad27981 */ /* 0x000f28000c1e1900 */
[----:B------:R-:W2:Y:S04]  /*9560*/  LDG.E R213, desc[UR4][R250.64+0x406068] ;  /* 0x40606804fad57981 */ /* 0x000ea8000c1e1900 */
        /* <DEDUP_REMOVED lines=23> */
[----:B---3--:R0:W-:Y:S04]  /*96e0*/  STL [R1+0x3c00], R0 ;  /* 0x003c000001007387 */ /* 0x0081e80000100800 */
[----:B0-----:R-:W3:Y:S04]  /*96f0*/  LDG.E R0, desc[UR4][R250.64+0x406f38] ;  /* 0x406f3804fa007981 */ /* 0x001ee8000c1e1900 */
[----:B------:R0:W-:Y:S04]  /*9700*/  STL [R1+0x4d28], R7 ;  /* 0x004d280701007387 */ /* 0x0001e80000100800 */
[----:B------:R1:W-:Y:S04]  /*9710*/  STL [R1+0x4d2c], R6 ;  /* 0x004d2c0601007387 */ /* 0x0003e80000100800 */
[----:B0-----:R-:W2:Y:S04]  /*9720*/  LDG.E R7, desc[UR4][R250.64+0x406fe8] ;  /* 0x406fe804fa077981 */ /* 0x001ea8000c1e1900 */
[----:B-1----:R-:W4:Y:S04]  /*9730*/  LDG.E R6, desc[UR4][R250.64+0x406fe4] ;  /* 0x406fe404fa067981 */ /* 0x002f28000c1e1900 */
[----:B---3--:R0:W-:Y:S04]  /*9740*/  STL [R1+0x4da8], R0 ;  /* 0x004da80001007387 */ /* 0x0081e80000100800 */
[----:B0-----:R-:W3:Y:S04]  /*9750*/  LDG.E R0, desc[UR4][R250.64+0x406f18] ;  /* 0x406f1804fa007981 */ /* 0x001ee8000c1e1900 */
[----:B--2---:R0:W-:Y:S04]  /*9760*/  STL [R1+0x3c5c], R7 ;  /* 0x003c5c0701007387 */ /* 0x0041e80000100800 */
[----:B----4-:R1:W-:Y:S04]  /*9770*/  STL [R1+0x3c58], R6 ;  /* 0x003c580601007387 */ /* 0x0103e80000100800 */
[----:B0-----:R-:W2:Y:S04]  /*9780*/  LDG.E R7, desc[UR4][R250.64+0x406f80] ;  /* 0x406f8004fa077981 */ /* 0x001ea8000c1e1900 */
[----:B-1----:R-:W4:Y:S04]  /*9790*/  LDG.E R6, desc[UR4][R250.64+0x406f7c] ;  /* 0x406f7c04fa067981 */ /* 0x002f28000c1e1900 */
[----:B---3--:R0:W-:Y:S04]  /*97a0*/  STL [R1+0x3b94], R0 ;  /* 0x003b940001007387 */ /* 0x0081e80000100800 */
[----:B0-----:R-:W3:Y:S04]  /*97b0*/  LDG.E R0, desc[UR4][R250.64+0x406ec4] ;  /* 0x406ec404fa007981 */ /* 0x001ee8000c1e1900 */
[----:B------:R-:W-:Y:S04]  /*97c0*/  STL [R1+0x4d30], R238 ;  /* 0x004d30ee01007387 */ /* 0x000fe80000100800 */
[----:B------:R-:W-:Y:S04]  /*97d0*/  STL [R1+0x4d34], R239 ;  /* 0x004d34ef01007387 */ /* 0x000fe80000100800 */
[----:B------:R-:W-:Y:S04]  /*97e0*/  STL [R1+0x4d3c], R241 ;  /* 0x004d3cf101007387 */ /* 0x000fe80000100800 */
[----:B------:R0:W-:Y:S04]  /*97f0*/  STL [R1+0x3c80], R2 ;  /* 0x003c800201007387 */ /* 0x0001e80000100800 */
[----:B--2---:R1:W-:Y:S04]  /*9800*/  STL [R1+0x4d70], R7 ;  /* 0x004d700701007387 */ /* 0x0043e80000100800 */
[----:B----4-:R2:W-:Y:S04]  /*9810*/  STL [R1+0x4d74], R6 ;  /* 0x004d740601007387 */ /* 0x0105e80000100800 */
[----:B0-----:R-:W4:Y:S04]  /*9820*/  LDG.E R2, desc[UR4][R250.64+0x406fc0] ;  /* 0x406fc004fa027981 */ /* 0x001f28000c1e1900 */
[----:B------:R-:W4:Y:S04]  /*9830*/  LDG.E R238, desc[UR4][R250.64+0x406f70] ;  /* 0x406f7004faee7981 */ /* 0x000f28000c1e1900 */
[----:B------:R-:W4:Y:S04]  /*9840*/  LDG.E R239, desc[UR4][R250.64+0x406f6c] ;  /* 0x406f6c04faef7981 */ /* 0x000f28000c1e1900 */
[----:B------:R-:W4:Y:S04]  /*9850*/  LDG.E R241, desc[UR4][R250.64+0x406f5c] ;  /* 0x406f5c04faf17981 */ /* 0x000f28000c1e1900 */
[----:B-1----:R-:W4:Y:S04]  /*9860*/  LDG.E R7, desc[UR4][R250.64+0x406f48] ;  /* 0x406f4804fa077981 */ /* 0x002f28000c1e1900 */
[----:B--2---:R-:W2:Y:S04]  /*9870*/  LDG.E R6, desc[UR4][R250.64+0x406f44] ;  /* 0x406f4404fa067981 */ /* 0x004ea8000c1e1900 */
[----:B---3--:R0:W-:Y:S04]  /*9880*/  STL [R1+0x4df0], R0 ;  /* 0x004df00001007387 */ /* 0x0081e80000100800 */
[----:B0-----:R-:W3:Y:S04]  /*9890*/  LDG.E R0, desc[UR4][R250.64+0x406e7c] ;  /* 0x406e7c04fa007981 */ /* 0x001ee8000c1e1900 */
[----:B------:R0:W-:Y:S04]  /*98a0*/  STL [R1+0x4d1c], R237 ;  /* 0x004d1ced01007387 */ /* 0x0001e80000100800 */
[----:B------:R1:W-:Y:S04]  /*98b0*/  STL [R1+0x4d24], R252 ;  /* 0x004d24fc01007387 */ /* 0x0003e80000100800 */
[----:B------:R-:W-:Y:S04]  /*98c0*/  STL [R1+0x4d38], R240 ;  /* 0x004d38f001007387 */ /* 0x000fe80000100800 */
[----:B------:R-:W-:Y:S04]  /*98d0*/  STL [R1+0x4d40], R242 ;  /* 0x004d40f201007387 */ /* 0x000fe80000100800 */
[----:B----4-:R4:W-:Y:S04]  /*98e0*/  STL [R1+0x3c34], R2 ;  /* 0x003c340201007387 */ /* 0x0109e80000100800 */
[----:B------:R4:W-:Y:S04]  /*98f0*/  STL [R1+0x4d78], R238 ;  /* 0x004d78ee01007387 */ /* 0x0009e80000100800 */
[----:B------:R4:W-:Y:S04]  /*9900*/  STL [R1+0x4d7c], R239 ;  /* 0x004d7cef01007387 */ /* 0x0009e80000100800 */
[----:B------:R4:W-:Y:S04]  /*9910*/  STL [R1+0x4d84], R241 ;  /* 0x004d84f101007387 */ /* 0x0009e80000100800 */
[----:B------:R4:W-:Y:S04]  /*9920*/  STL [R1+0x4d98], R7 ;  /* 0x004d980701007387 */ /* 0x0009e80000100800 */
[----:B--2---:R2:W-:Y:S04]  /*9930*/  STL [R1+0x4d9c], R6 ;  /* 0x004d9c0601007387 */ /* 0x0045e80000100800 */
[----:B0-----:R-:W3:Y:S04]  /*9940*/  LDG.E R237, desc[UR4][R250.64+0x406fa4] ;  /* 0x406fa404faed7981 */ /* 0x001ee8000c1e1900 */
[----:B-1----:R-:W3:Y:S04]  /*9950*/  LDG.E R252, desc[UR4][R250.64+0x406f8c] ;  /* 0x406f8c04fafc7981 */ /* 0x002ee8000c1e1900 */
[----:B----4-:R-:W4:Y:S04]  /*9960*/  LDG.E R2, desc[UR4][R250.64+0x406f64] ;  /* 0x406f6404fa027981 */ /* 0x010f28000c1e1900 */
[----:B------:R-:W4:Y:S04]  /*9970*/  LDG.E R240, desc[UR4][R250.64+0x406f60] ;  /* 0x406f6004faf07981 */ /* 0x000f28000c1e1900 */
[----:B------:R-:W4:Y:S04]  /*9980*/  LDG.E R238, desc[UR4][R250.64+0x406f58] ;  /* 0x406f5804faee7981 */ /* 0x000f28000c1e1900 */
[----:B------:R-:W4:Y:S04]  /*9990*/  LDG.E R239, desc[UR4][R250.64+0x406f54] ;  /* 0x406f5404faef7981 */ /* 0x000f28000c1e1900 */
[----:B------:R-:W4:Y:S04]  /*99a0*/  LDG.E R242, desc[UR4][R250.64+0x406f50] ;  /* 0x406f5004faf27981 */ /* 0x000f28000c1e1900 */
[----:B------:R-:W4:Y:S04]  /*99b0*/  LDG.E R241, desc[UR4][R250.64+0x406f08] ;  /* 0x406f0804faf17981 */ /* 0x000f28000c1e1900 */
[----:B------:R-:W4:Y:S04]  /*99c0*/  LDG.E R7, desc[UR4][R250.64+0x406ee4] ;  /* 0x406ee404fa077981 */ /* 0x000f28000c1e1900 */
[----:B--2---:R-:W2:Y:S04]  /*99d0*/  LDG.E R6, desc[UR4][R250.64+0x406ed8] ;  /* 0x406ed804fa067981 */ /* 0x004ea8000c1e1900 */
[----:B---3--:R0:W-:Y:S04]  /*99e0*/  STL [R1+0x3af8], R0 ;  /* 0x003af80001007387 */ /* 0x0081e80000100800 */
[----:B0-----:R-:W3:Y:S04]  /*99f0*/  LDG.E R0, desc[UR4][R250.64+0x406e34] ;  /* 0x406e3404fa007981 */ /* 0x001ee8000c1e1900 */
[----:B------:R-:W-:Y:S04]  /*9a00*/  STL [R1+0x4d44], R243 ;  /* 0x004d44f301007387 */ /* 0x000fe80000100800 */
[----:B------:R-:W-:Y:S04]  /*9a10*/  STL [R1+0x4d48], R244 ;  /* 0x004d48f401007387 */ /* 0x000fe80000100800 */
[----:B------:R-:W-:Y:S04]  /*9a20*/  STL [R1+0x4d50], R246 ;  /* 0x004d50f601007387 */ /* 0x000fe80000100800 */
[----:B------:R0:W-:Y:S04]  /*9a30*/  STL [R1+0x3c7c], R10 ;  /* 0x003c7c0a01007387 */ /* 0x0001e80000100800 */
[----:B------:R1:W-:Y:S04]  /*9a40*/  STL [R1+0x3c78], R9 ;  /* 0x003c780901007387 */ /* 0x0003e80000100800 */
[----:B------:R-:W-:Y:S04]  /*9a50*/  STL [R1+0x4d5c], R249 ;  /* 0x004d5cf901007387 */ /* 0x000fe80000100800 */
[----:B------:R1:W-:Y:S04]  /*9a60*/  STL [R1+0x3c6c], R8 ;  /* 0x003c6c0801007387 */ /* 0x0003e80000100800 */
[----:B------:R-:W-:Y:S04]  /*9a70*/  STL [R1+0x4d60], R236 ;  /* 0x004d60ec01007387 */ /* 0x000fe80000100800 */
[----:B------:R-:W-:Y:S04]  /*9a80*/  STL [R1+0x4d64], R237 ;  /* 0x004d64ed01007387 */ /* 0x000fe80000100800 */
[----:B------:R-:W-:Y:S04]  /*9a90*/  STL [R1+0x4d6c], R252 ;  /* 0x004d6cfc01007387 */ /* 0x000fe80000100800 */
[----:B------:R1:W-:Y:S04]  /*9aa0*/  STL [R1+0x3c44], R5 ;  /* 0x003c440501007387 */ /* 0x0003e80000100800 */
[----:B------:R1:W-:Y:S04]  /*9ab0*/  STL [R1+0x3c40], R3 ;  /* 0x003c400301007387 */ /* 0x0003e80000100800 */
[----:B----4-:R4:W-:Y:S04]  /*9ac0*/  STL [R1+0x4d80], R240 ;  /* 0x004d80f001007387 */ /* 0x0109e80000100800 */
[----:B------:R4:W-:Y:S04]  /*9ad0*/  STL [R1+0x4d88], R238 ;  /* 0x004d88ee01007387 */ /* 0x0009e80000100800 */
[----:B------:R4:W-:Y:S04]  /*9ae0*/  STL [R1+0x4d8c], R239 ;  /* 0x004d8cef01007387 */ /* 0x0009e80000100800 */
[----:B------:R4:W-:Y:S04]  /*9af0*/  STL [R1+0x4d90], R242 ;  /* 0x004d90f201007387 */ /* 0x0009e80000100800 */
[----:B------:R4:W-:Y:S04]  /*9b00*/  STL [R1+0x3be0], R2 ;  /* 0x003be00201007387 */ /* 0x0009e80000100800 */
[----:B------:R-:W-:Y:S04]  /*9b10*/  STL [R1+0x4dcc], R241 ;  /* 0x004dccf101007387 */ /* 0x000fe80000100800 */
[----:B------:R4:W-:Y:S04]  /*9b20*/  STL [R1+0x4de0], R7 ;  /* 0x004de00701007387 */ /* 0x0009e80000100800 */
[----:B--2---:R2:W-:Y:S04]  /*9b30*/  STL [R1+0x4de4], R6 ;  /* 0x004de40601007387 */ /* 0x0045e80000100800 */
[----:B------:R2:W-:Y:S04]  /*9b40*/  STL [R1+0x4d54], R247 ;  /* 0x004d54f701007387 */ /* 0x0005e80000100800 */
        /* <DEDUP_REMOVED lines=12> */
[----:B----4-:R-:W4:Y:S04]  /*9c10*/  LDG.E R240, desc[UR4][R250.64+0x406f14] ;  /* 0x406f1404faf07981 */ /* 0x010f28000c1e1900 */
[----:B------:R-:W4:Y:S04]  /*9c20*/  LDG.E R238, desc[UR4][R250.64+0x406f04] ;  /* 0x406f0404faee7981 */ /* 0x000f28000c1e1900 */
[----:B------:R-:W4:Y:S04]  /*9c30*/  LDG.E R239, desc[UR4][R250.64+0x406ef8] ;  /* 0x406ef804faef7981 */ /* 0x000f28000c1e1900 */
[----:B------:R-:W4:Y:S04]  /*9c40*/  LDG.E R242, desc[UR4][R250.64+0x406ef4] ;  /* 0x406ef404faf27981 */ /* 0x000f28000c1e1900 */
[----:B------:R-:W4:Y:S04]  /*9c50*/  LDG.E R2, desc[UR4][R250.64+0x406ec0] ;  /* 0x406ec004fa027981 */ /* 0x000f28000c1e1900 */
[----:B------:R-:W4:Y:S04]  /*9c60*/  LDG.E R7, desc[UR4][R250.64+0x406eac] ;  /* 0x406eac04fa077981 */ /* 0x000f28000c1e1900 */
[----:B--2---:R-:W2:Y:S04]  /*9c70*/  LDG.E R6, desc[UR4][R250.64+0x406e9c] ;  /* 0x406e9c04fa067981 */ /* 0x004ea8000c1e1900 */
[----:B------:R-:W2:Y:S04]  /*9c80*/  LDG.E R241, desc[UR4][R250.64+0x406e78] ;  /* 0x406e7804faf17981 */ /* 0x000ea8000c1e1900 */
[----:B------:R-:W2:Y:S04]  /*9c90*/  LDG.E R247, desc[UR4][R250.64+0x406f2c] ;  /* 0x406f2c04faf77981 */ /* 0x000ea8000c1e1900 */
[----:B---3--:R0:W-:Y:S04]  /*9ca0*/  STL [R1+0x4e50], R0 ;  /* 0x004e500001007387 */ /* 0x0081e80000100800 */
[----:B0-----:R-:W3:Y:S04]  /*9cb0*/  LDG.E R0, desc[UR4][R250.64+0x406e04] ;  /* 0x406e0404fa007981 */ /* 0x001ee8000c1e1900 */
        /* <DEDUP_REMOVED lines=9> */
[----:B------:R1:W-:Y:S04]  /*9d50*/  STL [R1+0x3c04], R9 ;  /* 0x003c040901007387 */ /* 0x0003e80000100800 */
        /* <DEDUP_REMOVED lines=10> */
[----:B----4-:R4:W-:Y:S04]  /*9e00*/  STL [R1+0x4dc8], R240 ;  /* 0x004dc8f001007387 */ /* 0x0109e80000100800 */
[----:B------:R4:W-:Y:S04]  /*9e10*/  STL [R1+0x4dd0], R238 ;  /* 0x004dd0ee01007387 */ /* 0x0009e80000100800 */
[----:B------:R-:W-:Y:S04]  /*9e20*/  STL [R1+0x4dd4], R239 ;  /* 0x004dd4ef01007387 */ /* 0x000fe80000100800 */
[----:B------:R-:W-:Y:S04]  /*9e30*/  STL [R1+0x4dd8], R242 ;  /* 0x004dd8f201007387 */ /* 0x000fe80000100800 */
[----:B------:R4:W-:Y:S04]  /*9e40*/  STL [R1+0x3b3c], R2 ;  /* 0x003b3c0201007387 */ /* 0x0009e80000100800 */
[----:B------:R-:W-:Y:S04]  /*9e50*/  STL [R1+0x3b28], R7 ;  /* 0x003b280701007387 */ /* 0x000fe80000100800 */
[----:B--2---:R-:W-:Y:S04]  /*9e60*/  STL [R1+0x3b18], R6 ;  /* 0x003b180601007387 */ /* 0x004fe80000100800 */
[----:B------:R2:W-:Y:S04]  /*9e70*/  STL [R1+0x4e14], R241 ;  /* 0x004e14f101007387 */ /* 0x0005e80000100800 */
        /* <DEDUP_REMOVED lines=18> */
[----:B--2---:R-:W2:Y:S04]  /*9fa0*/  LDG.E R241, desc[UR4][R250.64+0x406e60] ;  /* 0x406e6004faf17981 */ /* 0x004ea8000c1e1900 */
[----:B------:R-:W2:Y:S04]  /*9fb0*/  LDG.E R7, desc[UR4][R250.64+0x406e54] ;  /* 0x406e5404fa077981 */ /* 0x000ea8000c1e1900 */
[----:B------:R-:W2:Y:S04]  /*9fc0*/  LDG.E R6, desc[UR4][R250.64+0x406e48] ;  /* 0x406e4804fa067981 */ /* 0x000ea8000c1e1900 */
[----:B------:R-:W2:Y:S04]  /*9fd0*/  LDG.E R247, desc[UR4][R250.64+0x406ea8] ;  /* 0x406ea804faf77981 */ /* 0x000ea8000c1e1900 */
[----:B---3--:R0:W-:Y:S04]  /*9fe0*/  STL [R1+0x3a80], R0 ;  /* 0x003a800001007387 */ /* 0x0081e80000100800 */
[----:B0-----:R-:W3:Y:S04]  /*9ff0*/  LDG.E R0, desc[UR4][R250.64+0x406db0] ;  /* 0x406db004fa007981 */ /* 0x001ee8000c1e1900 */
[----:B------:R0:W-:Y:S04]  /*a000*/  STL [R1+0x4da4], R245 ;  /* 0x004da4f501007387 */ /* 0x0001e80000100800 */
[----:B------:R-:W-:Y:S04]  /*a010*/  STL [R1+0x4dc0], R248 ;  /* 0x004dc0f801007387 */ /* 0x000fe80000100800 */
        /* <DEDUP_REMOVED lines=17> */
[----:B------:R-:W-:Y:S04]  /*a130*/  STL [R1+0x4e0c], R249 ;  /* 0x004e0cf901007387 */ /* 0x000fe80000100800 */
[----:B----4-:R-:W-:Y:S04]  /*a140*/  STL [R1+0x4e10], R240 ;  /* 0x004e10f001007387 */ /* 0x010fe80000100800 */
[----:B------:R4:W-:Y:S04]  /*a150*/  STL [R1+0x4e18], R238 ;  /* 0x004e18ee01007387 */ /* 0x0009e80000100800 */
[----:B------:R4:W-:Y:S04]  /*a160*/  STL [R1+0x3ae8], R2 ;  /* 0x003ae80201007387 */ /* 0x0009e80000100800 */
[----:B------:R4:W-:Y:S04]  /*a170*/  STL [R1+0x4e1c], R239 ;  /* 0x004e1cef01007387 */ /* 0x0009e80000100800 */
[----:B------:R4:W-:Y:S04]  /*a180*/  STL [R1+0x4e20], R242 ;  /* 0x004e20f201007387 */ /* 0x0009e80000100800 */
[----:B--2---:R2:W-:Y:S04]  /*a190*/  STL [R1+0x4e24], R241 ;  /* 0x004e24f101007387 */ /* 0x0045e80000100800 */
        /* <DEDUP_REMOVED lines=27> */
[----:B------:R1:W-:Y:S04]  /*a350*/  STL [R1+0x3c24], R13 ;  /* 0x003c240d01007387 */ /* 0x0003e80000100800 */
[----:B------:R-:W-:Y:S04]  /*a360*/  STL [R1+0x4dec], R245 ;  /* 0x004decf501007387 */ /* 0x000fe80000100800 */
        /* <DEDUP_REMOVED lines=10> */
[----:B------:R-:W-:Y:S04]  /*a410*/  STL [R1+0x3b0c], R9 ;  /* 0x003b0c0901007387 */ /* 0x000fe80000100800 */
[----:B------:R-:W-:Y:S04]  /*a420*/  STL [R1+0x3b08], R8 ;  /* 0x003b080801007387 */ /* 0x000fe80000100800 */
[----:B------:R-:W-:Y:S04]  /*a430*/  STL [R1+0x3afc], R5 ;  /* 0x003afc0501007387 */ /* 0x000fe80000100800 */
[----:B------:R-:W-:Y:S04]  /*a440*/  STL [R1+0x3aec], R3 ;  /* 0x003aec0301007387 */ /* 0x000fe80000100800 */
[----:B----4-:R1:W-:Y:S04]  /*a450*/  STL [R1+0x4e28], R238 ;  /* 0x004e28ee01007387 */ /* 0x0103e80000100800 */
        /* <DEDUP_REMOVED lines=8> */
[----:B------:R4:W-:Y:S04]  /*a4e0*/  STL [R1+0x3a9c], R2 ;  /* 0x003a9c0201007387 */ /* 0x0009e80000100800 */
[----:B------:R-:W-:Y:S04]  /*a4f0*/  STL [R1+0x4e64], R239 ;  /* 0x004e64ef01007387 */ /* 0x000fe80000100800 */
[----:B------:R-:W-:Y:S04]  /*a500*/  STL [R1+0x4e68], R242 ;  /* 0x004e68f201007387 */ /* 0x000fe80000100800 */
[----:B--2---:R-:W-:Y:S04]  /*a510*/  STL [R1+0x4e6c], R241 ;  /* 0x004e6cf101007387 */ /* 0x004fe80000100800 */
[----:B------:R2:W-:Y:S04]  /*a520*/  STL [R1+0x4e78], R7 ;  /* 0x004e780701007387 */ /* 0x0005e80000100800 */
[----:B------:R2:W-:Y:S04]  /*a530*/  STL [R1+0x4e84], R6 ;  /* 0x004e840601007387 */ /* 0x0005e80000100800 */
[----:B------:R2:W-:Y:S04]  /*a540*/  STL [R1+0x4e54], R247 ;  /* 0x004e54f701007387 */ /* 0x0005e80000100800 */
        /* <DEDUP_REMOVED lines=26> */
[----:B------:R-:W-:Y:S04]  /*a6f0*/  STL [R1+0x4e4c], R245 ;  /* 0x004e4cf501007387 */ /* 0x000fe80000100800 */
        /* <DEDUP_REMOVED lines=10> */
[----:B----4-:R-:W-:Y:S04]  /*a7a0*/  STL [R1+0x4e74], R243 ;  /* 0x004e74f301007387 */ /* 0x010fe80000100800 */
[----:B------:R1:W-:Y:S04]  /*a7b0*/  STL [R1+0x3a74], R9 ;  /* 0x003a740901007387 */ /* 0x0003e80000100800 */
[----:B------:R4:W-:Y:S04]  /*a7c0*/  STL [R1+0x3a70], R8 ;  /* 0x003a700801007387 */ /* 0x0009e80000100800 */
[----:B------:R-:W-:Y:S04]  /*a7d0*/  STL [R1+0x4e7c], R249 ;  /* 0x004e7cf901007387 */ /* 0x000fe80000100800 */
[----:B------:R4:W-:Y:S04]  /*a7e0*/  STL [R1+0x3a60], R5 ;  /* 0x003a600501007387 */ /* 0x0009e80000100800 */
[----:B------:R-:W-:Y:S04]  /*a7f0*/  STL [R1+0x4e80], R240 ;  /* 0x004e80f001007387 */ /* 0x000fe80000100800 */
[----:B------:R4:W-:Y:S04]  /*a800*/  STL [R1+0x3a50], R3 ;  /* 0x003a500301007387 */ /* 0x0009e80000100800 */
[----:B------:R-:W-:Y:S04]  /*a810*/  STL [R1+0x4e88], R244 ;  /* 0x004e88f401007387 */ /* 0x000fe80000100800 */
[----:B------:R-:W-:Y:S04]  /*a820*/  STL [R1+0x4e8c], R237 ;  /* 0x004e8ced01007387 */ /* 0x000fe80000100800 */
[----:B------:R4:W-:Y:S04]  /*a830*/  STL [R1+0x3a44], R2 ;  /* 0x003a440201007387 */ /* 0x0009e80000100800 */
[----:B--2---:R-:W-:Y:S04]  /*a840*/  STL [R1+0x3a30], R7 ;  /* 0x003a300701007387 */ /* 0x004fe80000100800 */
[----:B------:R-:W-:Y:S04]  /*a850*/  STL [R1+0x4ea0], R236 ;  /* 0x004ea0ec01007387 */ /* 0x000fe80000100800 */
[----:B------:R-:W-:Y:S04]  /*a860*/  STL [R1+0x4ea4], R252 ;  /* 0x004ea4fc01007387 */ /* 0x000fe80000100800 */
[----:B------:R-:W-:Y:S04]  /*a870*/  STL [R1+0x3a10], R6 ;  /* 0x003a100601007387 */ /* 0x000fe80000100800 */
[----:B------:R-:W-:Y:S04]  /*a880*/  STL [R1+0x4ea8], R246 ;  /* 0x004ea8f601007387 */ /* 0x000fe80000100800 */
[----:B------:R-:W-:Y:S04]  /*a890*/  STL [R1+0x4eac], R239 ;  /* 0x004eacef01007387 */ /* 0x000fe80000100800 */
        /* <DEDUP_REMOVED lines=24> */
[----:B------:R-:W3:Y:S04]  /*aa20*/  LDG.E R247, desc[UR4][R250.64+0x406d34] ;  /* 0x406d3404faf77981 */ /* 0x000ee8000c1e1900 */
[----:B0-----:R-:W3:Y:S04]  /*aa30*/  LDG.E R0, desc[UR4][R250.64+0x406d0c] ;  /* 0x406d0c04fa007981 */ /* 0x001ee8000c1e1900 */
[----:B------:R-:W-:Y:S04]  /*aa40*/  STL [R1+0x3b7c], R15 ;  /* 0x003b7c0f01007387 */ /* 0x000fe80000100800 */
[----:B------:R-:W-:Y:S04]  /*aa50*/  STL [R1+0x4e90], R248 ;  /* 0x004e90f801007387 */ /* 0x000fe80000100800 */
[----:B------:R0:W-:Y:S04]  /*aa60*/  STL [R1+0x4e94], R245 ;  /* 0x004e94f501007387 */ /* 0x0001e80000100800 */
[----:B------:R-:W-:Y:S04]  /*aa70*/  STL [R1+0x3a64], R14 ;  /* 0x003a640e01007387 */ /* 0x000fe80000100800 */
[----:B------:R-:W-:Y:S04]  /*aa80*/  STL [R1+0x3a54], R13 ;  /* 0x003a540d01007387 */ /* 0x000fe80000100800 */
[----:B------:R-:W-:Y:S04]  /*aa90*/  STL [R1+0x3a40], R12 ;  /* 0x003a400c01007387 */ /* 0x000fe80000100800 */
        /* <DEDUP_REMOVED lines=8> */
[----:B------:R-:W-:Y:S04]  /*ab20*/  STL [R1+0x3a24], R10 ;  /* 0x003a240a01007387 */ /* 0x000fe80000100800 */
[----:B------:R-:W-:Y:S04]  /*ab30*/  STL [R1+0x3a20], R9 ;  /* 0x003a200901007387 */ /* 0x000fe80000100800 */
[----:B----4-:R-:W-:Y:S04]  /*ab40*/  STL [R1+0x3a14], R8 ;  /* 0x003a140801007387 */ /* 0x010fe80000100800 */
[----:B------:R-:W-:Y:S04]  /*ab50*/  STL [R1+0x3a04], R5 ;  /* 0x003a040501007387 */ /* 0x000fe80000100800 */
[----:B------:R-:W-:Y:S04]  /*ab60*/  STL [R1+0x39f4], R3 ;  /* 0x0039f40301007387 */ /* 0x000fe80000100800 */
[----:B------:R-:W-:Y:S04]  /*ab70*/  STL [R1+0x39f0], R2 ;  /* 0x0039f00201007387 */ /* 0x000fe80000100800 */
[----:B------:R-:W-:Y:S04]  /*ab80*/  STL [R1+0x4eb8], R238 ;  /* 0x004eb8ee01007387 */ /* 0x000fe80000100800 */
[----:B------:R-:W-:Y:S04]  /*ab90*/  STL [R1+0x4ebc], R243 ;  /* 0x004ebcf301007387 */ /* 0x000fe80000100800 */
[----:B--2---:R-:W-:Y:S04]  /*aba0*/  STL [R1+0x4ec0], R242 ;  /* 0x004ec0f201007387 */ /* 0x004fe80000100800 */
[----:B------:R-:W-:Y:S04]  /*abb0*/  STL [R1+0x4ec4], R241 ;  /* 0x004ec4f101007387 */ /* 0x000fe80000100800 */
[----:B------:R0:W-:Y:S04]  /*abc0*/  STL [R1+0x4ec8], R7 ;  /* 0x004ec80701007387 */ /* 0x0001e80000100800 */
        /* <DEDUP_REMOVED lines=9> */
[----:B0-----:R-:W2:Y:S04]  /*ac60*/  LDG.E R7, desc[UR4][R250.64+0x406d04] ;  /* 0x406d0404fa077981 */ /* 0x001ea8000c1e1900 */
[----:B---3--:R-:W-:Y:S04]  /*ac70*/  STL [R1+0x4ef4], R247 ;  /* 0x004ef4f701007387 */ /* 0x008fe80000100800 */
[----:B-1----:R-:W3:Y:S04]  /*ac80*/  LDG.E R6, desc[UR4][R250.64+0x406cd8] ;  /* 0x406cd804fa067981 */ /* 0x002ee8000c1e1900 */
[----:B------:R0:W-:Y:S04]  /*ac90*/  STL [R1+0x3988], R0 ;  /* 0x0039880001007387 */ /* 0x0001e80000100800 */
[----:B------:R-:W4:Y:S04]  /*aca0*/  LDG.E R243, desc[UR4][R250.64+0x406d18] ;  /* 0x406d1804faf37981 */ /* 0x000f28000c1e1900 */
[----:B------:R-:W4:Y:S04]  /*acb0*/  LDG.E R242, desc[UR4][R250.64+0x406d14] ;  /* 0x406d1404faf27981 */ /* 0x000f28000c1e1900 */
[----:B0-----:R-:W3:Y:S04]  /*acc0*/  LDG.E R0, desc[UR4][R250.64+0x406cb4] ;  /* 0x406cb404fa007981 */ /* 0x001ee8000c1e1900 */
        /* <DEDUP_REMOVED lines=18> */
[----:B0-----:R-:W2:Y:S04]  /*adf0*/  LDG.E R7, desc[UR4][R250.64+0x406ccc] ;  /* 0x406ccc04fa077981 */ /* 0x001ea8000c1e1900 */
[----:B---3--:R0:W-:Y:S04]  /*ae00*/  STL [R1+0x4f38], R0 ;  /* 0x004f380001007387 */ /* 0x0081e80000100800 */
[----:B0-----:R-:W3:Y:S04]  /*ae10*/  LDG.E R0, desc[UR4][R250.64+0x406c7c] ;  /* 0x406c7c04fa007981 */ /* 0x001ee8000c1e1900 */
[----:B------:R0:W-:Y:S04]  /*ae20*/  STL [R1+0x4f24], R6 ;  /* 0x004f240601007387 */ /* 0x0001e80000100800 */
[----:B0-----:R-:W4:Y:S04]  /*ae30*/  LDG.E R6, desc[UR4][R250.64+0x406c9c] ;  /* 0x406c9c04fa067981 */ /* 0x001f28000c1e1900 */
[----:B--2---:R0:W-:Y:S04]  /*ae40*/  STL [R1+0x3948], R7 ;  /* 0x0039480701007387 */ /* 0x0041e80000100800 */
[----:B0-----:R-:W2:Y:S04]  /*ae50*/  LDG.E R7, desc[UR4][R250.64+0x406c74] ;  /* 0x406c7404fa077981 */ /* 0x001ea8000c1e1900 */
[----:B---3--:R0:W-:Y:S04]  /*ae60*/  STL [R1+0x38f8], R0 ;  /* 0x0038f80001007387 */ /* 0x0081e80000100800 */
[----:B0-----:R-:W3:Y:S04]  /*ae70*/  LDG.E R0, desc[UR4][R250.64+0x406c3c] ;  /* 0x406c3c04fa007981 */ /* 0x001ee8000c1e1900 */
[----:B----4-:R0:W-:Y:S04]  /*ae80*/  STL [R1+0x3918], R6 ;  /* 0x0039180601007387 */ /* 0x0101e80000100800 */
[----:B0-----:R-:W4:Y:S04]  /*ae90*/  LDG.E R6, desc[UR4][R250.64+0x406c48] ;  /* 0x406c4804fa067981 */ /* 0x001f28000c1e1900 */
[----:B--2---:R0:W-:Y:S04]  /*aea0*/  STL [R1+0x4f58], R7 ;  /* 0x004f580701007387 */ /* 0x0041e80000100800 */
[----:B0-----:R-:W2:Y:S04]  /*aeb0*/  LDG.E R7, desc[UR4][R250.64+0x406c20] ;  /* 0x406c2004fa077981 */ /* 0x001ea8000c1e1900 */
[----:B---3--:R0:W-:Y:S04]  /*aec0*/  STL [R1+0x4f90], R0 ;  /* 0x004f900001007387 */ /* 0x0081e80000100800 */
[----:B0-----:R-:W3:Y:S04]  /*aed0*/  LDG.E R0, desc[UR4][R250.64+0x406c04] ;  /* 0x406c0404fa007981 */ /* 0x001ee8000c1e1900 */
[----:B------:R0:W-:Y:S04]  /*aee0*/  STL [R1+0x4f04], R243 ;  /* 0x004f04f301007387 */ /* 0x0001e80000100800 */
[----:B------:R1:W-:Y:S04]  /*aef0*/  STL [R1+0x4f08], R242 ;  /* 0x004f08f201007387 */ /* 0x0003e80000100800 */
[----:B----4-:R4:W-:Y:S04]  /*af00*/  STL [R1+0x4f84], R6 ;  /* 0x004f840601007387 */ /* 0x0109e80000100800 */
[----:B0-----:R-:W3:Y:S04]  /*af10*/  LDG.E R243, desc[UR4][R250.64+0x406c88] ;  /* 0x406c8804faf37981 */ /* 0x001ee8000c1e1900 */
[----:B-1----:R-:W3:Y:S04]  /*af20*/  LDG.E R242, desc[UR4][R250.64+0x406c84] ;  /* 0x406c8404faf27981 */ /* 0x002ee8000c1e1900 */
[----:B----4-:R-:W4:Y:S04]  /*af30*/  LDG.E R6, desc[UR4][R250.64+0x406c24] ;  /* 0x406c2404fa067981 */ /* 0x010f28000c1e1900 */
[----:B--2---:R0:W-:Y:S04]  /*af40*/  STL [R1+0x4fa0], R7 ;  /* 0x004fa00701007387 */ /* 0x0041e80000100800 */
[----:B0-----:R-:W2:Y:S04]  /*af50*/  LDG.E R7, desc[UR4][R250.64+0x406bf4] ;  /* 0x406bf404fa077981 */ /* 0x001ea8000c1e1900 */
        /* <DEDUP_REMOVED lines=14> */
[----:B------:R-:W3:Y:S04]  /*b040*/  LDG.E R243, desc[UR4][R250.64+0x406c70] ;  /* 0x406c7004faf37981 */ /* 0x000ee8000c1e1900 */
[----:B------:R-:W3:Y:S04]  /*b050*/  LDG.E R242, desc[UR4][R250.64+0x406c6c] ;  /* 0x406c6c04faf27981 */ /* 0x000ee8000c1e1900 */
[----:B------:R-:W3:Y:S04]  /*b060*/  LDG.E R249, desc[UR4][R250.64+0x406c68] ;  /* 0x406c6804faf97981 */ /* 0x000ee8000c1e1900 */
        /* <DEDUP_REMOVED lines=9> */
[----:B0-----:R-:W3:Y:S04]  /*b100*/  LDG.E R248, desc[UR4][R250.64+0x406ca4] ;  /* 0x406ca404faf87981 */ /* 0x001ee8000c1e1900 */
[----:B-1----:R-:W3:Y:S04]  /*b110*/  LDG.E R246, desc[UR4][R250.64+0x406c64] ;  /* 0x406c6404faf67981 */ /* 0x002ee8000c1e1900 */
        /* <DEDUP_REMOVED lines=18> */
[----:B--2---:R0:W-:Y:S04]  /*b240*/  STL [R1+0x4fe8], R7 ;  /* 0x004fe80701007387 */ /* 0x0041e80000100800 */
[----:B0-----:R-:W2:Y:S04]  /*b250*/  LDG.E R7, desc[UR4][R250.64+0x406b78] ;  /* 0x406b7804fa077981 */ /* 0x001ea8000c1e1900 */
[----:B---3--:R0:W-:Y:S04]  /*b260*/  STL [R1+0x3820], R0 ;  /* 0x0038200001007387 */ /* 0x0081e80000100800 */
[----:B0-----:R-:W3:Y:S04]  /*b270*/  LDG.E R0, desc[UR4][R250.64+0x406b58] ;  /* 0x406b5804fa007981 */ /* 0x001ee8000c1e1900 */
        /* <DEDUP_REMOVED lines=45> */
[----:B0-----:R-:W4:Y:S04]  /*b550*/  LDG.E R237, desc[UR4][R250.64+0x406bbc] ;  /* 0x406bbc04faed7981 */ /* 0x001f28000c1e1900 */
[----:B--2---:R0:W-:Y:S04]  /*b560*/  STL [R1+0x4ff8], R7 ;  /* 0x004ff80701007387 */ /* 0x0041e80000100800 */
[----:B0-----:R-:W2:Y:S04]  /*b570*/  LDG.E R7, desc[UR4][R250.64+0x406b24] ;  /* 0x406b2404fa077981 */ /* 0x001ea8000c1e1900 */
[----:B---3--:R0:W-:Y:S04]  /*b580*/  STL [R1+0x5018], R0 ;  /* 0x0050180001007387 */ /* 0x0081e80000100800 */
[----:B0-----:R-:W3:Y:S04]  /*b590*/  LDG.E R0, desc[UR4][R250.64+0x406b38] ;  /* 0x406b3804fa007981 */ /* 0x001ee8000c1e1900 */
[----:B------:R0:W-:Y:S04]  /*b5a0*/  STL [R1+0x39a4], R13 ;  /* 0x0039a40d01007387 */ /* 0x0001e80000100800 */
[----:B------:R1:W-:Y:S04]  /*b5b0*/  STL [R1+0x399c], R12 ;  /* 0x00399c0c01007387 */ /* 0x0003e80000100800 */
[----:B0-----:R-:W3:Y:S04]  /*b5c0*/  LDG.E R13, desc[UR4][R250.64+0x406cd0] ;  /* 0x406cd004fa0d7981 */ /* 0x001ee8000c1e1900 */
[----:B-1----:R-:W3:Y:S04]  /*b5d0*/  LDG.E R12, desc[UR4][R250.64+0x406cc0] ;  /* 0x406cc004fa0c7981 */ /* 0x002ee8000c1e1900 */
[----:B------:R0:W-:Y:S04]  /*b5e0*/  STL [R1+0x3938], R11 ;  /* 0x0039380b01007387 */ /* 0x0001e80000100800 */
        /* <DEDUP_REMOVED lines=10> */
[----:B0-----:R-:W3:Y:S04]  /*b690*/  LDG.E R11, desc[UR4][R250.64+0x406c28] ;  /* 0x406c2804fa0b7981 */ /* 0x001ee8000c1e1900 */
[----:B------:R0:W-:Y:S04]  /*b6a0*/  STL [R1+0x4f94], R252 ;  /* 0x004f94fc01007387 */ /* 0x0001e80000100800 */
[----:B------:R-:W-:Y:S04]  /*b6b0*/  STL [R1+0x4fb0], R246 ;  /* 0x004fb0f601007387 */ /* 0x000fe80000100800 */
[----:B------:R-:W-:Y:S04]  /*b6c0*/  STL [R1+0x4fb4], R245 ;  /* 0x004fb4f501007387 */ /* 0x000fe80000100800 */
[----:B------:R-:W-:Y:S04]  /*b6d0*/  STL [R1+0x4fb8], R238 ;  /* 0x004fb8ee01007387 */ /* 0x000fe80000100800 */
[----:B------:R0:W-:Y:S04]  /*b6e0*/  STL [R1+0x3854], R2 ;  /* 0x0038540201007387 */ /* 0x0001e80000100800 */
[----:B------:R-:W-:Y:S04]  /*b6f0*/  STL [R1+0x4fe0], R244 ;  /* 0x004fe0f401007387 */ /* 0x000fe80000100800 */
[----:B------:R-:W-:Y:S04]  /*b700*/  STL [R1+0x4fe4], R241 ;  /* 0x004fe4f101007387 */ /* 0x000fe80000100800 */
[----:B------:R0:W-:Y:S04]  /*b710*/  STL [R1+0x4fec], R243 ;  /* 0x004fecf301007387 */ /* 0x0001e80000100800 */
[----:B------:R0:W-:Y:S04]  /*b720*/  STL [R1+0x4ff0], R242 ;  /* 0x004ff0f201007387 */ /* 0x0001e80000100800 */
[----:B------:R0:W-:Y:S04]  /*b730*/  STL [R1+0x4ff4], R249 ;  /* 0x004ff4f901007387 */ /* 0x0001e80000100800 */
[----:B----4-:R4:W-:Y:S04]  /*b740*/  STL [R1+0x5034], R6 ;  /* 0x0050340601007387 */ /* 0x0109e80000100800 */
        /* <DEDUP_REMOVED lines=22> */
[----:B-1----:R-:W4:Y:S04]  /*b8b0*/  LDG.E R237, desc[UR4][R250.64+0x406b44] ;  /* 0x406b4404faed7981 */ /* 0x002f28000c1e1900 */
        /* <DEDUP_REMOVED lines=9> */
[----:B0-----:R-:W3:Y:S04]  /*b950*/  LDG.E R11, desc[UR4][R250.64+0x406bc4] ;  /* 0x406bc404fa0b7981 */ /* 0x001ee8000c1e1900 */
[----:B------:R0:W-:Y:S04]  /*b960*/  STL [R1+0x3894], R10 ;  /* 0x0038940a01007387 */ /* 0x0001e80000100800 */
[----:B------:R1:W-:Y:S04]  /*b970*/  STL [R1+0x3890], R9 ;  /* 0x0038900901007387 */ /* 0x0003e80000100800 */
[----:B------:R1:W-:Y:S04]  /*b980*/  STL [R1+0x3884], R8 ;  /* 0x0038840801007387 */ /* 0x0003e80000100800 */
[----:B------:R-:W-:Y:S04]  /*b990*/  STL [R1+0x4fbc], R239 ;  /* 0x004fbcef01007387 */ /* 0x000fe80000100800 */
[----:B------:R1:W-:Y:S04]  /*b9a0*/  STL [R1+0x3864], R5 ;  /* 0x0038640501007387 */ /* 0x0003e80000100800 */
[----:B------:R1:W-:Y:S04]  /*b9b0*/  STL [R1+0x3860], R3 ;  /* 0x0038600301007387 */ /* 0x0003e80000100800 */
[----:B------:R-:W-:Y:S04]  /*b9c0*/  STL [R1+0x4fc0], R240 ;  /* 0x004fc0f001007387 */ /* 0x000fe80000100800 */
[----:B------:R-:W-:Y:S04]  /*b9d0*/  STL [R1+0x4fc4], R247 ;  /* 0x004fc4f701007387 */ /* 0x000fe80000100800 */
[----:B------:R-:W-:Y:S04]  /*b9e0*/  STL [R1+0x4fc8], R248 ;  /* 0x004fc8f801007387 */ /* 0x000fe80000100800 */
[----:B------:R-:W-:Y:S04]  /*b9f0*/  STL [R1+0x4fd0], R236 ;  /* 0x004fd0ec01007387 */ /* 0x000fe80000100800 */
[----:B0-----:R-:W3:Y:S04]  /*ba00*/  LDG.E R10, desc[UR4][R250.64+0x406bb8] ;  /* 0x406bb804fa0a7981 */ /* 0x001ee8000c1e1900 */
[----:B------:R0:W-:Y:S04]  /*ba10*/  STL [R1+0x4fdc], R252 ;  /* 0x004fdcfc01007387 */ /* 0x0001e80000100800 */
[----:B------:R-:W-:Y:S04]  /*ba20*/  STL [R1+0x3800], R2 ;  /* 0x0038000201007387 */ /* 0x000fe80000100800 */
[----:B------:R2:W-:Y:S04]  /*ba30*/  STL [R1+0x4ffc], R243 ;  /* 0x004ffcf301007387 */ /* 0x0005e80000100800 */
[----:B------:R2:W-:Y:S04]  /*ba40*/  STL [R1+0x5000], R246 ;  /* 0x005000f601007387 */ /* 0x0005e80000100800 */
[----:B------:R2:W-:Y:S04]  /*ba50*/  STL [R1+0x5004], R245 ;  /* 0x005004f501007387 */ /* 0x0005e80000100800 */
[----:B------:R2:W-:Y:S04]  /*ba60*/  STL [R1+0x5008], R244 ;  /* 0x005008f401007387 */ /* 0x0005e80000100800 */
[----:B------:R2:W-:Y:S04]  /*ba70*/  STL [R1+0x500c], R241 ;  /* 0x00500cf101007387 */ /* 0x0005e80000100800 */
[----:B------:R2:W-:Y:S04]  /*ba80*/  STL [R1+0x5010], R238 ;  /* 0x005010ee01007387 */ /* 0x0005e80000100800 */
[----:B------:R-:W-:Y:S04]  /*ba90*/  STL [R1+0x5038], R242 ;  /* 0x005038f201007387 */ /* 0x000fe80000100800 */
[----:B------:R-:W-:Y:S04]  /*baa0*/  STL [R1+0x503c], R249 ;  /* 0x00503cf901007387 */ /* 0x000fe80000100800 */
[----:B----4-:R4:W-:Y:S04]  /*bab0*/  STL [R1+0x377c], R6 ;  /* 0x00377c0601007387 */ /* 0x0109e80000100800 */
[----:B-1----:R-:W3:Y:S04]  /*bac0*/  LDG.E R9, desc[UR4][R250.64+0x406bb4] ;  /* 0x406bb404fa097981 */ /* 0x002ee8000c1e1900 */
[----:B------:R-:W3:Y:S04]  /*bad0*/  LDG.E R8, desc[UR4][R250.64+0x406ba8] ;  /* 0x406ba804fa087981 */ /* 0x000ee8000c1e1900 */
[----:B------:R-:W3:Y:S04]  /*bae0*/  LDG.E R5, desc[UR4][R250.64+0x406b94] ;  /* 0x406b9404fa057981 */ /* 0x000ee8000c1e1900 */
[----:B------:R-:W3:Y:S04]  /*baf0*/  LDG.E R3, desc[UR4][R250.64+0x406b88] ;  /* 0x406b8804fa037981 */ /* 0x000ee8000c1e1900 */
[----:B------:R-:W3:Y:S04]  /*bb00*/  LDG.E R239, desc[UR4][R250.64+0x406b5c] ;  /* 0x406b5c04faef7981 */ /* 0x000ee8000c1e1900 */
[----:B0-----:R-:W3:Y:S04]  /*bb10*/  LDG.E R252, desc[UR4][R250.64+0x406b54] ;  /* 0x406b5404fafc7981 */ /* 0x001ee8000c1e1900 */
[----:B--2---:R0:W-:Y:S04]  /*bb20*/  STL [R1+0x376c], R7 ;  /* 0x00376c0701007387 */ /* 0x0041e80000100800 */
[----:B------:R-:W2:Y:S04]  /*bb30*/  LDG.E R240, desc[UR4][R250.64+0x406b50] ;  /* 0x406b5004faf07981 */ /* 0x000ea8000c1e1900 */
[----:B------:R-:W2:Y:S04]  /*bb40*/  LDG.E R247, desc[UR4][R250.64+0x406b4c] ;  /* 0x406b4c04faf77981 */ /* 0x000ea8000c1e1900 */
[----:B------:R-:W2:Y:S04]  /*bb50*/  LDG.E R236, desc[UR4][R250.64+0x406b48] ;  /* 0x406b4804faec7981 */ /* 0x000ea8000c1e1900 */
[----:B------:R1:W-:Y:S04]  /*bb60*/  STL [R1+0x502c], R237 ;  /* 0x00502ced01007387 */ /* 0x0003e80000100800 */
        /* <DEDUP_REMOVED lines=8> */
[----:B----4-:R-:W4:Y:S04]  /*bbf0*/  LDG.E R6, desc[UR4][R250.64+0x406aa8] ;  /* 0x406aa804fa067981 */ /* 0x010f28000c1e1900 */
[----:B------:R-:W4:Y:S04]  /*bc00*/  LDG.E R242, desc[UR4][R250.64+0x406aa4] ;  /* 0x406aa404faf27981 */ /* 0x000f28000c1e1900 */
[----:B------:R-:W4:Y:S04]  /*bc10*/  LDG.E R249, desc[UR4][R250.64+0x406a98] ;  /* 0x406a9804faf97981 */ /* 0x000f28000c1e1900 */
[----:B0-----:R-:W4:Y:S04]  /*bc20*/  LDG.E R7, desc[UR4][R250.64+0x406a94] ;  /* 0x406a9404fa077981 */ /* 0x001f28000c1e1900 */
[----:B---3--:R0:W-:Y:S04]  /*bc30*/  STL [R1+0x5060], R0 ;  /* 0x0050600001007387 */ /* 0x0081e80000100800 */
[----:B-1----:R-:W3:Y:S04]  /*bc40*/  LDG.E R237, desc[UR4][R250.64+0x406ab8] ;  /* 0x406ab804faed7981 */ /* 0x002ee8000c1e1900 */
[----:B0-----:R-:W3:Y:S04]  /*bc50*/  LDG.E R0, desc[UR4][R250.64+0x406a9c] ;  /* 0x406a9c04fa007981 */ /* 0x001ee8000c1e1900 */
[----:B------:R0:W-:Y:S04]  /*bc60*/  STL [R1+0x396c], R14 ;  /* 0x00396c0e01007387 */ /* 0x0001e80000100800 */
[----:B------:R1:W-:Y:S04]  /*bc70*/  STL [R1+0x3850], R13 ;  /* 0x0038500d01007387 */ /* 0x0003e80000100800 */
[----:B------:R1:W-:Y:S04]  /*bc80*/  STL [R1+0x3844], R12 ;  /* 0x0038440c01007387 */ /* 0x0003e80000100800 */
[----:B0-----:R-:W3:Y:S04]  /*bc90*/  LDG.E R14, desc[UR4][R250.64+0x406bf8] ;  /* 0x406bf804fa0e7981 */ /* 0x001ee8000c1e1900 */
[----:B-1----:R-:W3:Y:S04]  /*bca0*/  LDG.E R13, desc[UR4][R250.64+0x406b30] ;  /* 0x406b3004fa0d7981 */ /* 0x002ee8000c1e1900 */
[----:B------:R-:W3:Y:S04]  /*bcb0*/  LDG.E R12, desc[UR4][R250.64+0x406b2c] ;  /* 0x406b2c04fa0c7981 */ /* 0x000ee8000c1e1900 */
[----:B------:R0:W-:Y:S04]  /*bcc0*/  STL [R1+0x3840], R11 ;  /* 0x0038400b01007387 */ /* 0x0001e80000100800 */
        /* <DEDUP_REMOVED lines=9> */
[----:B0-----:R-:W3:Y:S04]  /*bd60*/  LDG.E R9, desc[UR4][R250.64+0x406b10] ;  /* 0x406b1004fa097981 */ /* 0x001ee8000c1e1900 */
[----:B--2---:R0:W-:Y:S04]  /*bd70*/  STL [R1+0x5020], R240 ;  /* 0x005020f001007387 */ /* 0x0041e80000100800 */
[----:B------:R2:W-:Y:S04]  /*bd80*/  STL [R1+0x5024], R247 ;  /* 0x005024f701007387 */ /* 0x0005e80000100800 */
[----:B------:R2:W-:Y:S04]  /*bd90*/  STL [R1+0x5028], R236 ;  /* 0x005028ec01007387 */ /* 0x0005e80000100800 */
[----:B-1----:R-:W3:Y:S04]  /*bda0*/  LDG.E R8, desc[UR4][R250.64+0x406b0c] ;  /* 0x406b0c04fa087981 */ /* 0x002ee8000c1e1900 */
[----:B------:R1:W-:Y:S04]  /*bdb0*/  STL [R1+0x5030], R248 ;  /* 0x005030f801007387 */ /* 0x0003e80000100800 */
[----:B------:R-:W-:Y:S04]  /*bdc0*/  STL [R1+0x5044], R243 ;  /* 0x005044f301007387 */ /* 0x000fe80000100800 */
[----:B------:R-:W-:Y:S04]  /*bdd0*/  STL [R1+0x5048], R246 ;  /* 0x005048f601007387 */ /* 0x000fe80000100800 */
[----:B------:R-:W-:Y:S04]  /*bde0*/  STL [R1+0x504c], R245 ;  /* 0x00504cf501007387 */ /* 0x000fe80000100800 */
[----:B------:R-:W-:Y:S04]  /*bdf0*/  STL [R1+0x5050], R244 ;  /* 0x005050f401007387 */ /* 0x000fe80000100800 */
[----:B------:R-:W-:Y:S04]  /*be00*/  STL [R1+0x5054], R241 ;  /* 0x005054f101007387 */ /* 0x000fe80000100800 */
[----:B------:R-:W-:Y:S04]  /*be10*/  STL [R1+0x5058], R238 ;  /* 0x005058ee01007387 */ /* 0x000fe80000100800 */
[----:B------:R1:W-:Y:S04]  /*be20*/  STL [R1+0x375c], R2 ;  /* 0x00375c0201007387 */ /* 0x0003e80000100800 */
[----:B----4-:R-:W-:Y:S04]  /*be30*/  STL [R1+0x507c], R6 ;  /* 0x00507c0601007387 */ /* 0x010fe80000100800 */
[----:B------:R-:W-:Y:S04]  /*be40*/  STL [R1+0x5080], R242 ;  /* 0x005080f201007387 */ /* 0x000fe80000100800 */
[----:B------:R4:W-:Y:S04]  /*be50*/  STL [R1+0x5084], R249 ;  /* 0x005084f901007387 */ /* 0x0009e80000100800 */
[----:B------:R4:W-:Y:S04]  /*be60*/  STL [R1+0x5088], R7 ;  /* 0x0050880701007387 */ /* 0x0009e80000100800 */
[----:B------:R-:W4:Y:S04]  /*be70*/  LDG.E R5, desc[UR4][R250.64+0x406afc] ;  /* 0x406afc04fa057981 */ /* 0x000f28000c1e1900 */
[----:B------:R-:W4:Y:S04]  /*be80*/  LDG.E R3, desc[UR4][R250.64+0x406aec] ;  /* 0x406aec04fa037981 */ /* 0x000f28000c1e1900 */
[----:B------:R-:W4:Y:S04]  /*be90*/  LDG.E R239, desc[UR4][R250.64+0x406ae8] ;  /* 0x406ae804faef7981 */ /* 0x000f28000c1e1900 */
[----:B------:R-:W4:Y:S04]  /*bea0*/  LDG.E R252, desc[UR4][R250.64+0x406ad8] ;  /* 0x406ad804fafc7981 */ /* 0x000f28000c1e1900 */
[----:B0-----:R-:W4:Y:S04]  /*beb0*/  LDG.E R240, desc[UR4][R250.64+0x406ad4] ;  /* 0x406ad404faf07981 */ /* 0x001f28000c1e1900 */
[----:B--2---:R-:W2:Y:S04]  /*bec0*/  LDG.E R247, desc[UR4][R250.64+0x406ac8] ;  /* 0x406ac804faf77981 */ /* 0x004ea8000c1e1900 */
[----:B------:R-:W2:Y:S04]  /*bed0*/  LDG.E R236, desc[UR4][R250.64+0x406ac4] ;  /* 0x406ac404faec7981 */ /* 0x000ea8000c1e1900 */
[----:B---3--:R0:W-:Y:S04]  /*bee0*/  STL [R1+0x5074], R237 ;  /* 0x005074ed01007387 */ /* 0x0081e80000100800 */
        /* <DEDUP_REMOVED lines=13> */
[----:B------:R0:W-:Y:S04]  /*bfc0*/  STL [R1+0x3718], R0 ;  /* 0x0037180001007387 */ /* 0x0001e80000100800 */
[----:B0-----:R-:W4:Y:S04]  /*bfd0*/  LDG.E R0, desc[UR4][R250.64+0x406a54] ;  /* 0x406a5404fa007981 */ /* 0x001f28000c1e1900 */
        /* <DEDUP_REMOVED lines=8> */
[----:B------:R0:W-:Y:S04]  /*c060*/  STL [R1+0x3798], R10 ;  /* 0x0037980a01007387 */ /* 0x0001e80000100800 */
[----:B0-----:R-:W4:Y:S04]  /*c070*/  LDG.E R10, desc[UR4][R250.64+0x406abc] ;  /* 0x406abc04fa0a7981 */ /* 0x001f28000c1e1900 */
[----:B------:R0:W-:Y:S04]  /*c080*/  STL [R1+0x378c], R9 ;  /* 0x00378c0901007387 */ /* 0x0001e80000100800 */
[----:B0-----:R-:W4:Y:S04]  /*c090*/  LDG.E R9, desc[UR4][R250.64+0x406ab0] ;  /* 0x406ab004fa097981 */ /* 0x001f28000c1e1900 */
[----:B------:R0:W-:Y:S04]  /*c0a0*/  STL [R1+0x3788], R8 ;  /* 0x0037880801007387 */ /* 0x0001e80000100800 */
[----:B0-----:R-:W4:Y:S04]  /*c0b0*/  LDG.E R8, desc[UR4][R250.64+0x406aac] ;  /* 0x406aac04fa087981 */ /* 0x001f28000c1e1900 */
[----:B------:R0:W-:Y:S04]  /*c0c0*/  STL [R1+0x3778], R5 ;  /* 0x0037780501007387 */ /* 0x0001e80000100800 */
[----:B------:R1:W-:Y:S04]  /*c0d0*/  STL [R1+0x3768], R3 ;  /* 0x0037680301007387 */ /* 0x0003e80000100800 */
[----:B------:R-:W-:Y:S04]  /*c0e0*/  STL [R1+0x505c], R239 ;  /* 0x00505cef01007387 */ /* 0x000fe80000100800 */
[----:B------:R-:W-:Y:S04]  /*c0f0*/  STL [R1+0x5064], R252 ;  /* 0x005064fc01007387 */ /* 0x000fe80000100800 */
[----:B------:R-:W-:Y:S04]  /*c100*/  STL [R1+0x5068], R240 ;  /* 0x005068f001007387 */ /* 0x000fe80000100800 */
[----:B--2---:R-:W-:Y:S04]  /*c110*/  STL [R1+0x506c], R247 ;  /* 0x00506cf701007387 */ /* 0x004fe80000100800 */
[----:B------:R-:W-:Y:S04]  /*c120*/  STL [R1+0x5070], R236 ;  /* 0x005070ec01007387 */ /* 0x000fe80000100800 */
[----:B0-----:R-:W2:Y:S04]  /*c130*/  LDG.E R5, desc[UR4][R250.64+0x406aa0] ;  /* 0x406aa004fa057981 */ /* 0x001ea8000c1e1900 */
[----:B---3--:R0:W-:Y:S04]  /*c140*/  STL [R1+0x5078], R248 ;  /* 0x005078f801007387 */ /* 0x0081e80000100800 */
[----:B------:R3:W-:Y:S04]  /*c150*/  STL [R1+0x3708], R2 ;  /* 0x0037080201007387 */ /* 0x0007e80000100800 */
[----:B------:R3:W-:Y:S04]  /*c160*/  STL [R1+0x508c], R243 ;  /* 0x00508cf301007387 */ /* 0x0007e80000100800 */
[----:B------:R3:W-:Y:S04]  /*c170*/  STL [R1+0x5090], R246 ;  /* 0x005090f601007387 */ /* 0x0007e80000100800 */
        /* <DEDUP_REMOVED lines=8> */
[----:B-1----:R-:W2:Y:S04]  /*c200*/  LDG.E R3, desc[UR4][R250.64+0x406a90] ;  /* 0x406a9004fa037981 */ /* 0x002ea8000c1e1900 */
[----:B------:R1:W-:Y:S04]  /*c210*/  STL [R1+0x50b4], R237 ;  /* 0x0050b4ed01007387 */ /* 0x0003e80000100800 */
[----:B0-----:R-:W2:Y:S04]  /*c220*/  LDG.E R248, desc[UR4][R250.64+0x406a5c] ;  /* 0x406a5c04faf87981 */ /* 0x001ea8000c1e1900 */
[----:B------:R-:W2:Y:S04]  /*c230*/  LDG.E R239, desc[UR4][R250.64+0x406a58] ;  /* 0x406a5804faef7981 */ /* 0x000ea8000c1e1900 */
[----:B------:R-:W2:Y:S04]  /*c240*/  LDG.E R247, desc[UR4][R250.64+0x406a50] ;  /* 0x406a5004faf77981 */ /* 0x000ea8000c1e1900 */
[----:B------:R-:W2:Y:S04]  /*c250*/  LDG.E R236, desc[UR4][R250.64+0x406a4c] ;  /* 0x406a4c04faec7981 */ /* 0x000ea8000c1e1900 */
[----:B------:R-:W2:Y:S04]  /*c260*/  LDG.E R252, desc[UR4][R250.64+0x406a48] ;  /* 0x406a4804fafc7981 */ /* 0x000ea8000c1e1900 */
[----:B------:R-:W2:Y:S04]  /*c270*/  LDG.E R240, desc[UR4][R250.64+0x406a44] ;  /* 0x406a4404faf07981 */ /* 0x000ea8000c1e1900 */
[----:B---3--:R-:W3:Y:S04]  /*c280*/  LDG.E R2, desc[UR4][R250.64+0x406a40] ;  /* 0x406a4004fa027981 */ /* 0x008ee8000c1e1900 */
        /* <DEDUP_REMOVED lines=11> */
[----:B-1----:R-:W4:Y:S04]  /*c340*/  LDG.E R237, desc[UR4][R250.64+0x4069ec] ;  /* 0x4069ec04faed7981 */ /* 0x002f28000c1e1900 */
[----:B0-----:R-:W4:Y:S04]  /*c350*/  LDG.E R0, desc[UR4][R250.64+0x406a24] ;  /* 0x406a2404fa007981 */ /* 0x001f28000c1e1900 */
[----:B------:R-:W-:Y:S04]  /*c360*/  STL [R1+0x3758], R14 ;  /* 0x0037580e01007387 */ /* 0x000fe80000100800 */
        /* <DEDUP_REMOVED lines=10> */
[----:B0-----:R-:W4:Y:S04]  /*c410*/  LDG.E R9, desc[UR4][R250.64+0x406a14] ;  /* 0x406a1404fa097981 */ /* 0x001f28000c1e1900 */
[----:B------:R0:W-:Y:S04]  /*c420*/  STL [R1+0x3728], R8 ;  /* 0x0037280801007387 */ /* 0x0001e80000100800 */
[----:B0-----:R-:W4:Y:S04]  /*c430*/  LDG.E R8, desc[UR4][R250.64+0x406a08] ;  /* 0x406a0804fa087981 */ /* 0x001f28000c1e1900 */
[----:B--2---:R0:W-:Y:S04]  /*c440*/  STL [R1+0x371c], R5 ;  /* 0x00371c0501007387 */ /* 0x0041e80000100800 */
[----:B0-----:R-:W2:Y:S04]  /*c450*/  LDG.E R5, desc[UR4][R250.64+0x406a04] ;  /* 0x406a0404fa057981 */ /* 0x001ea8000c1e1900 */
[----:B------:R-:W-:Y:S04]  /*c460*/  STL [R1+0x370c], R3 ;  /* 0x00370c0301007387 */ /* 0x000fe80000100800 */
[----:B------:R-:W-:Y:S04]  /*c470*/  STL [R1+0x50b8], R248 ;  /* 0x0050b8f801007387 */ /* 0x000fe80000100800 */
[----:B------:R-:W-:Y:S04]  /*c480*/  STL [R1+0x50bc], R239 ;  /* 0x0050bcef01007387 */ /* 0x000fe80000100800 */
[----:B------:R-:W-:Y:S04]  /*c490*/  STL [R1+0x50c4], R247 ;  /* 0x0050c4f701007387 */ /* 0x000fe80000100800 */
[----:B------:R-:W-:Y:S04]  /*c4a0*/  STL [R1+0x50c8], R236 ;  /* 0x0050c8ec01007387 */ /* 0x000fe80000100800 */
[----:B------:R-:W-:Y:S04]  /*c4b0*/  STL [R1+0x50cc], R252 ;  /* 0x0050ccfc01007387 */ /* 0x000fe80000100800 */
[----:B------:R-:W-:Y:S04]  /*c4c0*/  STL [R1+0x50d0], R240 ;  /* 0x0050d0f001007387 */ /* 0x000fe80000100800 */
[----:B---3--:R-:W-:Y:S04]  /*c4d0*/  STL [R1+0x36bc], R2 ;  /* 0x0036bc0201007387 */ /* 0x008fe80000100800 */
[----:B------:R-:W-:Y:S04]  /*c4e0*/  STL [R1+0x50d4], R243 ;  /* 0x0050d4f301007387 */ /* 0x000fe80000100800 */
[----:B------:R-:W-:Y:S04]  /*c4f0*/  STL [R1+0x50d8], R246 ;  /* 0x0050d8f601007387 */ /* 0x000fe80000100800 */
[----:B----4-:R-:W-:Y:S04]  /*c500*/  STL [R1+0x50dc], R249 ;  /* 0x0050dcf901007387 */ /* 0x010fe80000100800 */
[----:B------:R0:W-:Y:S04]  /*c510*/  STL [R1+0x50e0], R7 ;  /* 0x0050e00701007387 */ /* 0x0001e80000100800 */
[----:B------:R-:W-:Y:S04]  /*c520*/  STL [R1+0x50e4], R245 ;  /* 0x0050e4f501007387 */ /* 0x000fe80000100800 */
[----:B------:R-:W-:Y:S04]  /*c530*/  STL [R1+0x50e8], R244 ;  /* 0x0050e8f401007387 */ /* 0x000fe80000100800 */
[----:B------:R1:W-:Y:S04]  /*c540*/  STL [R1+0x50ec], R6 ;  /* 0x0050ec0601007387 */ /* 0x0003e80000100800 */
[----:B------:R-:W-:Y:S04]  /*c550*/  STL [R1+0x50f0], R242 ;  /* 0x0050f0f201007387 */ /* 0x000fe80000100800 */
[----:B------:R-:W-:Y:S04]  /*c560*/  STL [R1+0x50f4], R241 ;  /* 0x0050f4f101007387 */ /* 0x000fe80000100800 */
[----:B------:R-:W-:Y:S04]  /*c570*/  STL [R1+0x50f8], R238 ;  /* 0x0050f8ee01007387 */ /* 0x000fe80000100800 */
[----:B0-----:R-:W3:Y:S04]  /*c580*/  LDG.E R7, desc[UR4][R250.64+0x4069e4] ;  /* 0x4069e404fa077981 */ /* 0x001ee8000c1e1900 */
[----:B------:R-:W-:Y:S04]  /*c590*/  STL [R1+0x50fc], R237 ;  /* 0x0050fced01007387 */ /* 0x000fe80000100800 */
[----:B-1----:R-:W4:Y:S04]  /*c5a0*/  LDG.E R6, desc[UR4][R250.64+0x4069d4] ;  /* 0x4069d404fa067981 */ /* 0x002f28000c1e1900 */
[----:B------:R0:W-:Y:S04]  /*c5b0*/  STL [R1+0x36a0], R0 ;  /* 0x0036a00001007387 */ /* 0x0001e80000100800 */
[----:B------:R-:W2:Y:S04]  /*c5c0*/  LDG.E R246, desc[UR4][R250.64+0x4069a0] ;  /* 0x4069a004faf67981 */ /* 0x000ea8000c1e1900 */
[----:B------:R-:W2:Y:S04]  /*c5d0*/  LDG.E R249, desc[UR4][R250.64+0x40699c] ;  /* 0x40699c04faf97981 */ /* 0x000ea8000c1e1900 */
[----:B0-----:R-:W3:Y:S04]  /*c5e0*/  LDG.E R0, desc[UR4][R250.64+0x4069d0] ;  /* 0x4069d004fa007981 */ /* 0x001ee8000c1e1900 */
        /* <DEDUP_REMOVED lines=17> */
[----:B---3--:R0:W-:Y:S04]  /*c700*/  STL [R1+0x3620], R0 ;  /* 0x0036200001007387 */ /* 0x0081e80000100800 */
[----:B0-----:R-:W3:Y:S04]  /*c710*/  LDG.E R0, desc[UR4][R250.64+0x406958] ;  /* 0x40695804fa007981 */ /* 0x001ee8000c1e1900 */
[----:B---3--:R0:W-:Y:S04]  /*c720*/  STL [R1+0x5160], R0 ;  /* 0x0051600001007387 */ /* 0x0081e80000100800 */
[----:B0-----:R-:W3:Y:S04]  /*c730*/  LDG.E R0, desc[UR4][R250.64+0x40692c] ;  /* 0x40692c04fa007981 */ /* 0x001ee8000c1e1900 */
[----:B------:R0:W-:Y:S04]  /*c740*/  STL [R1+0x3660], R7 ;  /* 0x0036600701007387 */ /* 0x0001e80000100800 */
[----:B----4-:R1:W-:Y:S04]  /*c750*/  STL [R1+0x3650], R6 ;  /* 0x0036500601007387 */ /* 0x0103e80000100800 */
[----:B0-----:R-:W4:Y:S04]  /*c760*/  LDG.E R7, desc[UR4][R250.64+0x406990] ;  /* 0x40699004fa077981 */ /* 0x001f28000c1e1900 */
[----:B-1----:R-:W2:Y:S04]  /*c770*/  LDG.E R6, desc[UR4][R250.64+0x40697c] ;  /* 0x40697c04fa067981 */ /* 0x002ea8000c1e1900 */
[----:B---3--:R0:W-:Y:S04]  /*c780*/  STL [R1+0x35a8], R0 ;  /* 0x0035a80001007387 */ /* 0x0081e80000100800 */
[----:B0-----:R-:W3:Y:S04]  /*c790*/  LDG.E R0, desc[UR4][R250.64+0x4068d4] ;  /* 0x4068d404fa007981 */ /* 0x001ee8000c1e1900 */
[----:B----4-:R0:W-:Y:S04]  /*c7a0*/  STL [R1+0x5128], R7 ;  /* 0x0051280701007387 */ /* 0x0101e80000100800 */
[----:B--2---:R1:W-:Y:S04]  /*c7b0*/  STL [R1+0x513c], R6 ;  /* 0x00513c0601007387 */ /* 0x0043e80000100800 */
[----:B0-----:R-:W2:Y:S04]  /*c7c0*/  LDG.E R7, desc[UR4][R250.64+0x406944] ;  /* 0x40694404fa077981 */ /* 0x001ea8000c1e1900 */
[----:B-1----:R-:W4:Y:S04]  /*c7d0*/  LDG.E R6, desc[UR4][R250.64+0x406918] ;  /* 0x40691804fa067981 */ /* 0x002f28000c1e1900 */
[----:B---3--:R0:W-:Y:S04]  /*c7e0*/  STL [R1+0x51a8], R0 ;  /* 0x0051a80001007387 */ /* 0x0081e80000100800 */
[----:B0-----:R-:W3:Y:S04]  /*c7f0*/  LDG.E R0, desc[UR4][R250.64+0x40689c] ;  /* 0x40689c04fa007981 */ /* 0x001ee8000c1e1900 */
[----:B------:R0:W-:Y:S04]  /*c800*/  STL [R1+0x5120], R246 ;  /* 0x005120f601007387 */ /* 0x0001e80000100800 */
[----:B------:R1:W-:Y:S04]  /*c810*/  STL [R1+0x5124], R249 ;  /* 0x005124f901007387 */ /* 0x0003e80000100800 */
[----:B------:R4:W-:Y:S04]  /*c820*/  STL [R1+0x512c], R245 ;  /* 0x00512cf501007387 */ /* 0x0009e80000100800 */
[----:B--2---:R2:W-:Y:S04]  /*c830*/  STL [R1+0x5170], R7 ;  /* 0x0051700701007387 */ /* 0x0045e80000100800 */
[----:B0-----:R-:W3:Y:S04]  /*c840*/  LDG.E R246, desc[UR4][R250.64+0x406988] ;  /* 0x40698804faf67981 */ /* 0x001ee8000c1e1900 */
[----:B-1----:R-:W3:Y:S04]  /*c850*/  LDG.E R249, desc[UR4][R250.64+0x406984] ;  /* 0x40698404faf97981 */ /* 0x002ee8000c1e1900 */
[----:B----4-:R-:W4:Y:S04]  /*c860*/  LDG.E R245, desc[UR4][R250.64+0x406938] ;  /* 0x40693804faf57981 */ /* 0x010f28000c1e1900 */
[----:B--2---:R-:W2:Y:S04]  /*c870*/  LDG.E R7, desc[UR4][R250.64+0x406910] ;  /* 0x40691004fa077981 */ /* 0x004ea8000c1e1900 */
[----:B------:R0:W-:Y:S04]  /*c880*/  STL [R1+0x5184], R6 ;  /* 0x0051840601007387 */ /* 0x0001e80000100800 */
[----:B0-----:R-:W2:Y:S04]  /*c890*/  LDG.E R6, desc[UR4][R250.64+0x4068dc] ;  /* 0x4068dc04fa067981 */ /* 0x001ea8000c1e1900 */
[----:B---3--:R0:W-:Y:S04]  /*c8a0*/  STL [R1+0x3518], R0 ;  /* 0x0035180001007387 */ /* 0x0081e80000100800 */
[----:B0-----:R-:W3:Y:S04]  /*c8b0*/  LDG.E R0, desc[UR4][R250.64+0x40685c] ;  /* 0x40685c04fa007981 */ /* 0x001ee8000c1e1900 */
[----:B------:R0:W-:Y:S04]  /*c8c0*/  STL [R1+0x36b0], R12 ;  /* 0x0036b00c01007387 */ /* 0x0001e80000100800 */
[----:B------:R-:W-:Y:S04]  /*c8d0*/  STL [R1+0x5100], R248 ;  /* 0x005100f801007387 */ /* 0x000fe80000100800 */
[----:B------:R-:W-:Y:S04]  /*c8e0*/  STL [R1+0x5104], R239 ;  /* 0x005104ef01007387 */ /* 0x000fe80000100800 */
[----:B------:R1:W-:Y:S04]  /*c8f0*/  STL [R1+0x36a4], R11 ;  /* 0x0036a40b01007387 */ /* 0x0003e80000100800 */
[----:B------:R-:W-:Y:S04]  /*c900*/  STL [R1+0x510c], R247 ;  /* 0x00510cf701007387 */ /* 0x000fe80000100800 */
[----:B------:R1:W-:Y:S04]  /*c910*/  STL [R1+0x3694], R10 ;  /* 0x0036940a01007387 */ /* 0x0003e80000100800 */
[----:B------:R1:W-:Y:S04]  /*c920*/  STL [R1+0x3690], R9 ;  /* 0x0036900901007387 */ /* 0x0003e80000100800 */
        /* <DEDUP_REMOVED lines=8> */
[----:B------:R1:W-:Y:S04]  /*c9b0*/  STL [R1+0x5138], R244 ;  /* 0x005138f401007387 */ /* 0x0003e80000100800 */
[----:B----4-:R-:W-:Y:S04]  /*c9c0*/  STL [R1+0x5174], R245 ;  /* 0x005174f501007387 */ /* 0x010fe80000100800 */
[----:B--2---:R2:W-:Y:S04]  /*c9d0*/  STL [R1+0x358c], R7 ;  /* 0x00358c0701007387 */ /* 0x0045e80000100800 */
[----:B0-----:R-:W4:Y:S04]  /*c9e0*/  LDG.E R12, desc[UR4][R250.64+0x4069d8] ;  /* 0x4069d804fa0c7981 */ /* 0x001f28000c1e1900 */
[----:B-1----:R-:W4:Y:S04]  /*c9f0*/  LDG.E R11, desc[UR4][R250.64+0x4069c8] ;  /* 0x4069c804fa0b7981 */ /* 0x002f28000c1e1900 */
        /* <DEDUP_REMOVED lines=17> */
[----:B0-----:R-:W2:Y:S04]  /*cb10*/  LDG.E R5, desc[UR4][R250.64+0x4069a8] ;  /* 0x4069a804fa057981 */ /* 0x001ea8000c1e1900 */
[----:B------:R0:W-:Y:S04]  /*cb20*/  STL [R1+0x3558], R6 ;  /* 0x0035580601007387 */ /* 0x0001e80000100800 */
[----:B0-----:R-:W2:Y:S04]  /*cb30*/  LDG.E R6, desc[UR4][R250.64+0x406888] ;  /* 0x40688804fa067981 */ /* 0x001ea8000c1e1900 */
        /* <DEDUP_REMOVED lines=10> */
[----:B----4-:R0:W-:Y:S04]  /*cbe0*/  STL [R1+0x3654], R12 ;  /* 0x0036540c01007387 */ /* 0x0101e80000100800 */
[----:B------:R1:W-:Y:S04]  /*cbf0*/  STL [R1+0x3644], R11 ;  /* 0x0036440b01007387 */ /* 0x0003e80000100800 */
[----:B------:R4:W-:Y:S04]  /*cc00*/  STL [R1+0x3640], R10 ;  /* 0x0036400a01007387 */ /* 0x0009e80000100800 */
[----:B------:R4:W-:Y:S04]  /*cc10*/  STL [R1+0x3634], R9 ;  /* 0x0036340901007387 */ /* 0x0009e80000100800 */
[----:B------:R4:W-:Y:S04]  /*cc20*/  STL [R1+0x3630], R8 ;  /* 0x0036300801007387 */ /* 0x0009e80000100800 */
[----:B0-----:R-:W3:Y:S04]  /*cc30*/  LDG.E R12, desc[UR4][R250.64+0x406940] ;  /* 0x40694004fa0c7981 */ /* 0x001ee8000c1e1900 */
        /* <DEDUP_REMOVED lines=11> */
[----:B--2---:R-:W-:Y:S04]  /*ccf0*/  STL [R1+0x51b8], R7 ;  /* 0x0051b80701007387 */ /* 0x004fe80000100800 */
[----:B------:R2:W-:Y:S04]  /*cd00*/  STL [R1+0x51bc], R245 ;  /* 0x0051bcf501007387 */ /* 0x0005e80000100800 */
[----:B------:R2:W-:Y:S04]  /*cd10*/  STL [R1+0x3624], R5 ;  /* 0x0036240501007387 */ /* 0x0005e80000100800 */
[----:B-1----:R-:W3:Y:S04]  /*cd20*/  LDG.E R11, desc[UR4][R250.64+0x40693c] ;  /* 0x40693c04fa0b7981 */ /* 0x002ee8000c1e1900 */
[----:B----4-:R-:W4:Y:S04]  /*cd30*/  LDG.E R10, desc[UR4][R250.64+0x406930] ;  /* 0x40693004fa0a7981 */ /* 0x010f28000c1e1900 */
[----:B------:R-:W4:Y:S04]  /*cd40*/  LDG.E R9, desc[UR4][R250.64+0x406920] ;  /* 0x40692004fa097981 */ /* 0x000f28000c1e1900 */
[----:B------:R-:W4:Y:S04]  /*cd50*/  LDG.E R8, desc[UR4][R250.64+0x40691c] ;  /* 0x40691c04fa087981 */ /* 0x000f28000c1e1900 */
[----:B0-----:R-:W4:Y:S04]  /*cd60*/  LDG.E R240, desc[UR4][R250.64+0x406914] ;  /* 0x40691404faf07981 */ /* 0x001f28000c1e1900 */
        /* <DEDUP_REMOVED lines=13> */
[----:B------:R0:W-:Y:S04]  /*ce40*/  STL [R1+0x51d4], R6 ;  /* 0x0051d40601007387 */ /* 0x0001e80000100800 */
[----:B0-----:R-:W2:Y:S04]  /*ce50*/  LDG.E R6, desc[UR4][R250.64+0x40682c] ;  /* 0x40682c04fa067981 */ /* 0x001ea8000c1e1900 */
[----:B---3--:R0:W-:Y:S04]  /*ce60*/  STL [R1+0x34a0], R0 ;  /* 0x0034a00001007387 */ /* 0x0081e80000100800 */
[----:B0-----:R-:W3:Y:S04]  /*ce70*/  LDG.E R0, desc[UR4][R250.64+0x4067d0] ;  /* 0x4067d004fa007981 */ /* 0x001ee8000c1e1900 */
[----:B------:R0:W-:Y:S04]  /*ce80*/  STL [R1+0x3674], R13 ;  /* 0x0036740d01007387 */ /* 0x0001e80000100800 */
[----:B------:R-:W-:Y:S04]  /*ce90*/  STL [R1+0x514c], R241 ;  /* 0x00514cf101007387 */ /* 0x000fe80000100800 */
[----:B------:R1:W-:Y:S04]  /*cea0*/  STL [R1+0x3614], R3 ;  /* 0x0036140301007387 */ /* 0x0003e80000100800 */
[----:B------:R1:W-:Y:S04]  /*ceb0*/  STL [R1+0x5190], R242 ;  /* 0x005190f201007387 */ /* 0x0003e80000100800 */
[----:B------:R-:W-:Y:S04]  /*cec0*/  STL [R1+0x51a0], R238 ;  /* 0x0051a0ee01007387 */ /* 0x000fe80000100800 */
        /* <DEDUP_REMOVED lines=8> */
[----:B0-----:R-:W3:Y:S04]  /*cf50*/  LDG.E R12, desc[UR4][R250.64+0x4068e0] ;  /* 0x4068e004fa0c7981 */ /* 0x001ee8000c1e1900 */
[----:B------:R0:W-:Y:S04]  /*cf60*/  STL [R1+0x35b8], R11 ;  /* 0x0035b80b01007387 */ /* 0x0001e80000100800 */
[----:B----4-:R1:W-:Y:S04]  /*cf70*/  STL [R1+0x35ac], R10 ;  /* 0x0035ac0a01007387 */ /* 0x0103e80000100800 */
[----:B------:R4:W-:Y:S04]  /*cf80*/  STL [R1+0x359c], R9 ;  /* 0x00359c0901007387 */ /* 0x0009e80000100800 */
[----:B------:R4:W-:Y:S04]  /*cf90*/  STL [R1+0x3598], R8 ;  /* 0x0035980801007387 */ /* 0x0009e80000100800 */
        /* <DEDUP_REMOVED lines=11> */
[----:B--2---:R2:W-:Y:S04]  /*d050*/  STL [R1+0x51cc], R245 ;  /* 0x0051ccf501007387 */ /* 0x0045e80000100800 */
[----:B------:R2:W-:Y:S04]  /*d060*/  STL [R1+0x51e0], R7 ;  /* 0x0051e00701007387 */ /* 0x0005e80000100800 */
[----:B0-----:R-:W3:Y:S04]  /*d070*/  LDG.E R11, desc[UR4][R250.64+0x4068d0] ;  /* 0x4068d004fa0b7981 */ /* 0x001ee8000c1e1900 */
[----:B-1----:R-:W3:Y:S04]  /*d080*/  LDG.E R10, desc[UR4][R250.64+0x4068cc] ;  /* 0x4068cc04fa0a7981 */ /* 0x002ee8000c1e1900 */
[----:B----4-:R-:W4:Y:S04]  /*d090*/  LDG.E R9, desc[UR4][R250.64+0x4068c0] ;  /* 0x4068c004fa097981 */ /* 0x010f28000c1e1900 */
        /* <DEDUP_REMOVED lines=37> */
[----:B------:R-:W-:Y:S04]  /*d2f0*/  STL [R1+0x3548], R10 ;  /* 0x0035480a01007387 */ /* 0x000fe80000100800 */
[----:B----4-:R-:W-:Y:S04]  /*d300*/  STL [R1+0x353c], R9 ;  /* 0x00353c0901007387 */ /* 0x010fe80000100800 */
[----:B------:R-:W-:Y:S04]  /*d310*/  STL [R1+0x3538], R8 ;  /* 0x0035380801007387 */ /* 0x000fe80000100800 */
        /* <DEDUP_REMOVED lines=12> */
[----:B--2---:R-:W-:Y:S04]  /*d3e0*/  STL [R1+0x5214], R245 ;  /* 0x005214f501007387 */ /* 0x004fe80000100800 */
[----:B------:R2:W-:Y:S04]  /*d3f0*/  STL [R1+0x5228], R7 ;  /* 0x0052280701007387 */ /* 0x0005e80000100800 */
[----:B------:R-:W-:Y:S04]  /*d400*/  STL [R1+0x352c], R5 ;  /* 0x00352c0501007387 */ /* 0x000fe80000100800 */
        /* <DEDUP_REMOVED lines=12> */
[----:B--2---:R-:W2:Y:S04]  /*d4d0*/  LDG.E R7, desc[UR4][R250.64+0x4067d4] ;  /* 0x4067d404fa077981 */ /* 0x004ea8000c1e1900 */
[----:B------:R-:W2:Y:S04]  /*d4e0*/  LDG.E R252, desc[UR4][R250.64+0x4067cc] ;  /* 0x4067cc04fafc7981 */ /* 0x000ea8000c1e1900 */
[----:B------:R-:W2:Y:S04]  /*d4f0*/  LDG.E R249, desc[UR4][R250.64+0x4067bc] ;  /* 0x4067bc04faf97981 */ /* 0x000ea8000c1e1900 */
[----:B------:R-:W2:Y:S04]  /*d500*/  LDG.E R244, desc[UR4][R250.64+0x4067b0] ;  /* 0x4067b004faf47981 */ /* 0x000ea8000c1e1900 */
[----:B------:R-:W2:Y:S04]  /*d510*/  LDG.E R245, desc[UR4][R250.64+0x4067ac] ;  /* 0x4067ac04faf57981 */ /* 0x000ea8000c1e1900 */
[----:B0-----:R-:W2:Y:S04]  /*d520*/  LDG.E R0, desc[UR4][R250.64+0x406778] ;  /* 0x40677804fa007981 */ /* 0x001ea8000c1e1900 */
[----:B------:R-:W2:Y:S04]  /*d530*/  LDG.E R5, desc[UR4][R250.64+0x406808] ;  /* 0x40680804fa057981 */ /* 0x000ea8000c1e1900 */
[----:B------:R0:W-:Y:S04]  /*d540*/  STL [R1+0x3470], R6 ;  /* 0x0034700601007387 */ /* 0x0001e80000100800 */
[----:B0-----:R-:W2:Y:S04]  /*d550*/  LDG.E R6, desc[UR4][R250.64+0x40679c] ;  /* 0x40679c04fa067981 */ /* 0x001ea8000c1e1900 */
        /* <DEDUP_REMOVED lines=8> */
[----:B0-----:R-:W2:Y:S04]  /*d5e0*/  LDG.E R14, desc[UR4][R250.64+0x406848] ;  /* 0x40684804fa0e7981 */ /* 0x001ea8000c1e1900 */
[----:B-1----:R-:W2:Y:S04]  /*d5f0*/  LDG.E R13, desc[UR4][R250.64+0x406818] ;  /* 0x40681804fa0d7981 */ /* 0x002ea8000c1e1900 */
[----:B------:R-:W2:Y:S04]  /*d600*/  LDG.E R3, desc[UR4][R250.64+0x406804] ;  /* 0x40680404fa037981 */ /* 0x000ea8000c1e1900 */
[----:B------:R-:W2:Y:S04]  /*d610*/  LDG.E R241, desc[UR4][R250.64+0x4067ec] ;  /* 0x4067ec04faf17981 */ /* 0x000ea8000c1e1900 */
[----:B------:R-:W2:Y:S04]  /*d620*/  LDG.E R12, desc[UR4][R250.64+0x4067e8] ;  /* 0x4067e804fa0c7981 */ /* 0x000ea8000c1e1900 */
[----:B------:R-:W2:Y:S04]  /*d630*/  LDG.E R238, desc[UR4][R250.64+0x406788] ;  /* 0x40678804faee7981 */ /* 0x000ea8000c1e1900 */
[----:B------:R-:W2:Y:S04]  /*d640*/  LDG.E R242, desc[UR4][R250.64+0x406770] ;  /* 0x40677004faf27981 */ /* 0x000ea8000c1e1900 */
[----:B------:R-:W2:Y:S04]  /*d650*/  LDG.E R237, desc[UR4][R250.64+0x406764] ;  /* 0x40676404faed7981 */ /* 0x000ea8000c1e1900 */
[----:B----4-:R0:W-:Y:S04]  /*d660*/  STL [R1+0x34b4], R11 ;  /* 0x0034b40b01007387 */ /* 0x0101e80000100800 */
[----:B0-----:R-:W4:Y:S04]  /*d670*/  LDG.E R11, desc[UR4][R250.64+0x4067e4] ;  /* 0x4067e404fa0b7981 */ /* 0x001f28000c1e1900 */
[----:B------:R0:W-:Y:S04]  /*d680*/  STL [R1+0x34cc], R2 ;  /* 0x0034cc0201007387 */ /* 0x0001e80000100800 */
[----:B------:R1:W-:Y:S04]  /*d690*/  STL [R1+0x34b0], R10 ;  /* 0x0034b00a01007387 */ /* 0x0003e80000100800 */
[----:B------:R-:W-:Y:S04]  /*d6a0*/  STL [R1+0x5218], R246 ;  /* 0x005218f601007387 */ /* 0x000fe80000100800 */
[----:B------:R1:W-:Y:S04]  /*d6b0*/  STL [R1+0x34a4], R9 ;  /* 0x0034a40901007387 */ /* 0x0003e80000100800 */
[----:B------:R-:W-:Y:S04]  /*d6c0*/  STL [R1+0x5220], R240 ;  /* 0x005220f001007387 */ /* 0x000fe80000100800 */
[----:B------:R-:W-:Y:S04]  /*d6d0*/  STL [R1+0x5224], R239 ;  /* 0x005224ef01007387 */ /* 0x000fe80000100800 */
[----:B------:R1:W-:Y:S04]  /*d6e0*/  STL [R1+0x3490], R8 ;  /* 0x0034900801007387 */ /* 0x0003e80000100800 */
[----:B------:R-:W-:Y:S04]  /*d6f0*/  STL [R1+0x522c], R243 ;  /* 0x00522cf301007387 */ /* 0x000fe80000100800 */
[----:B0-----:R-:W4:Y:S04]  /*d700*/  LDG.E R2, desc[UR4][R250.64+0x4067f8] ;  /* 0x4067f804fa027981 */ /* 0x001f28000c1e1900 */
[----:B---3--:R-:W-:Y:S04]  /*d710*/  STL [R1+0x5234], R247 ;  /* 0x005234f701007387 */ /* 0x008fe80000100800 */
[----:B------:R-:W-:Y:S04]  /*d720*/  STL [R1+0x5238], R248 ;  /* 0x005238f801007387 */ /* 0x000fe80000100800 */
[----:B------:R-:W-:Y:S04]  /*d730*/  STL [R1+0x5240], R236 ;  /* 0x005240ec01007387 */ /* 0x000fe80000100800 */
[----:B--2---:R-:W-:Y:S04]  /*d740*/  STL [R1+0x3450], R7 ;  /* 0x0034500701007387 */ /* 0x004fe80000100800 */
[----:B------:R-:W-:Y:S04]  /*d750*/  STL [R1+0x524c], R252 ;  /* 0x00524cfc01007387 */ /* 0x000fe80000100800 */
[----:B------:R-:W-:Y:S04]  /*d760*/  STL [R1+0x5254], R249 ;  /* 0x005254f901007387 */ /* 0x000fe80000100800 */
[----:B------:R0:W-:Y:S04]  /*d770*/  STL [R1+0x5258], R244 ;  /* 0x005258f401007387 */ /* 0x0001e80000100800 */
[----:B------:R2:W-:Y:S04]  /*d780*/  STL [R1+0x525c], R245 ;  /* 0x00525cf501007387 */ /* 0x0005e80000100800 */
[----:B------:R3:W-:Y:S04]  /*d790*/  STL [R1+0x5288], R0 ;  /* 0x0052880001007387 */ /* 0x0007e80000100800 */
[----:B-1----:R-:W4:Y:S04]  /*d7a0*/  LDG.E R10, desc[UR4][R250.64+0x4067d8] ;  /* 0x4067d804fa0a7981 */ /* 0x002f28000c1e1900 */
[----:B------:R-:W4:Y:S04]  /*d7b0*/  LDG.E R9, desc[UR4][R250.64+0x4067c8] ;  /* 0x4067c804fa097981 */ /* 0x000f28000c1e1900 */
[----:B------:R-:W4:Y:S04]  /*d7c0*/  LDG.E R8, desc[UR4][R250.64+0x4067b8] ;  /* 0x4067b804fa087981 */ /* 0x000f28000c1e1900 */
[----:B------:R1:W-:Y:S04]  /*d7d0*/  STL [R1+0x3484], R5 ;  /* 0x0034840501007387 */ /* 0x0003e80000100800 */
[----:B------:R-:W4:Y:S04]  /*d7e0*/  LDG.E R246, desc[UR4][R250.64+0x4067a0] ;  /* 0x4067a004faf67981 */ /* 0x000f28000c1e1900 */
[----:B0-----:R-:W4:Y:S04]  /*d7f0*/  LDG.E R244, desc[UR4][R250.64+0x406798] ;  /* 0x40679804faf47981 */ /* 0x001f28000c1e1900 */
        /* <DEDUP_REMOVED lines=10> */
[----:B---3--:R-:W3:Y:S04]  /*d8a0*/  LDG.E R0, desc[UR4][R250.64+0x406758] ;  /* 0x40675804fa007981 */ /* 0x008ee8000c1e1900 */
[----:B-1----:R-:W3:Y:S04]  /*d8b0*/  LDG.E R5, desc[UR4][R250.64+0x4067b4] ;  /* 0x4067b404fa057981 */ /* 0x002ee8000c1e1900 */
[----:B------:R0:W-:Y:S04]  /*d8c0*/  STL [R1+0x5264], R6 ;  /* 0x0052640601007387 */ /* 0x0001e80000100800 */
[----:B0-----:R-:W3:Y:S04]  /*d8d0*/  LDG.E R6, desc[UR4][R250.64+0x406748] ;  /* 0x40674804fa067981 */ /* 0x001ee8000c1e1900 */
        /* <DEDUP_REMOVED lines=16> */
[----:B----4-:R0:W-:Y:S04]  /*d9e0*/  STL [R1+0x3460], R11 ;  /* 0x0034600b01007387 */ /* 0x0101e80000100800 */
[----:B0-----:R-:W4:Y:S04]  /*d9f0*/  LDG.E R11, desc[UR4][R250.64+0x406740] ;  /* 0x40674004fa0b7981 */ /* 0x001f28000c1e1900 */
[----:B------:R0:W-:Y:S04]  /*da00*/  STL [R1+0x3474], R2 ;  /* 0x0034740201007387 */ /* 0x0001e80000100800 */
[----:B0-----:R-:W4:Y:S04]  /*da10*/  LDG.E R2, desc[UR4][R250.64+0x4067a4] ;  /* 0x4067a404fa027981 */ /* 0x001f28000c1e1900 */
[----:B------:R0:W-:Y:S04]  /*da20*/  STL [R1+0x3454], R10 ;  /* 0x0034540a01007387 */ /* 0x0001e80000100800 */
[----:B------:R-:W-:Y:S04]  /*da30*/  STL [R1+0x3444], R9 ;  /* 0x0034440901007387 */ /* 0x000fe80000100800 */
[----:B------:R-:W-:Y:S04]  /*da40*/  STL [R1+0x3434], R8 ;  /* 0x0034340801007387 */ /* 0x000fe80000100800 */
[----:B0-----:R-:W4:Y:S04]  /*da50*/  LDG.E R10, desc[UR4][R250.64+0x40673c] ;  /* 0x40673c04fa0a7981 */ /* 0x001f28000c1e1900 */
[----:B------:R0:W-:Y:S04]  /*da60*/  STL [R1+0x5260], R246 ;  /* 0x005260f601007387 */ /* 0x0001e80000100800 */
[----:B------:R1:W-:Y:S04]  /*da70*/  STL [R1+0x5268], R244 ;  /* 0x005268f401007387 */ /* 0x0003e80000100800 */
[----:B--2---:R2:W-:Y:S04]  /*da80*/  STL [R1+0x526c], R245 ;  /* 0x00526cf501007387 */ /* 0x0045e80000100800 */
        /* <DEDUP_REMOVED lines=9> */
[----:B---3--:R3:W-:Y:S04]  /*db20*/  STL [R1+0x33cc], R0 ;  /* 0x0033cc0001007387 */ /* 0x0087e80000100800 */
[----:B------:R3:W-:Y:S04]  /*db30*/  STL [R1+0x3430], R5 ;  /* 0x0034300501007387 */ /* 0x0007e80000100800 */
[----:B0-----:R-:W4:Y:S04]  /*db40*/  LDG.E R246, desc[UR4][R250.64+0x406754] ;  /* 0x40675404faf67981 */ /* 0x001f28000c1e1900 */
[----:B-1----:R-:W4:Y:S04]  /*db50*/  LDG.E R244, desc[UR4][R250.64+0x406744] ;  /* 0x40674404faf47981 */ /* 0x002f28000c1e1900 */
        /* <DEDUP_REMOVED lines=11> */
[----:B------:R-:W3:Y:S04]  /*dc10*/  LDG.E R236, desc[UR4][R250.64+0x4066e4] ;  /* 0x4066e404faec7981 */ /* 0x000ee8000c1e1900 */
[----:B------:R-:W3:Y:S04]  /*dc20*/  LDG.E R248, desc[UR4][R250.64+0x4066d4] ;  /* 0x4066d404faf87981 */ /* 0x000ee8000c1e1900 */
[----:B------:R0:W-:Y:S04]  /*dc30*/  STL [R1+0x52ac], R6 ;  /* 0x0052ac0601007387 */ /* 0x0001e80000100800 */
[----:B------:R-:W3:Y:S04]  /*dc40*/  LDG.E R5, desc[UR4][R250.64+0x40671c] ;  /* 0x40671c04fa057981 */ /* 0x000ee8000c1e1900 */
[----:B0-----:R-:W3:Y:S04]  /*dc50*/  LDG.E R6, desc[UR4][R250.64+0x406710] ;  /* 0x40671004fa067981 */ /* 0x001ee8000c1e1900 */
[----:B------:R0:W-:Y:S04]  /*dc60*/  STL [R1+0x3424], R3 ;  /* 0x0034240301007387 */ /* 0x0001e80000100800 */
[----:B------:R-:W-:Y:S04]  /*dc70*/  STL [R1+0x52a4], R241 ;  /* 0x0052a4f101007387 */ /* 0x000fe80000100800 */
[----:B------:R-:W-:Y:S04]  /*dc80*/  STL [R1+0x52c0], R238 ;  /* 0x0052c0ee01007387 */ /* 0x000fe80000100800 */
[----:B------:R-:W-:Y:S04]  /*dc90*/  STL [R1+0x33c4], R13 ;  /* 0x0033c40d01007387 */ /* 0x000fe80000100800 */
[----:B------:R1:W-:Y:S04]  /*dca0*/  STL [R1+0x33c0], R12 ;  /* 0x0033c00c01007387 */ /* 0x0003e80000100800 */
[----:B------:R-:W-:Y:S04]  /*dcb0*/  STL [R1+0x52d8], R242 ;  /* 0x0052d8f201007387 */ /* 0x000fe80000100800 */
[----:B------:R4:W-:Y:S04]  /*dcc0*/  STL [R1+0x52e4], R237 ;  /* 0x0052e4ed01007387 */ /* 0x0009e80000100800 */
[----:B------:R-:W-:Y:S04]  /*dcd0*/  STL [R1+0x3394], R14 ;  /* 0x0033940e01007387 */ /* 0x000fe80000100800 */
[----:B0-----:R-:W3:Y:S04]  /*dce0*/  LDG.E R3, desc[UR4][R250.64+0x40670c] ;  /* 0x40670c04fa037981 */ /* 0x001ee8000c1e1900 */
[----:B-1----:R-:W3:Y:S04]  /*dcf0*/  LDG.E R12, desc[UR4][R250.64+0x4066f0] ;  /* 0x4066f004fa0c7981 */ /* 0x002ee8000c1e1900 */
[----:B------:R-:W3:Y:S04]  /*dd00*/  LDG.E R241, desc[UR4][R250.64+0x4066c8] ;  /* 0x4066c804faf17981 */ /* 0x000ee8000c1e1900 */
[----:B----4-:R0:W-:Y:S04]  /*dd10*/  STL [R1+0x33b4], R11 ;  /* 0x0033b40b01007387 */ /* 0x0101e80000100800 */
[----:B------:R-:W4:Y:S04]  /*dd20*/  LDG.E R237, desc[UR4][R250.64+0x406680] ;  /* 0x40668004faed7981 */ /* 0x000f28000c1e1900 */
[----:B------:R-:W4:Y:S04]  /*dd30*/  LDG.E R242, desc[UR4][R250.64+0x406664] ;  /* 0x40666404faf27981 */ /* 0x000f28000c1e1900 */
[----:B0-----:R-:W4:Y:S04]  /*dd40*/  LDG.E R11, desc[UR4][R250.64+0x4066ec] ;  /* 0x4066ec04fa0b7981 */ /* 0x001f28000c1e1900 */
[----:B------:R-:W4:Y:S04]  /*dd50*/  LDG.E R238, desc[UR4][R250.64+0x406694] ;  /* 0x40669404faee7981 */ /* 0x000f28000c1e1900 */
[----:B------:R-:W4:Y:S04]  /*dd60*/  LDG.E R13, desc[UR4][R250.64+0x4066fc] ;  /* 0x4066fc04fa0d7981 */ /* 0x000f28000c1e1900 */
[----:B------:R-:W4:Y:S04]  /*dd70*/  LDG.E R14, desc[UR4][R250.64+0x406628] ;  /* 0x40662804fa0e7981 */ /* 0x000f28000c1e1900 */
[----:B------:R0:W-:Y:S04]  /*dd80*/  STL [R1+0x3420], R2 ;  /* 0x0034200201007387 */ /* 0x0001e80000100800 */
[----:B0-----:R-:W4:Y:S04]  /*dd90*/  LDG.E R2, desc[UR4][R250.64+0x406700] ;  /* 0x40670004fa027981 */ /* 0x001f28000c1e1900 */
[----:B------:R0:W-:Y:S04]  /*dda0*/  STL [R1+0x33b0], R10 ;  /* 0x0033b00a01007387 */ /* 0x0001e80000100800 */
[----:B0-----:R-:W4:Y:S04]  /*ddb0*/  LDG.E R10, desc[UR4][R250.64+0x4066e0] ;  /* 0x4066e004fa0a7981 */ /* 0x001f28000c1e1900 */
[----:B------:R-:W-:Y:S04]  /*ddc0*/  STL [R1+0x52a8], R246 ;  /* 0x0052a8f601007387 */ /* 0x000fe80000100800 */
[----:B------:R-:W-:Y:S04]  /*ddd0*/  STL [R1+0x52b0], R244 ;  /* 0x0052b0f401007387 */ /* 0x000fe80000100800 */
[----:B--2---:R-:W-:Y:S04]  /*dde0*/  STL [R1+0x52b4], R245 ;  /* 0x0052b4f501007387 */ /* 0x004fe80000100800 */
[----:B------:R-:W-:Y:S04]  /*ddf0*/  STL [R1+0x52b8], R240 ;  /* 0x0052b8f001007387 */ /* 0x000fe80000100800 */
[----:B------:R-:W-:Y:S04]  /*de00*/  STL [R1+0x33a4], R9 ;  /* 0x0033a40901007387 */ /* 0x000fe80000100800 */
[----:B------:R-:W-:Y:S04]  /*de10*/  STL [R1+0x33a0], R8 ;  /* 0x0033a00801007387 */ /* 0x000fe80000100800 */
[----:B------:R-:W-:Y:S04]  /*de20*/  STL [R1+0x52bc], R239 ;  /* 0x0052bcef01007387 */ /* 0x000fe80000100800 */
[----:B------:R-:W-:Y:S04]  /*de30*/  STL [R1+0x52c4], R249 ;  /* 0x0052c4f901007387 */ /* 0x000fe80000100800 */
[----:B------:R0:W-:Y:S04]  /*de40*/  STL [R1+0x52c8], R7 ;  /* 0x0052c80701007387 */ /* 0x0001e80000100800 */
[----:B------:R-:W-:Y:S04]  /*de50*/  STL [R1+0x52cc], R243 ;  /* 0x0052ccf301007387 */ /* 0x000fe80000100800 */
[----:B---3--:R1:W-:Y:S04]  /*de60*/  STL [R1+0x52d0], R0 ;  /* 0x0052d00001007387 */ /* 0x0083e80000100800 */
[----:B------:R-:W-:Y:S04]  /*de70*/  STL [R1+0x52d4], R252 ;  /* 0x0052d4fc01007387 */ /* 0x000fe80000100800 */
[----:B------:R-:W-:Y:S04]  /*de80*/  STL [R1+0x52dc], R247 ;  /* 0x0052dcf701007387 */ /* 0x000fe80000100800 */
[----:B------:R-:W-:Y:S04]  /*de90*/  STL [R1+0x52e0], R236 ;  /* 0x0052e0ec01007387 */ /* 0x000fe80000100800 */
[----:B------:R-:W-:Y:S04]  /*dea0*/  STL [R1+0x52e8], R248 ;  /* 0x0052e8f801007387 */ /* 0x000fe80000100800 */
[----:B0-----:R-:W2:Y:S04]  /*deb0*/  LDG.E R7, desc[UR4][R250.64+0x4066cc] ;  /* 0x4066cc04fa077981 */ /* 0x001ea8000c1e1900 */
[----:B------:R-:W-:Y:S04]  /*dec0*/  STL [R1+0x3390], R5 ;  /* 0x0033900501007387 */ /* 0x000fe80000100800 */
[----:B-1----:R-:W3:Y:S04]  /*ded0*/  LDG.E R0, desc[UR4][R250.64+0x4066bc] ;  /* 0x4066bc04fa007981 */ /* 0x002ee8000c1e1900 */
[----:B------:R0:W-:Y:S04]  /*dee0*/  STL [R1+0x3384], R6 ;  /* 0x0033840601007387 */ /* 0x0001e80000100800 */
        /* <DEDUP_REMOVED lines=16> */
[----:B---3--:R1:W-:Y:S04]  /*dff0*/  STL [R1+0x3330], R0 ;  /* 0x0033300001007387 */ /* 0x0083e80000100800 */
[----:B0-----:R-:W2:Y:S04]  /*e000*/  LDG.E R7, desc[UR4][R250.64+0x406684] ;  /* 0x40668404fa077981 */ /* 0x001ea8000c1e1900 */
[----:B-1----:R-:W3:Y:S04]  /*e010*/  LDG.E R0, desc[UR4][R250.64+0x406674] ;  /* 0x40667404fa007981 */ /* 0x002ee8000c1e1900 */
[----:B----4-:R0:W-:Y:S04]  /*e020*/  STL [R1+0x52f4], R6 ;  /* 0x0052f40601007387 */ /* 0x0101e80000100800 */
[----:B0-----:R-:W4:Y:S04]  /*e030*/  LDG.E R6, desc[UR4][R250.64+0x4066a0] ;  /* 0x4066a004fa067981 */ /* 0x001f28000c1e1900 */
[----:B--2---:R0:W-:Y:S04]  /*e040*/  STL [R1+0x5320], R7 ;  /* 0x0053200701007387 */ /* 0x0041e80000100800 */
[----:B---3--:R1:W-:Y:S04]  /*e050*/  STL [R1+0x5330], R0 ;  /* 0x0053300001007387 */ /* 0x0083e80000100800 */
[----:B0-----:R-:W2:Y:S04]  /*e060*/  LDG.E R7, desc[UR4][R250.64+0x406610] ;  /* 0x40661004fa077981 */ /* 0x001ea8000c1e1900 */
[----:B-1----:R-:W3:Y:S04]  /*e070*/  LDG.E R0, desc[UR4][R250.64+0x406644] ;  /* 0x40664404fa007981 */ /* 0x002ee8000c1e1900 */
[----:B----4-:R0:W-:Y:S04]  /*e080*/  STL [R1+0x5304], R6 ;  /* 0x0053040601007387 */ /* 0x0101e80000100800 */
[----:B0-----:R-:W4:Y:S04]  /*e090*/  LDG.E R6, desc[UR4][R250.64+0x40664c] ;  /* 0x40664c04fa067981 */ /* 0x001f28000c1e1900 */
[----:B------:R0:W-:Y:S04]  /*e0a0*/  STL [R1+0x3374], R2 ;  /* 0x0033740201007387 */ /* 0x0001e80000100800 */
        /* <DEDUP_REMOVED lines=8> */
[----:B------:R1:W-:Y:S04]  /*e130*/  STL [R1+0x3320], R2 ;  /* 0x0033200201007387 */ /* 0x0003e80000100800 */
[----:B0-----:R-:W4:Y:S04]  /*e140*/  LDG.E R244, desc[UR4][R250.64+0x40669c] ;  /* 0x40669c04faf47981 */ /* 0x001f28000c1e1900 */
[----:B-1----:R-:W4:Y:S04]  /*e150*/  LDG.E R2, desc[UR4][R250.64+0x406660] ;  /* 0x40666004fa027981 */ /* 0x002f28000c1e1900 */
        /* <DEDUP_REMOVED lines=18> */
[----:B------:R-:W4:Y:S04]  /*e280*/  LDG.E R3, desc[UR4][R250.64+0x4066b0] ;  /* 0x4066b004fa037981 */ /* 0x000f28000c1e1900 */
[----:B------:R1:W-:Y:S04]  /*e290*/  STL [R1+0x3334], R5 ;  /* 0x0033340501007387 */ /* 0x0003e80000100800 */
[----:B0-----:R-:W4:Y:S04]  /*e2a0*/  LDG.E R2, desc[UR4][R250.64+0x406608] ;  /* 0x40660804fa027981 */ /* 0x001f28000c1e1900 */
[----:B------:R0:W-:Y:S04]  /*e2b0*/  STL [R1+0x3364], R12 ;  /* 0x0033640c01007387 */ /* 0x0001e80000100800 */
[----:B-1----:R-:W4:Y:S04]  /*e2c0*/  LDG.E R5, desc[UR4][R250.64+0x406624] ;  /* 0x40662404fa057981 */ /* 0x002f28000c1e1900 */
[----:B0-----:R-:W4:Y:S04]  /*e2d0*/  LDG.E R12, desc[UR4][R250.64+0x406658] ;  /* 0x40665804fa0c7981 */ /* 0x001f28000c1e1900 */
        /* <DEDUP_REMOVED lines=24> */
[----:B0-----:R-:W4:Y:S04]  /*e460*/  LDG.E R11, desc[UR4][R250.64+0x406654] ;  /* 0x40665404fa0b7981 */ /* 0x001f28000c1e1900 */
[----:B-1----:R-:W4:Y:S04]  /*e470*/  LDG.E R10, desc[UR4][R250.64+0x406648] ;  /* 0x40664804fa0a7981 */ /* 0x002f28000c1e1900 */
[----:B------:R-:W-:Y:S04]  /*e480*/  STL [R1+0x5350], R244 ;  /* 0x005350f401007387 */ /* 0x000fe80000100800 */
        /* <DEDUP_REMOVED lines=12> */
[----:B------:R-:W4:Y:S04]  /*e550*/  LDG.E R245, desc[UR4][R250.64+0x4065cc] ;  /* 0x4065cc04faf57981 */ /* 0x000f28000c1e1900 */
[----:B------:R0:W-:Y:S04]  /*e560*/  STL [R1+0x327c], R2 ;  /* 0x00327c0201007387 */ /* 0x0001e80000100800 */
[----:B------:R-:W4:Y:S04]  /*e570*/  LDG.E R244, desc[UR4][R250.64+0x4065b0] ;  /* 0x4065b004faf47981 */ /* 0x000f28000c1e1900 */
[----:B-1----:R-:W4:Y:S04]  /*e580*/  LDG.E R3, desc[UR4][R250.64+0x406614] ;  /* 0x40661404fa037981 */ /* 0x002f28000c1e1900 */
        /* <DEDUP_REMOVED lines=37> */
[----:B------:R1:W-:Y:S04]  /*e7e0*/  STL [R1+0x538c], R245 ;  /* 0x00538cf501007387 */ /* 0x0003e80000100800 */
[----:B0-----:R-:W4:Y:S04]  /*e7f0*/  LDG.E R9, desc[UR4][R250.64+0x4065e4] ;  /* 0x4065e404fa097981 */ /* 0x001f28000c1e1900 */
[----:B------:R0:W-:Y:S04]  /*e800*/  STL [R1+0x5398], R244 ;  /* 0x005398f401007387 */ /* 0x0001e80000100800 */
[----:B------:R0:W-:Y:S04]  /*e810*/  STL [R1+0x3288], R3 ;  /* 0x0032880301007387 */ /* 0x0001e80000100800 */
        /* <DEDUP_REMOVED lines=11> */
[----:B------:R-:W4:Y:S04]  /*e8d0*/  LDG.E R8, desc[UR4][R250.64+0x40653c] ;  /* 0x40653c04fa087981 */ /* 0x000f28000c1e1900 */
[----:B------:R-:W4:Y:S04]  /*e8e0*/  LDG.E R3, desc[UR4][R250.64+0x4065b8] ;  /* 0x4065b804fa037981 */ /* 0x000f28000c1e1900 */
[----:B------:R0:W-:Y:S04]  /*e8f0*/  STL [R1+0x323c], R5 ;  /* 0x00323c0501007387 */ /* 0x0001e80000100800 */
[----:B-1----:R-:W4:Y:S04]  /*e900*/  LDG.E R2, desc[UR4][R250.64+0x40651c] ;  /* 0x40651c04fa027981 */ /* 0x002f28000c1e1900 */
[----:B------:R1:W-:Y:S04]  /*e910*/  STL [R1+0x326c], R12 ;  /* 0x00326c0c01007387 */ /* 0x0003e80000100800 */
[----:B0-----:R-:W4:Y:S04]  /*e920*/  LDG.E R5, desc[UR4][R250.64+0x40652c] ;  /* 0x40652c04fa057981 */ /* 0x001f28000c1e1900 */
[----:B-1----:R-:W4:Y:S04]  /*e930*/  LDG.E R12, desc[UR4][R250.64+0x406568] ;  /* 0x40656804fa0c7981 */ /* 0x002f28000c1e1900 */
        /* <DEDUP_REMOVED lines=33> */
[----:B------:R-:W-:Y:S04]  /*eb50*/  STL [R1+0x53dc], R243 ;  /* 0x0053dcf301007387 */ /* 0x000fe80000100800 */
[----:B------:R-:W-:Y:S04]  /*eb60*/  STL [R1+0x53e0], R244 ;  /* 0x0053e0f401007387 */ /* 0x000fe80000100800 */
[----:B------:R0:W-:Y:S04]  /*eb70*/  STL [R1+0x31b0], R8 ;  /* 0x0031b00801007387 */ /* 0x0001e80000100800 */
[----:B------:R0:W-:Y:S04]  /*eb80*/  STL [R1+0x322c], R3 ;  /* 0x00322c0301007387 */ /* 0x0001e80000100800 */
[----:B-1----:R-:W4:Y:S04]  /*eb90*/  LDG.E R245, desc[UR4][R250.64+0x406528] ;  /* 0x40652804faf57981 */ /* 0x002f28000c1e1900 */
[----:B------:R-:W4:Y:S04]  /*eba0*/  LDG.E R246, desc[UR4][R250.64+0x406524] ;  /* 0x40652404faf67981 */ /* 0x000f28000c1e1900 */
[----:B------:R-:W4:Y:S04]  /*ebb0*/  LDG.E R249, desc[UR4][R250.64+0x406518] ;  /* 0x40651804faf97981 */ /* 0x000f28000c1e1900 */
[----:B------:R-:W4:Y:S04]  /*ebc0*/  LDG.E R236, desc[UR4][R250.64+0x406514] ;  /* 0x40651404faec7981 */ /* 0x000f28000c1e1900 */
[----:B------:R-:W4:Y:S04]  /*ebd0*/  LDG.E R237, desc[UR4][R250.64+0x4064f8] ;  /* 0x4064f804faed7981 */ /* 0x000f28000c1e1900 */
[----:B0-----:R-:W4:Y:S04]  /*ebe0*/  LDG.E R247, desc[UR4][R250.64+0x4064e8] ;  /* 0x4064e804faf77981 */ /* 0x001f28000c1e1900 */
[----:B------:R-:W4:Y:S04]  /*ebf0*/  LDG.E R248, desc[UR4][R250.64+0x4064e4] ;  /* 0x4064e404faf87981 */ /* 0x000f28000c1e1900 */
[----:B------:R-:W4:Y:S04]  /*ec00*/  LDG.E R8, desc[UR4][R250.64+0x4064e0] ;  /* 0x4064e004fa087981 */ /* 0x000f28000c1e1900 */
        /* <DEDUP_REMOVED lines=26> */
[----:B0-----:R-:W4:Y:S04]  /*edb0*/  LDG.E R14, desc[UR4][R250.64+0x406530] ;  /* 0x40653004fa0e7981 */ /* 0x001f28000c1e1900 */
[----:B-1----:R-:W4:Y:S04]  /*edc0*/  LDG.E R252, desc[UR4][R250.64+0x406508] ;  /* 0x40650804fafc7981 */ /* 0x002f28000c1e1900 */
[----:B------:R-:W4:Y:S04]  /*edd0*/  LDG.E R13, desc[UR4][R250.64+0x40640c] ;  /* 0x40640c04fa0d7981 */ /* 0x000f28000c1e1900 */
[----:B------:R0:W-:Y:S04]  /*ede0*/  STL [R1+0x31d4], R11 ;  /* 0x0031d40b01007387 */ /* 0x0001e80000100800 */
[----:B------:R1:W-:Y:S04]  /*edf0*/  STL [R1+0x31c4], R10 ;  /* 0x0031c40a01007387 */ /* 0x0003e80000100800 */
[----:B0-----:R-:W4:Y:S04]  /*ee00*/  LDG.E R11, desc[UR4][R250.64+0x4064fc] ;  /* 0x4064fc04fa0b7981 */ /* 0x001f28000c1e1900 */
[----:B-1----:R-:W4:Y:S04]  /*ee10*/  LDG.E R10, desc[UR4][R250.64+0x4064f0] ;  /* 0x4064f004fa0a7981 */ /* 0x002f28000c1e1900 */
[----:B------:R0:W-:Y:S04]  /*ee20*/  STL [R1+0x31b4], R9 ;  /* 0x0031b40901007387 */ /* 0x0001e80000100800 */
[----:B0-----:R-:W4:Y:S04]  /*ee30*/  LDG.E R9, desc[UR4][R250.64+0x4064ec] ;  /* 0x4064ec04fa097981 */ /* 0x001f28000c1e1900 */
[----:B------:R0:W-:Y:S04]  /*ee40*/  STL [R1+0x53f8], R242 ;  /* 0x0053f8f201007387 */ /* 0x0001e80000100800 */
[----:B0-----:R-:W4:Y:S04]  /*ee50*/  LDG.E R242, desc[UR4][R250.64+0x4064a4] ;  /* 0x4064a404faf27981 */ /* 0x001f28000c1e1900 */
        /* <DEDUP_REMOVED lines=22> */
[----:B0-----:R-:W4:Y:S04]  /*efc0*/  LDG.E R3, desc[UR4][R250.64+0x4064cc] ;  /* 0x4064cc04fa037981 */ /* 0x001f28000c1e1900 */
[----:B------:R0:W-:Y:S04]  /*efd0*/  STL [R1+0x3144], R5 ;  /* 0x0031440501007387 */ /* 0x0001e80000100800 */
[----:B-1----:R-:W4:Y:S04]  /*efe0*/  LDG.E R2, desc[UR4][R250.64+0x40646c] ;  /* 0x40646c04fa027981 */ /* 0x002f28000c1e1900 */
[----:B------:R1:W-:Y:S04]  /*eff0*/  STL [R1+0x3174], R12 ;  /* 0x0031740c01007387 */ /* 0x0003e80000100800 */
[----:B0-----:R-:W4:Y:S04]  /*f000*/  LDG.E R5, desc[UR4][R250.64+0x406468] ;  /* 0x40646804fa057981 */ /* 0x001f28000c1e1900 */
[----:B-1----:R-:W4:Y:S04]  /*f010*/  LDG.E R12, desc[UR4][R250.64+0x406408] ;  /* 0x40640804fa0c7981 */ /* 0x002f28000c1e1900 */
[----:B------:R-:W-:Y:S04]  /*f020*/  STL [R1+0x53f4], R241 ;  /* 0x0053f4f101007387 */ /* 0x000fe80000100800 */
[----:B------:R-:W-:Y:S04]  /*f030*/  STL [R1+0x5430], R240 ;  /* 0x005430f001007387 */ /* 0x000fe80000100800 */
[----:B------:R-:W-:Y:S04]  /*f040*/  STL [R1+0x53f0], R238 ;  /* 0x0053f0ee01007387 */ /* 0x000fe80000100800 */
[----:B--2---:R0:W-:Y:S04]  /*f050*/  STL [R1+0x5480], R7 ;  /* 0x0054800701007387 */ /* 0x0041e80000100800 */
[----:B------:R-:W-:Y:S04]  /*f060*/  STL [R1+0x542c], R239 ;  /* 0x00542cef01007387 */ /* 0x000fe80000100800 */
[----:B---3--:R1:W-:Y:S04]  /*f070*/  STL [R1+0x3130], R0 ;  /* 0x0031300001007387 */ /* 0x0083e80000100800 */
[----:B0-----:R-:W2:Y:S04]  /*f080*/  LDG.E R7, desc[UR4][R250.64+0x406460] ;  /* 0x40646004fa077981 */ /* 0x001ea8000c1e1900 */
[----:B------:R-:W3:Y:S04]  /*f090*/  LDG.E R240, desc[UR4][R250.64+0x4064ac] ;  /* 0x4064ac04faf07981 */ /* 0x000ee8000c1e1900 */
[----:B-1----:R-:W3:Y:S04]  /*f0a0*/  LDG.E R0, desc[UR4][R250.64+0x40647c] ;  /* 0x40647c04fa007981 */ /* 0x002ee8000c1e1900 */
[----:B----4-:R0:W-:Y:S04]  /*f0b0*/  STL [R1+0x5434], R6 ;  /* 0x0054340601007387 */ /* 0x0101e80000100800 */
        /* <DEDUP_REMOVED lines=26> */
[----:B------:R1:W-:Y:S04]  /*f260*/  STL [R1+0x5474], R237 ;  /* 0x005474ed01007387 */ /* 0x0003e80000100800 */
[----:B0-----:R-:W4:Y:S04]  /*f270*/  LDG.E R249, desc[UR4][R250.64+0x4063d8] ;  /* 0x4063d804faf97981 */ /* 0x001f28000c1e1900 */
[----:B------:R0:W-:Y:S04]  /*f280*/  STL [R1+0x30e4], R8 ;  /* 0x0030e40801007387 */ /* 0x0001e80000100800 */
[----:B------:R0:W-:Y:S04]  /*f290*/  STL [R1+0x3140], R3 ;  /* 0x0031400301007387 */ /* 0x0001e80000100800 */
[----:B-1----:R-:W4:Y:S04]  /*f2a0*/  LDG.E R237, desc[UR4][R250.64+0x4063e0] ;  /* 0x4063e004faed7981 */ /* 0x002f28000c1e1900 */
[----:B0-----:R-:W4:Y:S04]  /*f2b0*/  LDG.E R8, desc[UR4][R250.64+0x4063f4] ;  /* 0x4063f404fa087981 */ /* 0x001f28000c1e1900 */
        /* <DEDUP_REMOVED lines=10> */
[----:B--2---:R0:W-:Y:S04]  /*f360*/  STL [R1+0x30d4], R7 ;  /* 0x0030d40701007387 */ /* 0x0041e80000100800 */
[----:B------:R1:W-:Y:S04]  /*f370*/  STL [R1+0x30dc], R5 ;  /* 0x0030dc0501007387 */ /* 0x0003e80000100800 */
[----:B---3--:R2:W-:Y:S04]  /*f380*/  STL [R1+0x5478], R0 ;  /* 0x0054780001007387 */ /* 0x0085e80000100800 */
[----:B0-----:R-:W3:Y:S04]  /*f390*/  LDG.E R7, desc[UR4][R250.64+0x4063e4] ;  /* 0x4063e404fa077981 */ /* 0x001ee8000c1e1900 */
[----:B-1----:R-:W3:Y:S04]  /*f3a0*/  LDG.E R5, desc[UR4][R250.64+0x4063ec] ;  /* 0x4063ec04fa057981 */ /* 0x002ee8000c1e1900 */
[----:B--2---:R-:W2:Y:S04]  /*f3b0*/  LDG.E R0, desc[UR4][R250.64+0x406458] ;  /* 0x40645804fa007981 */ /* 0x004ea8000c1e1900 */
[----:B----4-:R0:W-:Y:S04]  /*f3c0*/  STL [R1+0x3078], R6 ;  /* 0x0030780601007387 */ /* 0x0101e80000100800 */
[----:B------:R1:W-:Y:S04]  /*f3d0*/  STL [R1+0x307c], R12 ;  /* 0x00307c0c01007387 */ /* 0x0003e80000100800 */
[----:B0-----:R-:W3:Y:S04]  /*f3e0*/  LDG.E R6, desc[UR4][R250.64+0x4063b0] ;  /* 0x4063b004fa067981 */ /* 0x001ee8000c1e1900 */
[----:B-1----:R-:W4:Y:S04]  /*f3f0*/  LDG.E R12, desc[UR4][R250.64+0x406384] ;  /* 0x40638404fa0c7981 */ /* 0x002f28000c1e1900 */
[----:B------:R-:W-:Y:S04]  /*f400*/  STL [R1+0x5440], R240 ;  /* 0x005440f001007387 */ /* 0x000fe80000100800 */
[----:B------:R0:W-:Y:S04]  /*f410*/  STL [R1+0x5444], R241 ;  /* 0x005444f101007387 */ /* 0x0001e80000100800 */
[----:B------:R1:W-:Y:S04]  /*f420*/  STL [R1+0x5438], R238 ;  /* 0x005438ee01007387 */ /* 0x0003e80000100800 */
[----:B------:R1:W-:Y:S04]  /*f430*/  STL [R1+0x543c], R239 ;  /* 0x00543cef01007387 */ /* 0x0003e80000100800 */
[----:B0-----:R-:W4:Y:S04]  /*f440*/  LDG.E R241, desc[UR4][R250.64+0x4063a8] ;  /* 0x4063a804faf17981 */ /* 0x001f28000c1e1900 */
[----:B------:R-:W4:Y:S04]  /*f450*/  LDG.E R240, desc[UR4][R250.64+0x40639c] ;  /* 0x40639c04faf07981 */ /* 0x000f28000c1e1900 */
[----:B-1----:R-:W4:Y:S04]  /*f460*/  LDG.E R238, desc[UR4][R250.64+0x4063ac] ;  /* 0x4063ac04faee7981 */ /* 0x002f28000c1e1900 */
[----:B------:R-:W4:Y:S04]  /*f470*/  LDG.E R239, desc[UR4][R250.64+0x4063a0] ;  /* 0x4063a004faef7981 */ /* 0x000f28000c1e1900 */
[----:B------:R0:W-:Y:S04]  /*f480*/  STL [R1+0x3074], R11 ;  /* 0x0030740b01007387 */ /* 0x0001e80000100800 */
[----:B------:R1:W-:Y:S04]  /*f490*/  STL [R1+0x3070], R10 ;  /* 0x0030700a01007387 */ /* 0x0003e80000100800 */
[----:B------:R-:W-:Y:S04]  /*f4a0*/  STL [R1+0x547c], R252 ;  /* 0x00547cfc01007387 */ /* 0x000fe80000100800 */
        /* <DEDUP_REMOVED lines=42> */
[----:B------:R0:W4:Y:S04]  /*f750*/  LDG.E R32, desc[UR4][R250.64+0x406334] ;  /* 0x40633404fa207981 */ /* 0x000128000c1e1900 */
[----:B------:R1:W-:Y:S04]  /*f760*/  STL [R1+0x3068], R8 ;  /* 0x0030680801007387 */ /* 0x0003e80000100800 */
[----:B------:R0:W-:Y:S04]  /*f770*/  STL.64 [R1+0x5488], R236 ;  /* 0x005488ec01007387 */ /* 0x0001e80000100a00 */
[----:B-1----:R-:W4:Y:S04]  /*f780*/  LDG.E R8, desc[UR4][R250.64+0x406394] ;  /* 0x40639404fa087981 */ /* 0x002f28000c1e1900 */
[----:B------:R1:W-:Y:S04]  /*f790*/  STL.64 [R1+0x5490], R248 ;  /* 0x005490f801007387 */ /* 0x0003e80000100a00 */
[----:B0-----:R-:W4:Y:S04]  /*f7a0*/  LDL.64 R236, [R1+0x4c40] ;  /* 0x004c400001ec7983 */ /* 0x001f280000100a00 */
[----:B------:R0:W-:Y:S04]  /*f7b0*/  STL.64 [R1+0x5498], R246 ;  /* 0x005498f601007387 */ /* 0x0001e80000100a00 */
[----:B------:R-:W-:Y:S04]  /*f7c0*/  STL.64 [R1+0x54a8], R242 ;  /* 0x0054a8f201007387 */ /* 0x000fe80000100a00 */
[----:B------:R0:W-:Y:S04]  /*f7d0*/  STL.64 [R1+0x54a0], R244 ;  /* 0x0054a0f401007387 */ /* 0x0001e80000100a00 */
[----:B-1----:R-:W4:Y:S04]  /*f7e0*/  LDL.64 R248, [R1+0x4c48] ;  /* 0x004c480001f87983 */ /* 0x002f280000100a00 */
[----:B0-----:R-:W4:Y:S04]  /*f7f0*/  LDL.64 R246, [R1+0x4c50] ;  /* 0x004c500001f67983 */ /* 0x001f280000100a00 */
[----:B------:R-:W4:Y:S04]  /*f800*/  LDL.64 R244, [R1+0x4c58] ;  /* 0x004c580001f47983 */ /* 0x000f280000100a00 */
[----:B------:R0:W-:Y:S04]  /*f810*/  STL [R1+0x3088], R3 ;  /* 0x0030880301007387 */ /* 0x0001e80000100800 */
[----:B------:R-:W4:Y:S04]  /*f820*/  LDL.64 R242, [R1+0x4c60] ;  /* 0x004c600001f27983 */ /* 0x000f280000100a00 */
[----:B------:R1:W-:Y:S04]  /*f830*/  STL [R1+0x3064], R2 ;  /* 0x0030640201007387 */ /* 0x0003e80000100800 */
[----:B0-----:R-:W4:Y:S04]  /*f840*/  LDG.E R3, desc[UR4][R250.64+0x4063b8] ;  /* 0x4063b804fa037981 */ /* 0x001f28000c1e1900 */
[----:B--2---:R0:W-:Y:S04]  /*f850*/  STL [R1+0x30cc], R0 ;  /* 0x0030cc0001007387 */ /* 0x0041e80000100800 */
[----:B-1----:R-:W2:Y:S04]  /*f860*/  LDG.E R2, desc[UR4][R250.64+0x4063a4] ;  /* 0x4063a404fa027981 */ /* 0x002ea8000c1e1900 */
[----:B0-----:R-:W2:Y:S04]  /*f870*/  LDG.E R0, desc[UR4][R250.64+0x4063dc] ;  /* 0x4063dc04fa007981 */ /* 0x001ea8000c1e1900 */
[----:B---3--:R0:W-:Y:S04]  /*f880*/  STL.64 [R1+0x54b0], R6 ;  /* 0x0054b00601007387 */ /* 0x0081e80000100a00 */
[----:B0-----:R-:W3:Y:S04]  /*f890*/  LDL.64 R6, [R1+0x4c68] ;  /* 0x004c680001067983 */ /* 0x001ee80000100a00 */
[----:B------:R0:W-:Y:S04]  /*f8a0*/  STL [R1+0x3060], R5 ;  /* 0x0030600501007387 */ /* 0x0001e80000100800 */
[----:B----4-:R1:W-:Y:S04]  /*f8b0*/  STL.64 [R1+0x54e0], R12 ;  /* 0x0054e00c01007387 */ /* 0x0103e80000100a00 */
[----:B0-----:R-:W4:Y:S04]  /*f8c0*/  LDG.E R5, desc[UR4][R250.64+0x406008] ;  /* 0x40600804fa057981 */ /* 0x001f28000c1e1900 */
[----:B-1----:R-:W3:Y:S04]  /*f8d0*/  LDL.64 R12, [R1+0x4c98] ;  /* 0x004c9800010c7983 */ /* 0x002ee80000100a00 */
[----:B------:R0:W-:Y:S04]  /*f8e0*/  STL.64 [R1+0x54c8], R240 ;  /* 0x0054c8f001007387 */ /* 0x0001e80000100a00 */
[----:B------:R1:W-:Y:S04]  /*f8f0*/  STL.64 [R1+0x54c0], R238 ;  /* 0x0054c0ee01007387 */ /* 0x0003e80000100a00 */
[----:B------:R-:W4:Y:S04]  /*f900*/  LDL.64 R250, [R1+0x4c38] ;  /* 0x004c380001fa7983 */ /* 0x000f280000100a00 */
[----:B0-----:R-:W4:Y:S04]  /*f910*/  LDL.64 R240, [R1+0x4c80] ;  /* 0x004c800001f07983 */ /* 0x001f280000100a00 */
[----:B-1----:R-:W4:Y:S04]  /*f920*/  LDL.64 R238, [R1+0x4c78] ;  /* 0x004c780001ee7983 */ /* 0x002f280000100a00 */
[----:B------:R0:W-:Y:S04]  /*f930*/  STL.64 [R1+0x54d8], R10 ;  /* 0x0054d80a01007387 */ /* 0x0001e80000100a00 */
[----:B0-----:R-:W4:Y:S04]  /*f940*/  LDL.64 R10, [R1+0x4c90] ;  /* 0x004c9000010a7983 */ /* 0x001f280000100a00 */
[----:B------:R0:W-:Y:S04]  /*f950*/  STL.64 [R1+0x5500], R20 ;  /* 0x0055001401007387 */ /* 0x0001e80000100a00 */
[----:B0-----:R-:W4:Y:S04]  /*f960*/  LDL.64 R20, [R1+0x4bf8] ;  /* 0x004bf80001147983 */ /* 0x001f280000100a00 */
[----:B------:R0:W-:Y:S04]  /*f970*/  STL.64 [R1+0x54d0], R8 ;  /* 0x0054d00801007387 */ /* 0x0001e80000100a00 */
[----:B0-----:R-:W4:Y:S04]  /*f980*/  LDL.64 R8, [R1+0x4c88] ;  /* 0x004c880001087983 */ /* 0x001f280000100a00 */
[----:B--2---:R0:W-:Y:S04]  /*f990*/  STL.64 [R1+0x54b8], R2 ;  /* 0x0054b80201007387 */ /* 0x0041e80000100a00 */
[----:B0-----:R-:W2:Y:S04]  /*f9a0*/  LDL.64 R2, [R1+0x4c70] ;  /* 0x004c700001027983 */ /* 0x001ea80000100a00 */
[----:B---3--:R-:W-:Y:S04]  /*f9b0*/  STL.64 [R1+0x1018], R12 ;  /* 0x0010180c01007387 */ /* 0x008fe80000100a00 */
[----:B------:R0:W-:Y:S04]  /*f9c0*/  STL.64 [R1+0x1068], R248 ;  /* 0x001068f801007387 */ /* 0x0001e80000100a00 */
[----:B------:R1:W-:Y:S04]  /*f9d0*/  STL.64 [R1+0x1060], R246 ;  /* 0x001060f601007387 */ /* 0x0003e80000100a00 */
[----:B------:R3:W-:Y:S04]  /*f9e0*/  STL.64 [R1+0x1058], R244 ;  /* 0x001058f401007387 */ /* 0x0007e80000100a00 */
[----:B0-----:R-:W2:Y:S04]  /*f9f0*/  LDL.64 R248, [R1+0x4c30] ;  /* 0x004c300001f87983 */ /* 0x001ea80000100a00 */
[----:B-1----:R-:W2:Y:S04]  /*fa00*/  LDL.64 R246, [R1+0x4c28] ;  /* 0x004c280001f67983 */ /* 0x002ea80000100a00 */
[----:B------:R0:W-:Y:S04]  /*fa10*/  STL.64 [R1+0x1050], R242 ;  /* 0x001050f201007387 */ /* 0x0001e80000100a00 */
[----:B---3--:R-:W3:Y:S04]  /*fa20*/  LDL.64 R244, [R1+0x4c20] ;  /* 0x004c200001f47983 */ /* 0x008ee80000100a00 */
[----:B----4-:R1:W-:Y:S04]  /*fa30*/  STL.64 [R1+0x1030], R240 ;  /* 0x001030f001007387 */ /* 0x0103e80000100a00 */
[----:B0-----:R-:W4:Y:S04]  /*fa40*/  LDL.64 R242, [R1+0x4c18] ;  /* 0x004c180001f27983 */ /* 0x001f280000100a00 */
[----:B------:R0:W-:Y:S04]  /*fa50*/  STL.64 [R1+0x1038], R238 ;  /* 0x001038ee01007387 */ /* 0x0001e80000100a00 */
[----:B-1----:R-:W4:Y:S04]  /*fa60*/  LDL.64 R240, [R1+0x4c10] ;  /* 0x004c100001f07983 */ /* 0x002f280000100a00 */
[----:B------:R1:W-:Y:S04]  /*fa70*/  STL.64 [R1+0x1070], R236 ;  /* 0x001070ec01007387 */ /* 0x0003e80000100a00 */
        /* <DEDUP_REMOVED lines=9> */
[----:B------:R-:W4:Y:S04]  /*fb10*/  LDL.64 R12, [R1+0x4bd8] ;  /* 0x004bd800010c7983 */ /* 0x000f280000100a00 */
[----:B-1----:R-:W4:Y:S04]  /*fb20*/  LDL.64 R10, [R1+0x4bd0] ;  /* 0x004bd000010a7983 */ /* 0x002f280000100a00 */
[----:B------:R0:W-:Y:S04]  /*fb30*/  STL.64 [R1+0x1048], R6 ;  /* 0x0010480601007387 */ /* 0x0001e80000100a00 */
[----:B------:R1:W-:Y:S04]  /*fb40*/  STL.64 [R1+0x1078], R250 ;  /* 0x001078fa01007387 */ /* 0x0003e80000100a00 */
[----:B0-----:R-:W4:Y:S04]  /*fb50*/  LDL.64 R6, [R1+0x4bc0] ;  /* 0x004bc00001067983 */ /* 0x001f280000100a00 */
[----:B-1----:R-:W4:Y:S04]  /*fb60*/  LDL.64 R250, [R1+0x4ac8] ;  /* 0x004ac80001fa7983 */ /* 0x002f280000100a00 */
[----:B------:R0:W-:Y:S04]  /*fb70*/  STL.64 [R1+0x10b8], R20 ;  /* 0x0010b81401007387 */ /* 0x0001e80000100a00 */
[----:B0-----:R-:W4:Y:S04]  /*fb80*/  LDL.64 R20, [R1+0x4b08] ;  /* 0x004b080001147983 */ /* 0x001f280000100a00 */
[----:B------:R0:W-:Y:S04]  /*fb90*/  STL.64 [R1+0x1028], R8 ;  /* 0x0010280801007387 */ /* 0x0001e80000100a00 */
[----:B0-----:R-:W4:Y:S04]  /*fba0*/  LDL.64 R8, [R1+0x4bc8] ;  /* 0x004bc80001087983 */ /* 0x001f280000100a00 */
[----:B--2---:R0:W-:Y:S04]  /*fbb0*/  STL.64 [R1+0x1040], R2 ;  /* 0x0010400201007387 */ /* 0x0041e80000100a00 */
[----:B0-----:R-:W2:Y:S04]  /*fbc0*/  LDL.64 R2, [R1+0x4ac0] ;  /* 0x004ac00001027983 */ /* 0x001ea80000100a00 */
[----:B------:R0:W-:Y:S04]  /*fbd0*/  STL.64 [R1+0x1080], R248 ;  /* 0x001080f801007387 */ /* 0x0001e80000100a00 */
[----:B------:R1:W-:Y:S04]  /*fbe0*/  STL.64 [R1+0x1088], R246 ;  /* 0x001088f601007387 */ /* 0x0003e80000100a00 */
[----:B0-----:R-:W2:Y:S04]  /*fbf0*/  LDL.64 R248, [R1+0x4ad0] ;  /* 0x004ad00001f87983 */ /* 0x001ea80000100a00 */
[----:B---3--:R0:W-:Y:S04]  /*fc00*/  STL.64 [R1+0x1090], R244 ;  /* 0x001090f401007387 */ /* 0x0081e80000100a00 */
[----:B-1----:R-:W3:Y:S04]  /*fc10*/  LDL.64 R246, [R1+0x4ad8] ;  /* 0x004ad80001f67983 */ /* 0x002ee80000100a00 */
        /* <DEDUP_REMOVED lines=8> */
[----:B0-----:R-:W4:Y:S04]  /*fca0*/  LDL.64 R236, [R1+0x4b00] ;  /* 0x004b000001ec7983 */ /* 0x001f280000100a00 */
[----:B------:R0:W-:Y:S04]  /*fcb0*/  STL.64 [R1+0x10c0], R18 ;  /* 0x0010c01201007387 */ /* 0x0001e80000100a00 */
[----:B------:R1:W-:Y:S04]  /*fcc0*/  STL.64 [R1+0x10c8], R16 ;  /* 0x0010c81001007387 */ /* 0x0003e80000100a00 */
[----:B------:R1:W-:Y:S04]  /*fcd0*/  STL.64 [R1+0x10d0], R14 ;  /* 0x0010d00e01007387 */ /* 0x0003e80000100a00 */
[----:B0-----:R-:W4:Y:S04]  /*fce0*/  LDL.64 R18, [R1+0x4b10] ;  /* 0x004b100001127983 */ /* 0x001f280000100a00 */
[----:B-1----:R-:W4:Y:S04]  /*fcf0*/  LDL.64 R16, [R1+0x4b18] ;  /* 0x004b180001107983 */ /* 0x002f280000100a00 */
[----:B------:R0:W-:Y:S04]  /*fd00*/  STL.64 [R1+0x10d8], R12 ;  /* 0x0010d80c01007387 */ /* 0x0001e80000100a00 */
[----:B------:R-:W4:Y:S04]  /*fd10*/  LDL.64 R14, [R1+0x4b20] ;  /* 0x004b2000010e7983 */ /* 0x000f280000100a00 */
[----:B------:R1:W-:Y:S04]  /*fd20*/  STL.64 [R1+0x10e0], R10 ;  /* 0x0010e00a01007387 */ /* 0x0003e80000100a00 */
[----:B0-----:R-:W4:Y:S04]  /*fd30*/  LDL.64 R12, [R1+0x4b28] ;  /* 0x004b2800010c7983 */ /* 0x001f280000100a00 */
[----:B------:R0:W-:Y:S04]  /*fd40*/  STL.64 [R1+0x10f0], R6 ;  /* 0x0010f00601007387 */ /* 0x0001e80000100a00 */
[----:B-1----:R-:W4:Y:S04]  /*fd50*/  LDL.64 R10, [R1+0x4b30] ;  /* 0x004b3000010a7983 */ /* 0x002f280000100a00 */
        /* <DEDUP_REMOVED lines=10> */
[----:B---3--:R1:W-:Y:S04]  /*fe00*/  STL.64 [R1+0x1110], R246 ;  /* 0x001110f601007387 */ /* 0x0083e80000100a00 */
[----:B0-----:R-:W3:Y:S04]  /*fe10*/  LDL.64 R248, [R1+0x4b58] ;  /* 0x004b580001f87983 */ /* 0x001ee80000100a00 */
[----:B----4-:R0:W-:Y:S04]  /*fe20*/  STL.64 [R1+0x1118], R244 ;  /* 0x001118f401007387 */ /* 0x0101e80000100a00 */
        /* <DEDUP_REMOVED lines=25> */
[----:B0-----:R-:W4:Y:S04]  /*ffc0*/  LDL.64 R20, [R1+0x4a18] ;  /* 0x004a180001147983 */ /* 0x001f280000100a00 */
[----:B------:R0:W-:Y:S04]  /*ffd0*/  STL.64 [R1+0x1170], R8 ;  /* 0x0011700801007387 */ /* 0x0001e80000100a00 */
[----:B0-----:R-:W4:Y:S04]  /*ffe0*/  LDL.64 R8, [R1+0x49c0] ;  /* 0x0049c00001087983 */ /* 0x001f280000100a00 */
[----:B--2---:R0:W-:Y:S04]  /*fff0*/  STL.64 [R1+0x1180], R2 ;  /* 0x0011800201007387 */ /* 0x0041e80000100a00 */
[----:B0-----:R-:W2:Y:S04]  /*10000*/  LDL.64 R2, [R1+0x49d0] ;  /* 0x0049d00001027983 */ /* 0x001ea80000100a00 */
[----:B---3--:R0:W-:Y:S04]  /*10010*/  STL.64 [R1+0x1190], R248 ;  /* 0x001190f801007387 */ /* 0x0081e80000100a00 */
[----:B----4-:R1:W-:Y:S04]  /*10020*/  STL.64 [R1+0x1198], R246 ;  /* 0x001198f601007387 */ /* 0x0103e80000100a00 */
[----:B0-----:R-:W3:Y:S04]  /*10030*/  LDL.64 R248, [R1+0x49e0] ;  /* 0x0049e00001f87983 */ /* 0x001ee80000100a00 */
        /* <DEDUP_REMOVED lines=297> */
[----:B--2---:R0:W-:Y:S04]  /*112d0*/  STL.64 [R1+0x1648], R2 ;  /* 0x0016480201007387 */ /* 0x0041e80000100a00 */
[----:B------:R1:W-:Y:S04]  /*112e0*/  STL.64 [R1+0x1650], R250 ;  /* 0x001650fa01007387 */ /* 0x0003e80000100a00 */
[----:B0-----:R-:W2:Y:S04]  /*112f0*/  LDL.64 R2, [R1+0x4698] ;  /* 0x0046980001027983 */ /* 0x001ea80000100a00 */
[----:B-1----:R-:W2:Y:S04]  /*11300*/  LDL.64 R250, [R1+0x46a0] ;  /* 0x0046a00001fa7983 */ /* 0x002ea80000100a00 */
        /* <DEDUP_REMOVED lines=25> */
[----:B-1----:R-:W4:Y:S04]  /*114a0*/  LDL.64 R10, [R1+0x4508] ;  /* 0x00450800010a7983 */ /* 0x002f280000100a00 */
[----:B------:R0:W-:Y:S04]  /*114b0*/  STL.64 [R1+0x16c0], R8 ;  /* 0x0016c00801007387 */ /* 0x0001e80000100a00 */
[----:B------:R1:W-:Y:S04]  /*114c0*/  STL.64 [R1+0x16c8], R6 ;  /* 0x0016c80601007387 */ /* 0x0003e80000100a00 */
[----:B0-----:R-:W4:Y:S04]  /*114d0*/  LDL.64 R8, [R1+0x4510] ;  /* 0x0045100001087983 */ /* 0x001f280000100a00 */
[----:B-1----:R-:W4:Y:S04]  /*114e0*/  LDL.64 R6, [R1+0x4518] ;  /* 0x0045180001067983 */ /* 0x002f280000100a00 */
        /* <DEDUP_REMOVED lines=324> */
[----:B0-----:R-:W4:Y:S04]  /*12930*/  LDL.64 R236, [R1+0x4068] ;  /* 0x0040680001ec7983 */ /* 0x001f280000100a00 */
[----:B-1----:R-:W3:Y:S04]  /*12940*/  LDL.64 R20, [R1+0x3ff0] ;  /* 0x003ff00001147983 */ /* 0x002ee80000100a00 */
        /* <DEDUP_REMOVED lines=15> */
[----:B0-----:R-:W2:Y:S04]  /*12a40*/  LDL.64 R2, [R1+0x4038] ;  /* 0x0040380001027983 */ /* 0x001ea80000100a00 */
[----:B---3--:R0:W-:Y:S04]  /*12a50*/  STL.64 [R1+0x1c28], R20 ;  /* 0x001c281401007387 */ /* 0x0081e80000100a00 */
[----:B------:R1:W-:Y:S04]  /*12a60*/  STL.64 [R1+0x2030], R4 ;  /* 0x0020300401007387 */ /* 0x0003e80000100a00 */
[----:B------:R3:W-:Y:S04]  /*12a70*/  STL.64 [R1+0x2200], R120 ;  /* 0x0022007801007387 */ /* 0x0007e80000100a00 */
[----:B0-----:R-:W4:Y:S04]  /*12a80*/  LDL.LU.64 R20, [R1+0x5500] ;  /* 0x0055000001147983 */ /* 0x001f280000300a00 */
        /* <DEDUP_REMOVED lines=15> */
[----:B-1----:R-:W2:Y:S04]  /*12b80*/  LDL.64 R4, [R1+0x3ef8] ;  /* 0x003ef80001047983 */ /* 0x002ea80000100a00 */
[----:B------:R1:W-:Y:S04]  /*12b90*/  STL.64 [R1+0x2280], R88 ;  /* 0x0022805801007387 */ /* 0x0003e80000100a00 */
[----:B---3--:R-:W3:Y:S04]  /*12ba0*/  LDL.64 R120, [R1+0x3f08] ;  /* 0x003f080001787983 */ /* 0x008ee80000100a00 */
[----:B0-----:R-:W4:Y:S04]  /*12bb0*/  LDL.64 R118, [R1+0x3f10] ;  /* 0x003f100001767983 */ /* 0x001f280000100a00 */
[----:B------:R-:W4:Y:S04]  /*12bc0*/  LDL.64 R116, [R1+0x3f18] ;  /* 0x003f180001747983 */ /* 0x000f280000100a00 */
        /* <DEDUP_REMOVED lines=13> */
[----:B-1----:R-:W4:Y:S04]  /*12ca0*/  LDL.64 R88, [R1+0x3f88] ;  /* 0x003f880001587983 */ /* 0x002f280000100a00 */
        /* <DEDUP_REMOVED lines=13> */
[----:B0-----:R-:W4:Y:S04]  /*12d80*/  LDL.64 R86, [R1+0x3f90] ;  /* 0x003f900001567983 */ /* 0x001f280000100a00 */
[----:B-1----:R-:W4:Y:S04]  /*12d90*/  LDL.64 R84, [R1+0x3f98] ;  /* 0x003f980001547983 */ /* 0x002f280000100a00 */
        /* <DEDUP_REMOVED lines=11> */
[----:B------:R0:W-:Y:S04]  /*12e50*/  STL.64 [R1+0x1c60], R240 ;  /* 0x001c60f001007387 */ /* 0x0001e80000100a00 */
[----:B------:R1:W-:Y:S04]  /*12e60*/  STL.64 [R1+0x1c88], R244 ;  /* 0x001c88f401007387 */ /* 0x0003e80000100a00 */
[----:B0-----:R-:W4:Y:S04]  /*12e70*/  LDL.LU.64 R240, [R1+0x54c8] ;  /* 0x0054c80001f07983 */ /* 0x001f280000300a00 */
[----:B-1----:R-:W4:Y:S04]  /*12e80*/  LDL.LU.64 R244, [R1+0x54a0] ;  /* 0x0054a00001f47983 */ /* 0x002f280000300a00 */
[----:B--2---:R0:W-:Y:S04]  /*12e90*/  STL.64 [R1+0x1d30], R4 ;  /* 0x001d300401007387 */ /* 0x0041e80000100a00 */
[----:B---3--:R1:W-:Y:S04]  /*12ea0*/  STL.64 [R1+0x1d40], R120 ;  /* 0x001d407801007387 */ /* 0x0083e80000100a00 */
[----:B----4-:R2:W-:Y:S04]  /*12eb0*/  STL.64 [R1+0x1d48], R118 ;  /* 0x001d487601007387 */ /* 0x0105e80000100a00 */
        /* <DEDUP_REMOVED lines=15> */
[----:B------:R0:W-:Y:S04]  /*12fb0*/  STL.64 [R1+0x1dc0], R88 ;  /* 0x001dc05801007387 */ /* 0x0001e80000100a00 */
[----:B-1----:R-:W4:Y:S04]  /*12fc0*/  LDL.64 R120, [R1+0x3e00] ;  /* 0x003e000001787983 */ /* 0x002f280000100a00 */
[----:B--2---:R-:W2:Y:S04]  /*12fd0*/  LDL.64 R118, [R1+0x3e08] ;  /* 0x003e080001767983 */ /* 0x004ea80000100a00 */
[----:B---3--:R-:W3:Y:S04]  /*12fe0*/  LDL.64 R116, [R1+0x3e10] ;  /* 0x003e100001747983 */ /* 0x008ee80000100a00 */
[----:B----4-:R-:W4:Y:S04]  /*12ff0*/  LDL.64 R114, [R1+0x3e18] ;  /* 0x003e180001727983 */ /* 0x010f280000100a00 */
        /* <DEDUP_REMOVED lines=12> */
[----:B0-----:R-:W4:Y:S04]  /*130c0*/  LDL.64 R88, [R1+0x3e80] ;  /* 0x003e800001587983 */ /* 0x001f280000100a00 */
[----:B------:R0:W-:Y:S04]  /*130d0*/  STL.64 [R1+0x1c70], R2 ;  /* 0x001c700201007387 */ /* 0x0001e80000100a00 */
[----:B------:R1:W-:Y:S04]  /*130e0*/  STL.64 [R1+0x1c80], R242 ;  /* 0x001c80f201007387 */ /* 0x0003e80000100a00 */
[----:B------:R1:W-:Y:S04]  /*130f0*/  STL.64 [R1+0x1c68], R238 ;  /* 0x001c68ee01007387 */ /* 0x0003e80000100a00 */
[----:B0-----:R-:W4:Y:S04]  /*13100*/  LDL.LU.64 R2, [R1+0x54b8] ;  /* 0x0054b80001027983 */ /* 0x001f280000300a00 */
[----:B-1----:R-:W4:Y:S04]  /*13110*/  LDL.LU.64 R242, [R1+0x54a8] ;  /* 0x0054a80001f27983 */ /* 0x002f280000300a00 */
[----:B------:R-:W4:Y:S04]  /*13120*/  LDL.LU.64 R238, [R1+0x54c0] ;  /* 0x0054c00001ee7983 */ /* 0x000f280000300a00 */
        /* <DEDUP_REMOVED lines=51> */
[----:B------:R-:W4:Y:S04]  /*13460*/  LDL.64 R80, [R1+0x3ea0] ;  /* 0x003ea00001507983 */ /* 0x000f280000100a00 */
[----:B------:R1:W-:Y:S04]  /*13470*/  STL.64 [R1+0x1e38], R120 ;  /* 0x001e387801007387 */ /* 0x0003e80000100a00 */
        /* <DEDUP_REMOVED lines=43> */
[----:B0-----:R-:W4:Y:S04]  /*13730*/  LDL.64 R88, [R1+0x3d78] ;  /* 0x003d780001587983 */ /* 0x001f280000100a00 */
[----:B------:R0:W-:Y:S01]  /*13740*/  STL.64 [R1+0x1c78], R6 ;  /* 0x001c780601007387 */ /* 0x0001e20000100a00 */
[----:B-1----:R-:W-:-:S03]  /*13750*/  MOV R186, R240 ;  /* 0x000000f000ba7202 */ /* 0x002fc60000000f00 */
[----:B------:R1:W-:Y:S04]  /*13760*/  STL.64 [R1+0x20d0], R196 ;  /* 0x0020d0c401007387 */ /* 0x0003e80000100a00 */
[----:B------:R1:W-:Y:S04]  /*13770*/  STL.64 [R1+0x20d8], R194 ;  /* 0x0020d8c201007387 */ /* 0x0003e80000100a00 */
[----:B0-----:R-:W2:Y:S04]  /*13780*/  LDL.LU.64 R6, [R1+0x54b0] ;  /* 0x0054b00001067983 */ /* 0x001ea80000300a00 */
[----:B------:R-:W4:Y:S01]  /*13790*/  LDL.LU R240, [R1+0x5440] ;  /* 0x0054400001f07983 */ /* 0x000f220000300800 */
[----:B-1----:R-:W-:-:S03]  /*137a0*/  MOV R197, R245 ;  /* 0x000000f500c57202 */ /* 0x002fc60000000f00 */
[----:B------:R0:W-:Y:S01]  /*137b0*/  STL.64 [R1+0x1c90], R246 ;  /* 0x001c90f601007387 */ /* 0x0001e20000100a00 */
[----:B------:R-:W-:-:S03]  /*137c0*/  MOV R194, R244 ;  /* 0x000000f400c27202 */ /* 0x000fc60000000f00 */
[----:B------:R-:W4:Y:S04]  /*137d0*/  LDL.LU R245, [R1+0x545c] ;  /* 0x00545c0001f57983 */ /* 0x000f280000300800 */
[----:B------:R-:W4:Y:S04]  /*137e0*/  LDL.LU R244, [R1+0x5458] ;  /* 0x0054580001f47983 */ /* 0x000f280000300800 */
[----:B0-----:R-:W4:Y:S01]  /*137f0*/  LDL.LU.64 R246, [R1+0x5498] ;  /* 0x0054980001f67983 */ /* 0x001f220000300a00 */
[----:B------:R-:W-:-:S03]  /*13800*/  MOV R187, R239 ;  /* 0x000000ef00bb7202 */ /* 0x000fc60000000f00 */
[----:B------:R0:W-:Y:S04]  /*13810*/  STL.64 [R1+0x20e0], R192 ;  /* 0x0020e0c001007387 */ /* 0x0001e80000100a00 */
[----:B------:R1:W-:Y:S04]  /*13820*/  STL.64 [R1+0x1c98], R248 ;  /* 0x001c98f801007387 */ /* 0x0003e80000100a00 */
[----:B------:R1:W-:Y:S01]  /*13830*/  STL.64 [R1+0x20f0], R188 ;  /* 0x0020f0bc01007387 */ /* 0x0003e20000100a00 */
[----:B0-----:R-:W-:-:S03]  /*13840*/  MOV R192, R242 ;  /* 0x000000f200c07202 */ /* 0x001fc60000000f00 */
[----:B------:R0:W-:Y:S01]  /*13850*/  STL.64 [R1+0x1ca0], R236 ;  /* 0x001ca0ec01007387 */ /* 0x0001e20000100a00 */
[----:B------:R-:W-:-:S03]  /*13860*/  MOV R193, R3 ;  /* 0x0000000300c17202 */ /* 0x000fc60000000f00 */
[----:B-1----:R-:W4:Y:S01]  /*13870*/  LDL.LU.64 R248, [R1+0x5490] ;  /* 0x0054900001f87983 */ /* 0x002f220000300a00 */
[----:B------:R-:W-:Y:S01]  /*13880*/  MOV R188, R2 ;  /* 0x0000000200bc7202 */ /* 0x000fe20000000f00 */
[----:B------:R-:W-:Y:S02]  /*13890*/  IMAD.MOV.U32 R189, RZ, RZ, R241 ;  /* 0x000000ffffbd7224 */ /* 0x000fe400078e00f1 */
[----:B------:R-:W-:Y:S04]  /*138a0*/  STL.64 [R1+0x1c30], R18 ;  /* 0x001c301201007387 */ /* 0x000fe80000100a00 */
[----:B------:R-:W-:Y:S04]  /*138b0*/  STL.64 [R1+0x1c38], R16 ;  /* 0x001c381001007387 */ /* 0x000fe80000100a00 */
[----:B------:R-:W-:Y:S04]  /*138c0*/  STL.64 [R1+0x1c40], R14 ;  /* 0x001c400e01007387 */ /* 0x000fe80000100a00 */
[----:B------:R-:W-:Y:S04]  /*138d0*/  STL.64 [R1+0x1c48], R12 ;  /* 0x001c480c01007387 */ /* 0x000fe80000100a00 */
[----:B------:R-:W-:Y:S04]  /*138e0*/  STL.64 [R1+0x1c50], R10 ;  /* 0x001c500a01007387 */ /* 0x000fe80000100a00 */
[----:B------:R-:W-:Y:S04]  /*138f0*/  STL.64 [R1+0x1c58], R8 ;  /* 0x001c580801007387 */ /* 0x000fe80000100a00 */
[----:B0-----:R-:W4:Y:S04]  /*13900*/  LDL.LU.64 R236, [R1+0x5488] ;  /* 0x0054880001ec7983 */ /* 0x001f280000300a00 */
        /* <DEDUP_REMOVED lines=57> */
[----:B------:R-:W-:Y:S01]  /*13ca0*/  STL.64 [R1+0x1ee0], R78 ;  /* 0x001ee04e01007387 */ /* 0x000fe20000100a00 */
[----:B--2---:R-:W-:-:S03]  /*13cb0*/  IMAD.MOV.U32 R191, RZ, RZ, R6 ;  /* 0x000000ffffbf7224 */ /* 0x004fc600078e0006 */
        /* <DEDUP_REMOVED lines=11> */
[----:B---3--:R-:W-:Y:S04]  /*13d70*/  STL.64 [R1+0x1f40], R116 ;  /* 0x001f407401007387 */ /* 0x008fe80000100a00 */
[----:B----4-:R-:W-:Y:S04]  /*13d80*/  STL.64 [R1+0x1f48], R114 ;  /* 0x001f487201007387 */ /* 0x010fe80000100a00 */
        /* <DEDUP_REMOVED lines=13> */
[----:B------:R-:W-:-:S03]  /*13e60*/  MOV R196, R246 ;  /* 0x000000f600c47202 */ /* 0x000fc60000000f00 */
[----:B------:R0:W-:Y:S04]  /*13e70*/  STL.64 [R1+0x23e0], R192 ;  /* 0x0023e0c001007387 */ /* 0x0001e80000100a00 */
[----:B------:R-:W2:Y:S04]  /*13e80*/  LDL.LU R239, [R1+0x543c] ;  /* 0x00543c0001ef7983 */ /* 0x000ea80000300800 */
[----:B------:R-:W3:Y:S01]  /*13e90*/  LDL.LU R6, [R1+0x5434] ;  /* 0x0054340001067983 */ /* 0x000ee20000300800 */
[----:B0-----:R-:W-:-:S03]  /*13ea0*/  MOV R192, R240 ;  /* 0x000000f000c07202 */ /* 0x001fc60000000f00 */
[----:B------:R0:W-:Y:S04]  /*13eb0*/  STL.64 [R1+0x23c8], R186 ;  /* 0x0023c8ba01007387 */ /* 0x0001e80000100a00 */
[----:B------:R1:W-:Y:S04]  /*13ec0*/  STL.64 [R1+0x23d0], R188 ;  /* 0x0023d0bc01007387 */ /* 0x0003e80000100a00 */
[----:B------:R-:W4:Y:S04]  /*13ed0*/  LDL.LU R240, [R1+0x5430] ;  /* 0x0054300001f07983 */ /* 0x000f280000300800 */
[----:B------:R-:W4:Y:S01]  /*13ee0*/  LDL.LU R222, [R1+0x30a0] ;  /* 0x0030a00001de7983 */ /* 0x000f220000300800 */
[----:B0-----:R-:W-:-:S03]  /*13ef0*/  MOV R187, R245 ;  /* 0x000000f500bb7202 */ /* 0x001fc60000000f00 */
[----:B------:R-:W4:Y:S01]  /*13f00*/  LDL.LU R223, [R1+0x30a4] ;  /* 0x0030a40001df7983 */ /* 0x000f220000300800 */
[----:B-1----:R-:W-:-:S03]  /*13f10*/  MOV R188, R244 ;  /* 0x000000f400bc7202 */ /* 0x002fc60000000f00 */
[----:B------:R-:W4:Y:S04]  /*13f20*/  LDL.LU R246, [R1+0x5460] ;  /* 0x0054600001f67983 */ /* 0x000f280000300800 */
[----:B------:R-:W4:Y:S04]  /*13f30*/  LDL.LU R244, [R1+0x5428] ;  /* 0x0054280001f47983 */ /* 0x000f280000300800 */
[----:B------:R-:W4:Y:S01]  /*13f40*/  LDL.LU R245, [R1+0x53fc] ;  /* 0x0053fc0001f57983 */ /* 0x000f220000300800 */
[----:B------:R-:W-:Y:S01]  /*13f50*/  MOV R198, R248 ;  /* 0x000000f800c67202 */ /* 0x000fe20000000f00 */
[----:B------:R-:W-:-:S02]  /*13f60*/  IMAD.MOV.U32 R199, RZ, RZ, R247 ;  /* 0x000000ffffc77224 */ /* 0x000fc400078e00f7 */
[----:B------:R-:W-:Y:S01]  /*13f70*/  IMAD.MOV.U32 R195, RZ, RZ, R243 ;  /* 0x000000ffffc37224 */ /* 0x000fe200078e00f3 */
[----:B------:R-:W-:Y:S01]  /*13f80*/  MOV R202, R0 ;  /* 0x0000000000ca7202 */ /* 0x000fe20000000f00 */
[----:B------:R-:W-:Y:S01]  /*13f90*/  IMAD.MOV.U32 R203, RZ, RZ, R237 ;  /* 0x000000ffffcb7224 */ /* 0x000fe200078e00ed */
[----:B------:R-:W4:Y:S01]  /*13fa0*/  LDL.LU R243, [R1+0x5454] ;  /* 0x0054540001f37983 */ /* 0x000f220000300800 */
[----:B------:R-:W-:Y:S02]  /*13fb0*/  MOV R204, R7 ;  /* 0x0000000700cc7202 */ /* 0x000fe40000000f00 */
[----:B------:R-:W-:Y:S01]  /*13fc0*/  MOV R205, R252 ;  /* 0x000000fc00cd7202 */ /* 0x000fe20000000f00 */
[----:B------:R3:W-:Y:S01]  /*13fd0*/  STL.64 [R1+0x23e8], R194 ;  /* 0x0023e8c201007387 */ /* 0x0007e20000100a00 */
[----:B------:R-:W-:Y:S02]  /*13fe0*/  MOV R200, R236 ;  /* 0x000000ec00c87202 */ /* 0x000fe40000000f00 */
[----:B------:R-:W-:Y:S01]  /*13ff0*/  MOV R201, R249 ;  /* 0x000000f900c97202 */ /* 0x000fe20000000f00 */
[----:B------:R4:W-:Y:S01]  /*14000*/  STL.64 [R1+0x23f8], R198 ;  /* 0x0023f8c601007387 */ /* 0x0009e20000100a00 */
[----:B------:R-:W-:-:S03]  /*14010*/  MOV R190, R238 ;  /* 0x000000ee00be7202 */ /* 0x000fc60000000f00 */
[----:B------:R-:W4:Y:S04]  /*14020*/  LDL.LU R234, [R1+0x30d0] ;  /* 0x0030d00001ea7983 */ /* 0x000f280000300800 */
[----:B------:R-:W4:Y:S04]  /*14030*/  LDL.LU R235, [R1+0x30d4] ;  /* 0x0030d40001eb7983 */ /* 0x000f280000300800 */
[----:B------:R-:W4:Y:S04]  /*14040*/  LDL.LU R230, [R1+0x30c0] ;  /* 0x0030c00001e67983 */ /* 0x000f280000300800 */
[----:B------:R-:W4:Y:S04]  /*14050*/  LDL.LU R231, [R1+0x30c4] ;  /* 0x0030c40001e77983 */ /* 0x000f280000300800 */
[----:B------:R-:W4:Y:S04]  /*14060*/  LDL.64 R4, [R1+0x3c90] ;  /* 0x003c900001047983 */ /* 0x000f280000100a00 */
        /* <DEDUP_REMOVED lines=11> */
[----:B------:R0:W-:Y:S04]  /*14120*/  STL.64 [R1+0x2408], R202 ;  /* 0x002408ca01007387 */ /* 0x0001e80000100a00 */
        /* <DEDUP_REMOVED lines=26> */
[----:B------:R-:W4:Y:S04]  /*142d0*/  LDL.LU.64 R18, [R1+0x54f8] ;  /* 0x0054f80001127983 */ /* 0x000f280000300a00 */
[----:B------:R-:W4:Y:S04]  /*142e0*/  LDL.LU.64 R16, [R1+0x54f0] ;  /* 0x0054f00001107983 */ /* 0x000f280000300a00 */
[----:B------:R-:W4:Y:S04]  /*142f0*/  LDL.LU.64 R14, [R1+0x54e8] ;  /* 0x0054e800010e7983 */ /* 0x000f280000300a00 */
[----:B------:R-:W4:Y:S04]  /*14300*/  LDL.LU.64 R12, [R1+0x54e0] ;  /* 0x0054e000010c7983 */ /* 0x000f280000300a00 */
[----:B------:R-:W4:Y:S04]  /*14310*/  LDL.LU.64 R10, [R1+0x54d8] ;  /* 0x0054d800010a7983 */ /* 0x000f280000300a00 */
[----:B------:R-:W4:Y:S04]  /*14320*/  LDL.LU.64 R8, [R1+0x54d0] ;  /* 0x0054d00001087983 */ /* 0x000f280000300a00 */
        /* <DEDUP_REMOVED lines=11> */
[----:B------:R-:W4:Y:S01]  /*143e0*/  LDL.64 R64, [R1+0x3ca0] ;  /* 0x003ca00001407983 */ /* 0x000f220000100a00 */
[----:B--2---:R-:W-:-:S03]  /*143f0*/  MOV R193, R239 ;  /* 0x000000ef00c17202 */ /* 0x004fc60000000f00 */
[----:B------:R-:W2:Y:S01]  /*14400*/  LDL.64 R62, [R1+0x3c98] ;  /* 0x003c9800013e7983 */ /* 0x000ea20000100a00 */
[----:B---3--:R-:W-:-:S03]  /*14410*/  MOV R195, R6 ;  /* 0x0000000600c37202 */ /* 0x008fc60000000f00 */
[----:B------:R-:W3:Y:S04]  /*14420*/  LDL.LU R239, [R1+0x542c] ;  /* 0x00542c0001ef7983 */ /* 0x000ee80000300800 */
[----:B------:R-:W2:Y:S04]  /*14430*/  LDL.LU R6, [R1+0x53ec] ;  /* 0x0053ec0001067983 */ /* 0x000ea80000300800 */
[----:B------:R-:W2:Y:S01]  /*14440*/  LDL.LU R3, [R1+0x544c] ;  /* 0x00544c0001037983 */ /* 0x000ea20000300800 */
[----:B----4-:R-:W-:-:S03]  /*14450*/  MOV R198, R240 ;  /* 0x000000f000c67202 */ /* 0x010fc60000000f00 */
[----:B------:R-:W4:Y:S04]  /*14460*/  LDL.LU R2, [R1+0x5448] ;  /* 0x0054480001027983 */ /* 0x000f280000300800 */
[----:B------:R-:W4:Y:S04]  /*14470*/  LDL.LU R240, [R1+0x53e8] ;  /* 0x0053e80001f07983 */ /* 0x000f280000300800 */
[----:B------:R1:W-:Y:S01]  /*14480*/  STL.64 [R1+0x2458], R222 ;  /* 0x002458de01007387 */ /* 0x0003e20000100a00 */
[----:B------:R-:W-:-:S03]  /*14490*/  MOV R186, R246 ;  /* 0x000000f600ba7202 */ /* 0x000fc60000000f00 */
[----:B------:R-:W4:Y:S01]  /*144a0*/  LDL.LU R246, [R1+0x5400] ;  /* 0x0054000001f67983 */ /* 0x000f220000300800 */
[----:B0-----:R-:W-:-:S03]  /*144b0*/  MOV R202, R244 ;  /* 0x000000f400ca7202 */ /* 0x001fc60000000f00 */
[----:B------:R-:W4:Y:S01]  /*144c0*/  LDL.LU R244, [R1+0x53e0] ;  /* 0x0053e00001f47983 */ /* 0x000f220000300800 */
[----:B-1----:R-:W-:-:S03]  /*144d0*/  IMAD.MOV.U32 R223, RZ, RZ, R245 ;  /* 0x000000ffffdf7224 */ /* 0x002fc600078e00f5 */
[----:B------:R-:W4:Y:S01]  /*144e0*/  LDL.LU R245, [R1+0x53b4] ;  /* 0x0053b40001f57983 */ /* 0x000f220000300800 */
[----:B------:R-:W-:-:S03]  /*144f0*/  IMAD.MOV.U32 R189, RZ, RZ, R243 ;  /* 0x000000ffffbd7224 */ /* 0x000fc600078e00f3 */
[----:B------:R-:W4:Y:S04]  /*14500*/  LDL.LU R243, [R1+0x5424] ;  /* 0x0054240001f37983 */ /* 0x000f280000300800 */
[----:B------:R-:W-:Y:S04]  /*14510*/  STL.64 [R1+0x23d8], R190 ;  /* 0x0023d8be01007387 */ /* 0x000fe80000100a00 */
[----:B------:R-:W-:Y:S04]  /*14520*/  STL.64 [R1+0x24c8], R188 ;  /* 0x0024c8bc01007387 */ /* 0x000fe80000100a00 */
[----:B------:R-:W-:Y:S04]  /*14530*/  STL.64 [R1+0x2488], R234 ;  /* 0x002488ea01007387 */ /* 0x000fe80000100a00 */
[----:B------:R-:W-:Y:S04]  /*14540*/  STL.64 [R1+0x2478], R230 ;  /* 0x002478e601007387 */ /* 0x000fe80000100a00 */
[----:B------:R0:W-:Y:S01]  /*14550*/  STL.64 [R1+0x2020], R4 ;  /* 0x0020200401007387 */ /* 0x0001e20000100a00 */
[----:B------:R-:W-:-:S03]  /*14560*/  MOV R178, R7 ;  /* 0x0000000700b27202 */ /* 0x000fc60000000f00 */
[----:B------:R-:W4:Y:S01]  /*14570*/  LDL.LU R7, [R1+0x5410] ;  /* 0x0054100001077983 */ /* 0x000f220000300800 */
[----:B------:R-:W-:-:S03]  /*14580*/  MOV R179, R252 ;  /* 0x000000fc00b37202 */ /* 0x000fc60000000f00 */
[----:B------:R-:W4:Y:S01]  /*14590*/  LDL.LU R252, [R1+0x540c] ;  /* 0x00540c0001fc7983 */ /* 0x000f220000300800 */
[----:B------:R-:W-:-:S03]  /*145a0*/  MOV R180, R0 ;  /* 0x0000000000b47202 */ /* 0x000fc60000000f00 */
[----:B0-----:R-:W4:Y:S01]  /*145b0*/  LDL.LU R4, [R1+0x30d8] ;  /* 0x0030d80001047983 */ /* 0x001f220000300800 */
[----:B------:R-:W-:-:S03]  /*145c0*/  IMAD.MOV.U32 R181, RZ, RZ, R237 ;  /* 0x000000ffffb57224 */ /* 0x000fc600078e00ed */
[----:B------:R-:W4:Y:S01]  /*145d0*/  LDL.LU R5, [R1+0x30dc] ;  /* 0x0030dc0001057983 */ /* 0x000f220000300800 */
[----:B------:R-:W-:-:S03]  /*145e0*/  MOV R182, R236 ;  /* 0x000000ec00b67202 */ /* 0x000fc60000000f00 */
[----:B------:R-:W4:Y:S01]  /*145f0*/  LDL.LU R0, [R1+0x5418] ;  /* 0x0054180001007983 */ /* 0x000f220000300800 */
[----:B------:R-:W-:-:S03]  /*14600*/  IMAD.MOV.U32 R183, RZ, RZ, R249 ;  /* 0x000000ffffb77224 */ /* 0x000fc600078e00f9 */
[----:B------:R-:W4:Y:S01]  /*14610*/  LDL.LU R237, [R1+0x5414] ;  /* 0x0054140001ed7983 */ /* 0x000f220000300800 */
[----:B------:R-:W-:-:S03]  /*14620*/  MOV R184, R248 ;  /* 0x000000f800b87202 */ /* 0x000fc60000000f00 */
[----:B------:R-:W4:Y:S01]  /*14630*/  LDL.LU R248, [R1+0x5420] ;  /* 0x0054200001f87983 */ /* 0x000f220000300800 */
[----:B------:R-:W-:-:S03]  /*14640*/  MOV R185, R247 ;  /* 0x000000f700b97202 */ /* 0x000fc60000000f00 */
[----:B------:R-:W4:Y:S01]  /*14650*/  LDL.LU R247, [R1+0x541c] ;  /* 0x00541c0001f77983 */ /* 0x000f220000300800 */
[----:B------:R-:W-:-:S03]  /*14660*/  MOV R190, R242 ;  /* 0x000000f200be7202 */ /* 0x000fc60000000f00 */
[----:B------:R-:W4:Y:S01]  /*14670*/  LDL.LU R236, [R1+0x5408] ;  /* 0x0054080001ec7983 */ /* 0x000f220000300800 */
[----:B------:R-:W-:-:S03]  /*14680*/  IMAD.MOV.U32 R191, RZ, RZ, R241 ;  /* 0x000000ffffbf7224 */ /* 0x000fc600078e00f1 */
[----:B------:R-:W4:Y:S01]  /*14690*/  LDL.LU R249, [R1+0x5404] ;  /* 0x0054040001f97983 */ /* 0x000f220000300800 */
[----:B------:R-:W-:-:S03]  /*146a0*/  MOV R194, R238 ;  /* 0x000000ee00c27202 */ /* 0x000fc60000000f00 */
[----:B------:R-:W4:Y:S04]  /*146b0*/  LDL.LU R242, [R1+0x53f8] ;  /* 0x0053f80001f27983 */ /* 0x000f280000300800 */
[----:B------:R-:W4:Y:S04]  /*146c0*/  LDL.LU R241, [R1+0x53f4] ;  /* 0x0053f40001f17983 */ /* 0x000f280000300800 */
[----:B------:R-:W4:Y:S04]  /*146d0*/  LDL.LU R238, [R1+0x53f0] ;  /* 0x0053f00001ee7983 */ /* 0x000f280000300800 */
[----:B------:R0:W-:Y:S01]  /*146e0*/  STL.64 [R1+0x2498], R250 ;  /* 0x002498fa01007387 */ /* 0x0001e20000100a00 */
[----:B---3--:R-:W-:-:S02]  /*146f0*/  IMAD.MOV.U32 R199, RZ, RZ, R239 ;  /* 0x000000ffffc77224 */ /* 0x008fc400078e00ef */
[----:B--2---:R-:W-:Y:S01]  /*14700*/  IMAD.MOV.U32 R231, RZ, RZ, R6 ;  /* 0x000000ffffe77224 */ /* 0x004fe200078e0006 */
[----:B------:R-:W2:Y:S04]  /*14710*/  LDL.LU R239, [R1+0x53e4] ;  /* 0x0053e40001ef7983 */ /* 0x000ea80000300800 */
[----:B------:R-:W3:Y:S01]  /*14720*/  LDL.LU R6, [R1+0x53a4] ;  /* 0x0053a40001067983 */ /* 0x000ee20000300800 */
[----:B----4-:R-:W-:Y:S02]  /*14730*/  MOV R234, R240 ;  /* 0x000000f000ea7202 */ /* 0x010fe40000000f00 */
[----:B------:R-:W-:Y:S01]  /*14740*/  MOV R222, R246 ;  /* 0x000000f600de7202 */ /* 0x000fe20000000f00 */
[----:B------:R-:W4:Y:S01]  /*14750*/  LDL.LU R240, [R1+0x53a0] ;  /* 0x0053a00001f07983 */ /* 0x000f220000300800 */
[----:B0-----:R-:W-:-:S03]  /*14760*/  MOV R250, R244 ;  /* 0x000000f400fa7202 */ /* 0x001fc60000000f00 */
[----:B------:R-:W4:Y:S01]  /*14770*/  LDL.LU R246, [R1+0x53b8] ;  /* 0x0053b80001f67983 */ /* 0x000f220000300800 */
[----:B------:R-:W-:-:S03]  /*14780*/  MOV R188, R245 ;  /* 0x000000f500bc7202 */ /* 0x000fc60000000f00 */
[----:B------:R-:W4:Y:S04]  /*14790*/  LDL.LU R244, [R1+0x5398] ;  /* 0x0053980001f47983 */ /* 0x000f280000300800 */
[----:B------:R-:W4:Y:S01]  /*147a0*/  LDL.LU R245, [R1+0x538c] ;  /* 0x00538c0001f57983 */ /* 0x000f220000300800 */
[----:B------:R-:W-:-:S03]  /*147b0*/  MOV R203, R243 ;  /* 0x000000f300cb7202 */ /* 0x000fc60000000f00 */
[----:B------:R-:W-:Y:S04]  /*147c0*/  STL.64 [R1+0x2418], R206 ;  /* 0x002418ce01007387 */ /* 0x000fe80000100a00 */
[----:B------:R-:W-:Y:S04]  /*147d0*/  STL.64 [R1+0x2428], R210 ;  /* 0x002428d201007387 */ /* 0x000fe80000100a00 */
[----:B------:R0:W-:Y:S04]  /*147e0*/  STL.64 [R1+0x2438], R214 ;  /* 0x002438d601007387 */ /* 0x0001e80000100a00 */
[----:B------:R-:W-:Y:S04]  /*147f0*/  STL.64 [R1+0x2448], R218 ;  /* 0x002448da01007387 */ /* 0x000fe80000100a00 */
[----:B------:R-:W-:Y:S04]  /*14800*/  STL.64 [R1+0x2468], R226 ;  /* 0x002468e201007387 */ /* 0x000fe80000100a00 */
[----:B------:R-:W-:Y:S04]  /*14810*/  STL.64 [R1+0x24d8], R192 ;  /* 0x0024d8c001007387 */ /* 0x000fe80000100a00 */
[----:B------:R1:W-:Y:S04]  /*14820*/  STL.64 [R1+0x2470], R228 ;  /* 0x002470e401007387 */ /* 0x0003e80000100a00 */
[----:B------:R1:W-:Y:S01]  /*14830*/  STL.64 [R1+0x2480], R232 ;  /* 0x002480e801007387 */ /* 0x0003e20000100a00 */
[----:B0-----:R-:W-:-:S03]  /*14840*/  MOV R214, R7 ;  /* 0x0000000700d67202 */ /* 0x001fc60000000f00 */
[----:B------:R-:W-:Y:S01]  /*14850*/  STL.64 [R1+0x2460], R224 ;  /* 0x002460e001007387 */ /* 0x000fe20000100a00 */
[----:B------:R-:W-:-:S03]  /*14860*/  IMAD.MOV.U32 R215, RZ, RZ, R252 ;  /* 0x000000ffffd77224 */ /* 0x000fc600078e00fc */
[----:B-1----:R-:W4:Y:S04]  /*14870*/  LDL.LU R228, [R1+0x31b0] ;  /* 0x0031b00001e47983 */ /* 0x002f280000300800 */
[----:B------:R-:W4:Y:S04]  /*14880*/  LDL.LU R232, [R1+0x31c0] ;  /* 0x0031c00001e87983 */ /* 0x000f280000300800 */
        /* <DEDUP_REMOVED lines=27> */
[----:B------:R1:W-:Y:S04]  /*14a40*/  STL.64 [R1+0x24e0], R194 ;  /* 0x0024e0c201007387 */ /* 0x0003e80000100a00 */
[----:B------:R1:W-:Y:S04]  /*14a50*/  STL.64 [R1+0x2500], R202 ;  /* 0x002500ca01007387 */ /* 0x0003e80000100a00 */
[----:B------:R-:W4:Y:S04]  /*14a60*/  LDL.LU R224, [R1+0x31a0] ;  /* 0x0031a00001e07983 */ /* 0x000f280000300800 */
[----:B------:R-:W4:Y:S04]  /*14a70*/  LDL.LU R225, [R1+0x31a4] ;  /* 0x0031a40001e17983 */ /* 0x000f280000300800 */
[----:B------:R-:W4:Y:S01]  /*14a80*/  LDL.LU R251, [R1+0x31dc] ;  /* 0x0031dc0001fb7983 */ /* 0x000f220000300800 */
[----:B--2---:R-:W-:-:S03]  /*14a90*/  MOV R235, R239 ;  /* 0x000000ef00eb7202 */ /* 0x004fc60000000f00 */
[----:B------:R-:W2:Y:S01]  /*14aa0*/  LDL.LU R239, [R1+0x539c] ;  /* 0x00539c0001ef7983 */ /* 0x000ea20000300800 */
[----:B---3--:R-:W-:-:S03]  /*14ab0*/  IMAD.MOV.U32 R192, RZ, RZ, R6 ;  /* 0x000000ffffc07224 */ /* 0x008fc600078e0006 */
[----:B------:R-:W3:Y:S01]  /*14ac0*/  LDL.LU R6, [R1+0x5394] ;  /* 0x0053940001067983 */ /* 0x000ee20000300800 */
[----:B----4-:R-:W-:-:S03]  /*14ad0*/  MOV R193, R240 ;  /* 0x000000f000c17202 */ /* 0x010fc60000000f00 */
[----:B------:R-:W4:Y:S01]  /*14ae0*/  LDL.LU R240, [R1+0x5390] ;  /* 0x0053900001f07983 */ /* 0x000f220000300800 */
[----:B0-----:R-:W-:-:S03]  /*14af0*/  MOV R187, R246 ;  /* 0x000000f600bb7202 */ /* 0x001fc60000000f00 */
[----:B------:R-:W4:Y:S01]  /*14b00*/  LDL.LU R246, [R1+0x5360] ;  /* 0x0053600001f67983 */ /* 0x000f220000300800 */
[----:B-1----:R-:W-:-:S03]  /*14b10*/  MOV R195, R244 ;  /* 0x000000f400c37202 */ /* 0x002fc60000000f00 */
[----:B------:R-:W4:Y:S01]  /*14b20*/  LDL.LU R244, [R1+0x5350] ;  /* 0x0053500001f47983 */ /* 0x000f220000300800 */
[----:B------:R-:W-:-:S03]  /*14b30*/  IMAD.MOV.U32 R202, RZ, RZ, R245 ;  /* 0x000000ffffca7224 */ /* 0x000fc600078e00f5 */
[----:B------:R-:W4:Y:S04]  /*14b40*/  LDL.LU R245, [R1+0x5344] ;  /* 0x0053440001f57983 */ /* 0x000f280000300800 */
        /* <DEDUP_REMOVED lines=15> */
[----:B------:R1:W-:Y:S01]  /*14c40*/  STL.64 [R1+0x2588], R4 ;  /* 0x0025880401007387 */ /* 0x0003e20000100a00 */
[----:B0-----:R-:W-:-:S03]  /*14c50*/  IMAD.MOV.U32 R178, RZ, RZ, R243 ;  /* 0x000000ffffb27224 */ /* 0x001fc600078e00f3 */
[----:B-1----:R-:W4:Y:S01]  /*14c60*/  LDL.LU R220, [R1+0x3190] ;  /* 0x0031900001dc7983 */ /* 0x002f220000300800 */
        /* <DEDUP_REMOVED lines=24> */
[----:B------:R-:W-:Y:S04]  /*14df0*/  STL.64 [R1+0x2550], R222 ;  /* 0x002550de01007387 */ /* 0x000fe80000100a00 */
[----:B------:R-:W-:Y:S04]  /*14e00*/  STL.64 [R1+0x2570], R230 ;  /* 0x002570e601007387 */ /* 0x000fe80000100a00 */
[----:B------:R0:W-:Y:S04]  /*14e10*/  STL.64 [R1+0x2558], R224 ;  /* 0x002558e001007387 */ /* 0x0001e80000100a00 */
        /* <DEDUP_REMOVED lines=19> */
[----:B0-----:R-:W4:Y:S04]  /*14f50*/  LDL.LU R224, [R1+0x3298] ;  /* 0x0032980001e07983 */ /* 0x001f280000300800 */
[----:B------:R-:W4:Y:S04]  /*14f60*/  LDL.LU R225, [R1+0x329c] ;  /* 0x00329c0001e17983 */ /* 0x000f280000300800 */
[----:B------:R-:W-:Y:S04]  /*14f70*/  STL.64 [R1+0x2510], R206 ;  /* 0x002510ce01007387 */ /* 0x000fe80000100a00 */
[----:B------:R-:W-:Y:S04]  /*14f80*/  STL.64 [R1+0x2520], R210 ;  /* 0x002520d201007387 */ /* 0x000fe80000100a00 */
[----:B------:R-:W-:Y:S04]  /*14f90*/  STL.64 [R1+0x2530], R214 ;  /* 0x002530d601007387 */ /* 0x000fe80000100a00 */
[----:B------:R-:W-:Y:S04]  /*14fa0*/  STL.64 [R1+0x2540], R218 ;  /* 0x002540da01007387 */ /* 0x000fe80000100a00 */
[----:B------:R-:W-:Y:S04]  /*14fb0*/  STL.64 [R1+0x2560], R226 ;  /* 0x002560e201007387 */ /* 0x000fe80000100a00 */
[----:B------:R-:W-:Y:S04]  /*14fc0*/  STL.64 [R1+0x2580], R234 ;  /* 0x002580ea01007387 */ /* 0x000fe80000100a00 */
[----:B-1----:R-:W4:Y:S01]  /*14fd0*/  LDL.LU R251, [R1+0x32d4] ;  /* 0x0032d40001fb7983 */ /* 0x002f220000300800 */
[----:B--2---:R-:W-:-:S03]  /*14fe0*/  IMAD.MOV.U32 R194, RZ, RZ, R239 ;  /* 0x000000ffffc27224 */ /* 0x004fc600078e00ef */
[----:B------:R-:W2:Y:S01]  /*14ff0*/  LDL.LU R239, [R1+0x5354] ;  /* 0x0053540001ef7983 */ /* 0x000ea20000300800 */
[----:B---3--:R-:W-:-:S03]  /*15000*/  MOV R198, R6 ;  /* 0x0000000600c67202 */ /* 0x008fc60000000f00 */
[----:B------:R-:W3:Y:S01]  /*15010*/  LDL.LU R6, [R1+0x534c] ;  /* 0x00534c0001067983 */ /* 0x000ee20000300800 */
[----:B----4-:R-:W-:-:S03]  /*15020*/  MOV R199, R240 ;  /* 0x000000f000c77202 */ /* 0x010fc60000000f00 */
[----:B------:R-:W4:Y:S01]  /*15030*/  LDL.LU R240, [R1+0x5348] ;  /* 0x0053480001f07983 */ /* 0x000f220000300800 */
[----:B------:R-:W-:-:S03]  /*15040*/  MOV R223, R246 ;  /* 0x000000f600df7202 */ /* 0x000fc60000000f00 */
[----:B------:R-:W4:Y:S01]  /*15050*/  LDL.LU R246, [R1+0x5318] ;  /* 0x0053180001f67983 */ /* 0x000f220000300800 */
[----:B------:R-:W-:-:S03]  /*15060*/  MOV R231, R244 ;  /* 0x000000f400e77202 */ /* 0x000fc60000000f00 */
[----:B------:R-:W4:Y:S01]  /*15070*/  LDL.LU R244, [R1+0x5308] ;  /* 0x0053080001f47983 */ /* 0x000f220000300800 */
[----:B------:R-:W-:-:S03]  /*15080*/  MOV R250, R245 ;  /* 0x000000f500fa7202 */ /* 0x000fc60000000f00 */
[----:B------:R-:W4:Y:S04]  /*15090*/  LDL.LU R245, [R1+0x52fc] ;  /* 0x0052fc0001f57983 */ /* 0x000f280000300800 */
[----:B------:R-:W-:Y:S04]  /*150a0*/  STL.64 [R1+0x25c0], R188 ;  /* 0x0025c0bc01007387 */ /* 0x000fe80000100a00 */
[----:B------:R-:W-:Y:S04]  /*150b0*/  STL.64 [R1+0x25d0], R192 ;  /* 0x0025d0c001007387 */ /* 0x000fe80000100a00 */
[----:B------:R-:W-:Y:S04]  /*150c0*/  STL.64 [R1+0x25d8], R194 ;  /* 0x0025d8c201007387 */ /* 0x000fe80000100a00 */
[----:B------:R0:W-:Y:S04]  /*150d0*/  STL.64 [R1+0x2548], R220 ;  /* 0x002548dc01007387 */ /* 0x0001e80000100a00 */
[----:B------:R1:W-:Y:S04]  /*150e0*/  STL.64 [R1+0x2538], R216 ;  /* 0x002538d801007387 */ /* 0x0003e80000100a00 */
[----:B0-----:R-:W4:Y:S04]  /*150f0*/  LDL.LU R220, [R1+0x3288] ;  /* 0x0032880001dc7983 */ /* 0x001f280000300800 */
[----:B------:R0:W-:Y:S04]  /*15100*/  STL.64 [R1+0x2528], R212 ;  /* 0x002528d401007387 */ /* 0x0001e80000100a00 */
[----:B------:R-:W4:Y:S04]  /*15110*/  LDL.LU R221, [R1+0x328c] ;  /* 0x00328c0001dd7983 */ /* 0x000f280000300800 */
[----:B------:R0:W-:Y:S04]  /*15120*/  STL.64 [R1+0x2518], R208 ;  /* 0x002518d001007387 */ /* 0x0001e80000100a00 */
[----:B-1----:R-:W4:Y:S04]  /*15130*/  LDL.LU R216, [R1+0x3278] ;  /* 0x0032780001d87983 */ /* 0x002f280000300800 */
[----:B------:R1:W-:Y:S04]  /*15140*/  STL.64 [R1+0x2508], R204 ;  /* 0x002508cc01007387 */ /* 0x0003e80000100a00 */
[----:B------:R-:W4:Y:S04]  /*15150*/  LDL.LU R217, [R1+0x327c] ;  /* 0x00327c0001d97983 */ /* 0x000f280000300800 */
[----:B------:R1:W-:Y:S04]  /*15160*/  STL.64 [R1+0x24f8], R200 ;  /* 0x0024f8c801007387 */ /* 0x0003e80000100a00 */
[----:B0-----:R-:W4:Y:S04]  /*15170*/  LDL.LU R212, [R1+0x3268] ;  /* 0x0032680001d47983 */ /* 0x001f280000300800 */
[----:B------:R0:W-:Y:S04]  /*15180*/  STL.64 [R1+0x24e8], R196 ;  /* 0x0024e8c401007387 */ /* 0x0001e80000100a00 */
[----:B------:R-:W4:Y:S04]  /*15190*/  LDL.LU R213, [R1+0x326c] ;  /* 0x00326c0001d57983 */ /* 0x000f280000300800 */
[----:B------:R-:W4:Y:S04]  /*151a0*/  LDL.LU R208, [R1+0x3258] ;  /* 0x0032580001d07983 */ /* 0x000f280000300800 */
[----:B------:R-:W4:Y:S04]  /*151b0*/  LDL.LU R209, [R1+0x325c] ;  /* 0x00325c0001d17983 */ /* 0x000f280000300800 */
[----:B-1----:R-:W4:Y:S04]  /*151c0*/  LDL.LU R204, [R1+0x3248] ;  /* 0x0032480001cc7983 */ /* 0x002f280000300800 */
[----:B------:R-:W4:Y:S04]  /*151d0*/  LDL.LU R205, [R1+0x324c] ;  /* 0x00324c0001cd7983 */ /* 0x000f280000300800 */
[----:B------:R1:W-:Y:S04]  /*151e0*/  STL.64 [R1+0x2680], R4 ;  /* 0x0026800401007387 */ /* 0x0003e80000100a00 */
[----:B------:R-:W4:Y:S04]  /*151f0*/  LDL.LU R200, [R1+0x3238] ;  /* 0x0032380001c87983 */ /* 0x000f280000300800 */
[----:B------:R1:W-:Y:S04]  /*15200*/  STL.64 [R1+0x2670], R232 ;  /* 0x002670e801007387 */ /* 0x0003e80000100a00 */
[----:B------:R-:W4:Y:S04]  /*15210*/  LDL.LU R201, [R1+0x323c] ;  /* 0x00323c0001c97983 */ /* 0x000f280000300800 */
[----:B------:R1:W-:Y:S01]  /*15220*/  STL.64 [R1+0x2660], R228 ;  /* 0x002660e401007387 */ /* 0x0003e20000100a00 */
[----:B------:R-:W-:-:S03]  /*15230*/  MOV R203, R242 ;  /* 0x000000f200cb7202 */ /* 0x000fc60000000f00 */
[----:B0-----:R-:W4:Y:S01]  /*15240*/  LDL.LU R196, [R1+0x3228] ;  /* 0x0032280001c47983 */ /* 0x001f220000300800 */
        /* <DEDUP_REMOVED lines=24> */
[----:B------:R0:W-:Y:S04]  /*153d0*/  STL.64 [R1+0x2650], R224 ;  /* 0x002650e001007387 */ /* 0x0001e80000100a00 */
[----:B-1----:R-:W4:Y:S04]  /*153e0*/  LDL.LU R4, [R1+0x33c0] ;  /* 0x0033c00001047983 */ /* 0x002f280000300800 */
[----:B------:R-:W4:Y:S04]  /*153f0*/  LDL.LU R5, [R1+0x33c4] ;  /* 0x0033c40001057983 */ /* 0x000f280000300800 */
[----:B------:R-:W4:Y:S04]  /*15400*/  LDL.LU R232, [R1+0x33b0] ;  /* 0x0033b00001e87983 */ /* 0x000f280000300800 */
        /* <DEDUP_REMOVED lines=9> */
[----:B------:R-:W-:-:S03]  /*154a0*/  MOV R188, R246 ;  /* 0x000000f600bc7202 */ /* 0x000fc60000000f00 */
[----:B0-----:R-:W2:Y:S01]  /*154b0*/  LDL.LU R224, [R1+0x3390] ;  /* 0x0033900001e07983 */ /* 0x001ea20000300800 */
[----:B------:R-:W-:-:S03]  /*154c0*/  MOV R192, R244 ;  /* 0x000000f400c07202 */ /* 0x000fc60000000f00 */
[----:B------:R-:W2:Y:S01]  /*154d0*/  LDL.LU R246, [R1+0x52f0] ;  /* 0x0052f00001f67983 */ /* 0x000ea20000300800 */
[----:B------:R-:W-:-:S03]  /*154e0*/  IMAD.MOV.U32 R195, RZ, RZ, R245 ;  /* 0x000000ffffc37224 */ /* 0x000fc600078e00f5 */
[----:B------:R-:W2:Y:S04]  /*154f0*/  LDL.LU R244, [R1+0x52f8] ;  /* 0x0052f80001f47983 */ /* 0x000ea80000300800 */
[----:B------:R-:W2:Y:S04]  /*15500*/  LDL.LU R245, [R1+0x52b4] ;  /* 0x0052b40001f57983 */ /* 0x000ea80000300800 */
[----:B------:R0:W-:Y:S04]  /*15510*/  STL.64 [R1+0x25b8], R186 ;  /* 0x0025b8ba01007387 */ /* 0x0001e80000100a00 */
[----:B------:R-:W-:Y:S04]  /*15520*/  STL.64 [R1+0x25e8], R198 ;  /* 0x0025e8c601007387 */ /* 0x000fe80000100a00 */
[----:B------:R-:W-:Y:S04]  /*15530*/  STL.64 [R1+0x25f8], R202 ;  /* 0x0025f8ca01007387 */ /* 0x000fe80000100a00 */
[----:B------:R-:W-:Y:S04]  /*15540*/  STL.64 [R1+0x2668], R230 ;  /* 0x002668e601007387 */ /* 0x000fe80000100a00 */
[----:B------:R1:W-:Y:S01]  /*15550*/  STL.64 [R1+0x25a8], R182 ;  /* 0x0025a8b601007387 */ /* 0x0003e20000100a00 */
[----:B---3--:R-:W-:Y:S01]  /*15560*/  IMAD.MOV.U32 R193, RZ, RZ, R6 ;  /* 0x000000ffffc17224 */ /* 0x008fe200078e0006 */
[----:B0-----:R-:W-:Y:S01]  /*15570*/  MOV R186, R7 ;  /* 0x0000000700ba7202 */ /* 0x001fe20000000f00 */
[----:B------:R-:W-:Y:S01]  /*15580*/  IMAD.MOV.U32 R187, RZ, RZ, R249 ;  /* 0x000000ffffbb7224 */ /* 0x000fe200078e00f9 */
[----:B------:R-:W3:Y:S01]  /*15590*/  LDL.LU R6, [R1+0x52f4] ;  /* 0x0052f40001067983 */ /* 0x000ee20000300800 */
[----:B-1----:R-:W-:-:S03]  /*155a0*/  MOV R183, R243 ;  /* 0x000000f300b77202 */ /* 0x002fc60000000f00 */
[----:B------:R-:W3:Y:S04]  /*155b0*/  LDL.LU R7, [R1+0x52c8] ;  /* 0x0052c80001077983 */ /* 0x000ee80000300800 */
[----:B------:R-:W3:Y:S04]  /*155c0*/  LDL.LU R249, [R1+0x52c4] ;  /* 0x0052c40001f97983 */ /* 0x000ee80000300800 */
[----:B------:R-:W3:Y:S01]  /*155d0*/  LDL.LU R243, [R1+0x52cc] ;  /* 0x0052cc0001f37983 */ /* 0x000ee20000300800 */
[----:B------:R-:W-:Y:S02]  /*155e0*/  MOV R189, R241 ;  /* 0x000000f100bd7202 */ /* 0x000fe40000000f00 */
[----:B----4-:R-:W-:Y:S01]  /*155f0*/  MOV R194, R240 ;  /* 0x000000f000c27202 */ /* 0x010fe20000000f00 */
[----:B------:R-:W-:Y:S04]  /*15600*/  STL.64 [R1+0x2598], R178 ;  /* 0x002598b201007387 */ /* 0x000fe80000100a00 */
[----:B------:R-:W-:Y:S01]  /*15610*/  STL.64 [R1+0x25a0], R180 ;  /* 0x0025a0b401007387 */ /* 0x000fe20000100a00 */
[----:B--2---:R-:W-:-:S03]  /*15620*/  MOV R202, R246 ;  /* 0x000000f600ca7202 */ /* 0x004fc60000000f00 */
[----:B------:R0:W-:Y:S01]  /*15630*/  STL.64 [R1+0x25b0], R184 ;  /* 0x0025b0b801007387 */ /* 0x0001e20000100a00 */
[----:B------:R-:W-:-:S03]  /*15640*/  MOV R198, R244 ;  /* 0x000000f400c67202 */ /* 0x000fc60000000f00 */
[----:B------:R-:W2:Y:S01]  /*15650*/  LDL.LU R246, [R1+0x52a8] ;  /* 0x0052a80001f67983 */ /* 0x000ea20000300800 */
[----:B------:R-:W-:-:S03]  /*15660*/  MOV R231, R245 ;  /* 0x000000f500e77202 */ /* 0x000fc60000000f00 */
[----:B------:R-:W4:Y:S04]  /*15670*/  LDL.LU R244, [R1+0x52b0] ;  /* 0x0052b00001f47983 */ /* 0x000f280000300800 */
[----:B------:R-:W4:Y:S01]  /*15680*/  LDL.LU R245, [R1+0x526c] ;  /* 0x00526c0001f57983 */ /* 0x000f220000300800 */
[----:B0-----:R-:W-:Y:S01]  /*15690*/  MOV R184, R248 ;  /* 0x000000f800b87202 */ /* 0x001fe20000000f00 */
[----:B------:R-:W-:Y:S01]  /*156a0*/  IMAD.MOV.U32 R185, RZ, RZ, R237 ;  /* 0x000000ffffb97224 */ /* 0x000fe200078e00ed */
[----:B------:R-:W-:Y:S01]  /*156b0*/  MOV R180, R236 ;  /* 0x000000ec00b47202 */ /* 0x000fe20000000f00 */
[----:B------:R0:W-:Y:S01]  /*156c0*/  STL.64 [R1+0x25c8], R190 ;  /* 0x0025c8be01007387 */ /* 0x0001e20000100a00 */
[----:B------:R-:W-:Y:S01]  /*156d0*/  MOV R181, R247 ;  /* 0x000000f700b57202 */ /* 0x000fe20000000f00 */
[----:B------:R-:W-:Y:S01]  /*156e0*/  IMAD.MOV.U32 R179, RZ, RZ, R252 ;  /* 0x000000ffffb37224 */ /* 0x000fe200078e00fc */
[----:B------:R-:W-:Y:S01]  /*156f0*/  MOV R178, R242 ;  /* 0x000000f200b27202 */ /* 0x000fe20000000f00 */
[----:B------:R1:W-:Y:S01]  /*15700*/  STL.64 [R1+0x2648], R222 ;  /* 0x002648de01007387 */ /* 0x0003e20000100a00 */
[----:B------:R-:W-:-:S03]  /*15710*/  MOV R182, R0 ;  /* 0x0000000000b67202 */ /* 0x000fc60000000f00 */
[----:B------:R-:W-:Y:S04]  /*15720*/  STL.64 [R1+0x2678], R234 ;  /* 0x002678ea01007387 */ /* 0x000fe80000100a00 */
[----:B------:R-:W-:Y:S01]  /*15730*/  STL.64 [R1+0x2688], R250 ;  /* 0x002688fa01007387 */ /* 0x000fe20000100a00 */
[----:B0-----:R-:W-:Y:S02]  /*15740*/  MOV R190, R238 ;  /* 0x000000ee00be7202 */ /* 0x001fe40000000f00 */
[----:B------:R-:W-:Y:S01]  /*15750*/  MOV R191, R239 ;  /* 0x000000ef00bf7202 */ /* 0x000fe20000000f00 */
[----:B------:R-:W-:Y:S04]  /*15760*/  STL.64 [R1+0x26c8], R192 ;  /* 0x0026c8c001007387 */ /* 0x000fe80000100a00 */
        /* <DEDUP_REMOVED lines=15> */
[----:B------:R4:W-:Y:S04]  /*15860*/  STL.64 [R1+0x2658], R226 ;  /* 0x002658e201007387 */ /* 0x0009e80000100a00 */
[----:B------:R-:W-:Y:S04]  /*15870*/  STL.64 [R1+0x25f0], R200 ;  /* 0x0025f0c801007387 */ /* 0x000fe80000100a00 */
[----:B------:R-:W-:Y:S04]  /*15880*/  STL.64 [R1+0x2600], R204 ;  /* 0x002600cc01007387 */ /* 0x000fe80000100a00 */
[----:B------:R-:W-:Y:S04]  /*15890*/  STL.64 [R1+0x2610], R208 ;  /* 0x002610d001007387 */ /* 0x000fe80000100a00 */
[----:B------:R-:W-:Y:S04]  /*158a0*/  STL.64 [R1+0x2620], R212 ;  /* 0x002620d401007387 */ /* 0x000fe80000100a00 */
[----:B------:R-:W-:Y:S04]  /*158b0*/  STL.64 [R1+0x2630], R216 ;  /* 0x002630d801007387 */ /* 0x000fe80000100a00 */
[----:B------:R4:W-:Y:S04]  /*158c0*/  STL.64 [R1+0x2640], R220 ;  /* 0x002640dc01007387 */ /* 0x0009e80000100a00 */
[----:B------:R4:W-:Y:S04]  /*158d0*/  STL.64 [R1+0x25e0], R196 ;  /* 0x0025e0c401007387 */ /* 0x0009e80000100a00 */
[----:B------:R-:W4:Y:S01]  /*158e0*/  LDL.LU R225, [R1+0x3394] ;  /* 0x0033940001e17983 */ /* 0x000f220000300800 */
[----:B---3--:R-:W-:-:S02]  /*158f0*/  MOV R199, R6 ;  /* 0x0000000600c77202 */ /* 0x008fc40000000f00 */
[----:B-1----:R-:W-:Y:S01]  /*15900*/  MOV R222, R7 ;  /* 0x0000000700de7202 */ /* 0x002fe20000000f00 */
[----:B------:R-:W3:Y:S01]  /*15910*/  LDL.LU R6, [R1+0x52ac] ;  /* 0x0052ac0001067983 */ /* 0x000ee20000300800 */
[----:B------:R-:W-:-:S03]  /*15920*/  MOV R223, R249 ;  /* 0x000000f900df7202 */ /* 0x000fc60000000f00 */
[----:B------:R-:W3:Y:S01]  /*15930*/  LDL.LU R7, [R1+0x5280] ;  /* 0x0052800001077983 */ /* 0x000ee20000300800 */
[----:B0-----:R-:W-:-:S03]  /*15940*/  IMAD.MOV.U32 R219, RZ, RZ, R243 ;  /* 0x000000ffffdb7224 */ /* 0x001fc600078e00f3 */
[----:B------:R-:W3:Y:S04]  /*15950*/  LDL.LU R249, [R1+0x527c] ;  /* 0x00527c0001f97983 */ /* 0x000ee80000300800 */
[----:B------:R-:W3:Y:S04]  /*15960*/  LDL.LU R243, [R1+0x5284] ;  /* 0x0052840001f37983 */ /* 0x000ee80000300800 */
[----:B------:R0:W-:Y:S04]  /*15970*/  STL.64 [R1+0x26b0], R186 ;  /* 0x0026b0ba01007387 */ /* 0x0001e80000100a00 */
[----:B------:R1:W-:Y:S01]  /*15980*/  STL.64 [R1+0x26b8], R188 ;  /* 0x0026b8bc01007387 */ /* 0x0003e20000100a00 */
[----:B--2---:R-:W-:-:S02]  /*15990*/  MOV R250, R246 ;  /* 0x000000f600fa7202 */ /* 0x004fc40000000f00 */
[----:B----4-:R-:W-:Y:S01]  /*159a0*/  MOV R234, R244 ;  /* 0x000000f400ea7202 */ /* 0x010fe20000000f00 */
[----:B------:R-:W2:Y:S01]  /*159b0*/  LDL.LU R246, [R1+0x5260] ;  /* 0x0052600001f67983 */ /* 0x000ea20000300800 */
[----:B------:R-:W-:-:S03]  /*159c0*/  MOV R192, R245 ;  /* 0x000000f500c07202 */ /* 0x000fc60000000f00 */
[----:B------:R-:W4:Y:S04]  /*159d0*/  LDL.LU R244, [R1+0x5268] ;  /* 0x0052680001f47983 */ /* 0x000f280000300800 */
[----:B------:R-:W4:Y:S04]  /*159e0*/  LDL.LU R245, [R1+0x525c] ;  /* 0x00525c0001f57983 */ /* 0x000f280000300800 */
[----:B------:R2:W-:Y:S04]  /*159f0*/  STL.64 [R1+0x26d0], R194 ;  /* 0x0026d0c201007387 */ /* 0x0005e80000100a00 */
[----:B------:R4:W-:Y:S04]  /*15a00*/  STL.64 [R1+0x26e0], R198 ;  /* 0x0026e0c601007387 */ /* 0x0009e80000100a00 */
[----:B------:R4:W-:Y:S04]  /*15a10*/  STL.64 [R1+0x2690], R178 ;  /* 0x002690b201007387 */ /* 0x0009e80000100a00 */
[----:B------:R4:W-:Y:S04]  /*15a20*/  STL.64 [R1+0x2698], R180 ;  /* 0x002698b401007387 */ /* 0x0009e80000100a00 */
[----:B------:R4:W-:Y:S01]  /*15a30*/  STL.64 [R1+0x26a0], R182 ;  /* 0x0026a0b601007387 */ /* 0x0009e20000100a00 */
[----:B------:R-:W-:-:S03]  /*15a40*/  IMAD.MOV.U32 R203, RZ, RZ, R241 ;  /* 0x000000ffffcb7224 */ /* 0x000fc600078e00f1 */
[----:B------:R4:W-:Y:S01]  /*15a50*/  STL.64 [R1+0x26a8], R184 ;  /* 0x0026a8b801007387 */ /* 0x0009e20000100a00 */
        /* <DEDUP_REMOVED lines=36> */
[----:B------:R-:W4:Y:S01]  /*15ca0*/  LDL.LU R197, [R1+0x3324] ;  /* 0x0033240001c57983 */ /* 0x000f220000300800 */
[----:B---3--:R-:W-:-:S03]  /*15cb0*/  IMAD.MOV.U32 R235, RZ, RZ, R6 ;  /* 0x000000ffffeb7224 */ /* 0x008fc600078e0006 */
[----:B------:R-:W3:Y:S01]  /*15cc0*/  LDL.LU R6, [R1+0x5264] ;  /* 0x0052640001067983 */ /* 0x000ee20000300800 */
[----:B0-----:R-:W-:-:S03]  /*15cd0*/  MOV R187, R7 ;  /* 0x0000000700bb7202 */ /* 0x001fc60000000f00 */
[----:B------:R-:W3:Y:S01]  /*15ce0*/  LDL.LU R7, [R1+0x5228] ;  /* 0x0052280001077983 */ /* 0x000ee20000300800 */
[----:B-1----:R-:W-:-:S03]  /*15cf0*/  IMAD.MOV.U32 R188, RZ, RZ, R249 ;  /* 0x000000ffffbc7224 */ /* 0x002fc600078e00f9 */
[----:B------:R-:W3:Y:S01]  /*15d00*/  LDL.LU R249, [R1+0x5254] ;  /* 0x0052540001f97983 */ /* 0x000ee20000300800 */
[----:B------:R-:W-:-:S03]  /*15d10*/  MOV R186, R243 ;  /* 0x000000f300ba7202 */ /* 0x000fc60000000f00 */
[----:B------:R-:W3:Y:S01]  /*15d20*/  LDL.LU R243, [R1+0x522c] ;  /* 0x00522c0001f37983 */ /* 0x000ee20000300800 */
[----:B--2---:R-:W-:-:S03]  /*15d30*/  MOV R195, R246 ;  /* 0x000000f600c37202 */ /* 0x004fc60000000f00 */
[----:B------:R-:W2:Y:S01]  /*15d40*/  LDL.LU R246, [R1+0x5218] ;  /* 0x0052180001f67983 */ /* 0x000ea20000300800 */
[----:B----4-:R-:W-:-:S03]  /*15d50*/  MOV R193, R244 ;  /* 0x000000f400c17202 */ /* 0x010fc60000000f00 */
[----:B------:R-:W4:Y:S01]  /*15d60*/  LDL.LU R244, [R1+0x5258] ;  /* 0x0052580001f47983 */ /* 0x000f220000300800 */
[----:B------:R-:W-:-:S03]  /*15d70*/  IMAD.MOV.U32 R198, RZ, RZ, R245 ;  /* 0x000000ffffc67224 */ /* 0x000fc600078e00f5 */
[----:B------:R-:W4:Y:S04]  /*15d80*/  LDL.LU R245, [R1+0x5214] ;  /* 0x0052140001f57983 */ /* 0x000f280000300800 */
[----:B------:R-:W-:Y:S04]  /*15d90*/  STL.64 [R1+0x26f0], R202 ;  /* 0x0026f0ca01007387 */ /* 0x000fe80000100a00 */
[----:B------:R0:W-:Y:S04]  /*15da0*/  STL.64 [R1+0x2740], R222 ;  /* 0x002740de01007387 */ /* 0x0001e80000100a00 */
[----:B------:R2:W-:Y:S04]  /*15db0*/  STL.64 [R1+0x2760], R230 ;  /* 0x002760e601007387 */ /* 0x0005e80000100a00 */
[----:B------:R1:W-:Y:S01]  /*15dc0*/  STL.64 [R1+0x2770], R234 ;  /* 0x002770ea01007387 */ /* 0x0003e20000100a00 */
        /* <DEDUP_REMOVED lines=22> */
[----:B---3--:R-:W-:-:S03]  /*15f30*/  MOV R194, R6 ;  /* 0x0000000600c27202 */ /* 0x008fc60000000f00 */
[----:B------:R-:W3:Y:S01]  /*15f40*/  LDL.LU R6, [R1+0x521c] ;  /* 0x00521c0001067983 */ /* 0x000ee20000300800 */
[----:B0-----:R-:W-:-:S03]  /*15f50*/  MOV R223, R7 ;  /* 0x0000000700df7202 */ /* 0x001fc60000000f00 */
[----:B------:R-:W3:Y:S01]  /*15f60*/  LDL.LU R7, [R1+0x51e0] ;  /* 0x0051e00001077983 */ /* 0x000ee20000300800 */
[----:B------:R-:W-:-:S03]  /*15f70*/  MOV R202, R249 ;  /* 0x000000f900ca7202 */ /* 0x000fc60000000f00 */
[----:B------:R-:W3:Y:S01]  /*15f80*/  LDL.LU R249, [R1+0x520c] ;  /* 0x00520c0001f97983 */ /* 0x000ee20000300800 */
[----:B------:R-:W-:-:S03]  /*15f90*/  IMAD.MOV.U32 R222, RZ, RZ, R243 ;  /* 0x000000ffffde7224 */ /* 0x000fc600078e00f3 */
[----:B------:R-:W3:Y:S01]  /*15fa0*/  LDL.LU R243, [R1+0x51e4] ;  /* 0x0051e40001f37983 */ /* 0x000ee20000300800 */
[----:B--2---:R-:W-:-:S03]  /*15fb0*/  MOV R231, R246 ;  /* 0x000000f600e77202 */ /* 0x004fc60000000f00 */
[----:B------:R-:W2:Y:S01]  /*15fc0*/  LDL.LU R246, [R1+0x51d0] ;  /* 0x0051d00001f67983 */ /* 0x000ea20000300800 */
[----:B----4-:R-:W-:-:S03]  /*15fd0*/  MOV R199, R244 ;  /* 0x000000f400c77202 */ /* 0x010fc60000000f00 */
[----:B------:R-:W4:Y:S01]  /*15fe0*/  LDL.LU R244, [R1+0x5210] ;  /* 0x0052100001f47983 */ /* 0x000f220000300800 */
[----:B-1----:R-:W-:-:S03]  /*15ff0*/  MOV R234, R245 ;  /* 0x000000f500ea7202 */ /* 0x002fc60000000f00 */
[----:B------:R-:W4:Y:S04]  /*16000*/  LDL.LU R245, [R1+0x51cc] ;  /* 0x0051cc0001f57983 */ /* 0x000f280000300800 */
[----:B------:R-:W-:Y:S04]  /*16010*/  STL.64 [R1+0x2700], R206 ;  /* 0x002700ce01007387 */ /* 0x000fe80000100a00 */
[----:B------:R-:W-:Y:S04]  /*16020*/  STL.64 [R1+0x2710], R210 ;  /* 0x002710d201007387 */ /* 0x000fe80000100a00 */
[----:B------:R0:W-:Y:S04]  /*16030*/  STL.64 [R1+0x2720], R214 ;  /* 0x002720d601007387 */ /* 0x0001e80000100a00 */
[----:B------:R1:W-:Y:S04]  /*16040*/  STL.64 [R1+0x2730], R218 ;  /* 0x002730da01007387 */ /* 0x0003e80000100a00 */
[----:B------:R1:W-:Y:S04]  /*16050*/  STL.64 [R1+0x2750], R226 ;  /* 0x002750e201007387 */ /* 0x0003e80000100a00 */
[----:B------:R-:W-:Y:S01]  /*16060*/  STL.64 [R1+0x2780], R250 ;  /* 0x002780fa01007387 */ /* 0x000fe20000100a00 */
[----:B0-----:R-:W-:-:S03]  /*16070*/  IMAD.MOV.U32 R214, RZ, RZ, R241 ;  /* 0x000000ffffd67224 */ /* 0x001fc600078e00f1 */
[----:B------:R-:W-:Y:S01]  /*16080*/  STL.64 [R1+0x27b0], R188 ;  /* 0x0027b0bc01007387 */ /* 0x000fe20000100a00 */
[----:B------:R-:W-:-:S03]  /*16090*/  MOV R215, R248 ;  /* 0x000000f800d77202 */ /* 0x000fc60000000f00 */
[----:B------:R-:W-:Y:S01]  /*160a0*/  STL.64 [R1+0x27c0], R192 ;  /* 0x0027c0c001007387 */ /* 0x000fe20000100a00 */
[----:B------:R-:W-:-:S03]  /*160b0*/  MOV R210, R237 ;  /* 0x000000ed00d27202 */ /* 0x000fc60000000f00 */
[----:B------:R-:W-:Y:S01]  /*160c0*/  STL.64 [R1+0x26e8], R200 ;  /* 0x0026e8c801007387 */ /* 0x000fe20000100a00 */
[----:B------:R-:W-:-:S03]  /*160d0*/  MOV R211, R236 ;  /* 0x000000ec00d37202 */ /* 0x000fc60000000f00 */
[----:B------:R-:W-:Y:S01]  /*160e0*/  STL.64 [R1+0x26f8], R204 ;  /* 0x0026f8cc01007387 */ /* 0x000fe20000100a00 */
[----:B-1----:R-:W-:-:S03]  /*160f0*/  MOV R218, R247 ;  /* 0x000000f700da7202 */ /* 0x002fc60000000f00 */
[----:B------:R-:W-:Y:S01]  /*16100*/  STL.64 [R1+0x2708], R208 ;  /* 0x002708d001007387 */ /* 0x000fe20000100a00 */
[----:B------:R-:W-:-:S03]  /*16110*/  MOV R219, R242 ;  /* 0x000000f200db7202 */ /* 0x000fc60000000f00 */
[----:B------:R-:W-:Y:S01]  /*16120*/  STL.64 [R1+0x2718], R212 ;  /* 0x002718d401007387 */ /* 0x000fe20000100a00 */
[----:B------:R-:W-:-:S03]  /*16130*/  IMAD.MOV.U32 R206, RZ, RZ, R252 ;  /* 0x000000ffffce7224 */ /* 0x000fc600078e00fc */
[----:B------:R-:W-:Y:S01]  /*16140*/  STL.64 [R1+0x2728], R216 ;  /* 0x002728d801007387 */ /* 0x000fe20000100a00 */
[----:B------:R-:W-:-:S03]  /*16150*/  MOV R207, R0 ;  /* 0x0000000000cf7202 */ /* 0x000fc60000000f00 */
[----:B------:R-:W-:Y:S01]  /*16160*/  STL.64 [R1+0x2738], R220 ;  /* 0x002738dc01007387 */ /* 0x000fe20000100a00 */
[----:B------:R-:W-:-:S03]  /*16170*/  MOV R203, R238 ;  /* 0x000000ee00cb7202 */ /* 0x000fc60000000f00 */
[----:B------:R-:W-:Y:S01]  /*16180*/  STL.64 [R1+0x2748], R224 ;  /* 0x002748e001007387 */ /* 0x000fe20000100a00 */
[----:B------:R-:W-:-:S03]  /*16190*/  MOV R226, R239 ;  /* 0x000000ef00e27202 */ /* 0x000fc60000000f00 */
[----:B------:R-:W-:Y:S01]  /*161a0*/  STL.64 [R1+0x2758], R228 ;  /* 0x002758e401007387 */ /* 0x000fe20000100a00 */
[----:B------:R-:W-:-:S03]  /*161b0*/  MOV R227, R240 ;  /* 0x000000f000e37202 */ /* 0x000fc60000000f00 */
[----:B------:R0:W-:Y:S04]  /*161c0*/  STL.64 [R1+0x2768], R232 ;  /* 0x002768e801007387 */ /* 0x0001e80000100a00 */
[----:B------:R1:W-:Y:S04]  /*161d0*/  STL.64 [R1+0x2778], R4 ;  /* 0x0027780401007387 */ /* 0x0003e80000100a00 */
[----:B------:R1:W-:Y:S04]  /*161e0*/  STL.64 [R1+0x26d8], R196 ;  /* 0x0026d8c401007387 */ /* 0x0003e80000100a00 */
        /* <DEDUP_REMOVED lines=34> */
[----:B------:R-:W4:Y:S01]  /*16410*/  LDL.LU R251, [R1+0x34cc] ;  /* 0x0034cc0001fb7983 */ /* 0x000f220000300800 */
[----:B---3--:R-:W-:-:S03]  /*16420*/  IMAD.MOV.U32 R230, RZ, RZ, R6 ;  /* 0x000000ffffe67224 */ /* 0x008fc600078e0006 */
[----:B------:R-:W3:Y:S01]  /*16430*/  LDL.LU R6, [R1+0x51d4] ;  /* 0x0051d40001067983 */ /* 0x000ee20000300800 */
[----:B------:R-:W-:-:S03]  /*16440*/  MOV R188, R7 ;  /* 0x0000000700bc7202 */ /* 0x000fc60000000f00 */
[----:B------:R-:W3:Y:S01]  /*16450*/  LDL.LU R7, [R1+0x51b8] ;  /* 0x0051b80001077983 */ /* 0x000ee20000300800 */
[----:B------:R-:W-:-:S03]  /*16460*/  IMAD.MOV.U32 R250, RZ, RZ, R249 ;  /* 0x000000fffffa7224 */ /* 0x000fc600078e00f9 */
[----:B------:R-:W3:Y:S01]  /*16470*/  LDL.LU R249, [R1+0x51c4] ;  /* 0x0051c40001f97983 */ /* 0x000ee20000300800 */
[----:B0-----:R-:W-:-:S03]  /*16480*/  MOV R187, R243 ;  /* 0x000000f300bb7202 */ /* 0x001fc60000000f00 */
[----:B------:R-:W3:Y:S01]  /*16490*/  LDL.LU R243, [R1+0x518c] ;  /* 0x00518c0001f37983 */ /* 0x000ee20000300800 */
[----:B--2---:R-:W-:-:S03]  /*164a0*/  MOV R192, R246 ;  /* 0x000000f600c07202 */ /* 0x004fc60000000f00 */
[----:B------:R-:W2:Y:S01]  /*164b0*/  LDL.LU R246, [R1+0x51c0] ;  /* 0x0051c00001f67983 */ /* 0x000ea20000300800 */
[----:B----4-:R-:W-:-:S03]  /*164c0*/  MOV R235, R244 ;  /* 0x000000f400eb7202 */ /* 0x010fc60000000f00 */
[----:B------:R-:W4:Y:S01]  /*164d0*/  LDL.LU R244, [R1+0x51c8] ;  /* 0x0051c80001f47983 */ /* 0x000f220000300800 */
[----:B------:R-:W-:-:S03]  /*164e0*/  MOV R193, R245 ;  /* 0x000000f500c17202 */ /* 0x000fc60000000f00 */
[----:B------:R-:W4:Y:S04]  /*164f0*/  LDL.LU R245, [R1+0x51bc] ;  /* 0x0051bc0001f57983 */ /* 0x000f280000300800 */
        /* <DEDUP_REMOVED lines=20> */
[----:B------:R-:W4:Y:S04]  /*16640*/  LDL.LU R228, [R1+0x3598] ;  /* 0x0035980001e47983 */ /* 0x000f280000300800 */
[----:B------:R1:W-:Y:S04]  /*16650*/  STL.64 [R1+0x2800], R208 ;  /* 0x002800d001007387 */ /* 0x0003e80000100a00 */
[----:B------:R-:W4:Y:S04]  /*16660*/  LDL.LU R229, [R1+0x359c] ;  /* 0x00359c0001e57983 */ /* 0x000f280000300800 */
[----:B------:R1:W-:Y:S04]  /*16670*/  STL.64 [R1+0x27f0], R204 ;  /* 0x0027f0cc01007387 */ /* 0x0003e80000100a00 */
[----:B0-----:R-:W4:Y:S04]  /*16680*/  LDL.LU R224, [R1+0x3588] ;  /* 0x0035880001e07983 */ /* 0x001f280000300800 */
        /* <DEDUP_REMOVED lines=8> */
[----:B-1----:R-:W4:Y:S01]  /*16710*/  LDL.LU R216, [R1+0x3568] ;  /* 0x0035680001d87983 */ /* 0x002f220000300800 */
        /* <DEDUP_REMOVED lines=14> */
[----:B0-----:R-:W4:Y:S04]  /*16800*/  LDL.LU R200, [R1+0x3528] ;  /* 0x0035280001c87983 */ /* 0x001f280000300800 */
        /* <DEDUP_REMOVED lines=14> */
[----:B------:R-:W4:Y:S01]  /*168f0*/  LDL.LU R197, [R1+0x351c] ;  /* 0x00351c0001c57983 */ /* 0x000f220000300800 */
[----:B---3--:R-:W-:-:S03]  /*16900*/  IMAD.MOV.U32 R191, RZ, RZ, R6 ;  /* 0x000000ffffbf7224 */ /* 0x008fc600078e0006 */
[----:B------:R-:W3:Y:S01]  /*16910*/  LDL.LU R6, [R1+0x5184] ;  /* 0x0051840001067983 */ /* 0x000ee20000300800 */
[----:B------:R-:W-:-:S03]  /*16920*/  MOV R202, R7 ;  /* 0x0000000700ca7202 */ /* 0x000fc60000000f00 */
        /* <DEDUP_REMOVED lines=55> */
[----:B------:R1:W-:Y:S04]  /*16ca0*/  STL.64 [R1+0x2828], R218 ;  /* 0x002828da01007387 */ /* 0x0003e80000100a00 */
[----:B------:R1:W-:Y:S04]  /*16cb0*/  STL.64 [R1+0x2848], R226 ;  /* 0x002848e201007387 */ /* 0x0003e80000100a00 */
[----:B------:R-:W-:Y:S04]  /*16cc0*/  STL.64 [R1+0x2858], R230 ;  /* 0x002858e601007387 */ /* 0x000fe80000100a00 */
[----:B------:R-:W-:Y:S04]  /*16cd0*/  STL.64 [R1+0x2868], R234 ;  /* 0x002868ea01007387 */ /* 0x000fe80000100a00 */
[----:B------:R3:W-:Y:S04]  /*16ce0*/  STL.64 [R1+0x2878], R250 ;  /* 0x002878fa01007387 */ /* 0x0007e80000100a00 */
[----:B------:R-:W-:Y:S04]  /*16cf0*/  STL.64 [R1+0x2880], R178 ;  /* 0x002880b201007387 */ /* 0x000fe80000100a00 */
[----:B------:R-:W-:Y:S04]  /*16d00*/  STL.64 [R1+0x2888], R180 ;  /* 0x002888b401007387 */ /* 0x000fe80000100a00 */
[----:B------:R-:W-:Y:S04]  /*16d10*/  STL.64 [R1+0x2890], R182 ;  /* 0x002890b601007387 */ /* 0x000fe80000100a00 */
[----:B------:R-:W-:Y:S01]  /*16d20*/  STL.64 [R1+0x2898], R184 ;  /* 0x002898b801007387 */ /* 0x000fe20000100a00 */
[----:B------:R-:W-:-:S03]  /*16d30*/  MOV R203, R239 ;  /* 0x000000ef00cb7202 */ /* 0x000fc60000000f00 */
[----:B------:R-:W-:Y:S01]  /*16d40*/  STL.64 [R1+0x28a0], R186 ;  /* 0x0028a0ba01007387 */ /* 0x000fe20000100a00 */
[----:B0-----:R-:W-:-:S03]  /*16d50*/  MOV R206, R248 ;  /* 0x000000f800ce7202 */ /* 0x001fc60000000f00 */
[----:B------:R0:W-:Y:S01]  /*16d60*/  STL.64 [R1+0x28a8], R188 ;  /* 0x0028a8bc01007387 */ /* 0x0001e20000100a00 */
[----:B------:R-:W-:-:S03]  /*16d70*/  IMAD.MOV.U32 R207, RZ, RZ, R247 ;  /* 0x000000ffffcf7224 */ /* 0x000fc600078e00f7 */
[----:B------:R-:W-:Y:S01]  /*16d80*/  STL.64 [R1+0x28b0], R190 ;  /* 0x0028b0be01007387 */ /* 0x000fe20000100a00 */
[----:B-1----:R-:W-:-:S03]  /*16d90*/  MOV R210, R0 ;  /* 0x0000000000d27202 */ /* 0x002fc60000000f00 */
[----:B------:R-:W-:Y:S01]  /*16da0*/  STL.64 [R1+0x28b8], R192 ;  /* 0x0028b8c001007387 */ /* 0x000fe20000100a00 */
[----:B------:R-:W-:-:S03]  /*16db0*/  MOV R211, R237 ;  /* 0x000000ed00d37202 */ /* 0x000fc60000000f00 */
        /* <DEDUP_REMOVED lines=12> */
[----:B------:R-:W-:Y:S04]  /*16e80*/  STL.64 [R1+0x2938], R224 ;  /* 0x002938e001007387 */ /* 0x000fe80000100a00 */
[----:B------:R-:W-:Y:S04]  /*16e90*/  STL.64 [R1+0x2948], R228 ;  /* 0x002948e401007387 */ /* 0x000fe80000100a00 */
[----:B------:R-:W-:Y:S01]  /*16ea0*/  STL.64 [R1+0x2958], R232 ;  /* 0x002958e801007387 */ /* 0x000fe20000100a00 */
[----:B---3--:R-:W-:-:S03]  /*16eb0*/  MOV R227, R6 ;  /* 0x0000000600e37202 */ /* 0x008fc60000000f00 */
[----:B------:R1:W-:Y:S01]  /*16ec0*/  STL.64 [R1+0x2968], R4 ;  /* 0x0029680401007387 */ /* 0x0003e20000100a00 */
[----:B------:R-:W-:-:S03]  /*16ed0*/  MOV R250, R7 ;  /* 0x0000000700fa7202 */ /* 0x000fc60000000f00 */
[----:B------:R-:W3:Y:S01]  /*16ee0*/  LDL.LU R239, [R1+0x516c] ;  /* 0x00516c0001ef7983 */ /* 0x000ee20000300800 */
[----:B------:R-:W-:-:S03]  /*16ef0*/  IMAD.MOV.U32 R231, RZ, RZ, R249 ;  /* 0x000000ffffe77224 */ /* 0x000fc600078e00f9 */
[----:B------:R-:W3:Y:S01]  /*16f00*/  LDL.LU R248, [R1+0x5168] ;  /* 0x0051680001f87983 */ /* 0x000ee20000300800 */
[----:B0-----:R-:W-:-:S03]  /*16f10*/  MOV R188, R243 ;  /* 0x000000f300bc7202 */ /* 0x001fc60000000f00 */
[----:B------:R-:W3:Y:S04]  /*16f20*/  LDL.LU R247, [R1+0x5164] ;  /* 0x0051640001f77983 */ /* 0x000ee80000300800 */
[----:B------:R-:W3:Y:S04]  /*16f30*/  LDL.LU R0, [R1+0x5160] ;  /* 0x0051600001007983 */ /* 0x000ee80000300800 */
[----:B------:R-:W3:Y:S01]  /*16f40*/  LDL.LU R237, [R1+0x515c] ;  /* 0x00515c0001ed7983 */ /* 0x000ee20000300800 */
[----:B--2---:R-:W-:-:S03]  /*16f50*/  MOV R234, R246 ;  /* 0x000000f600ea7202 */ /* 0x004fc60000000f00 */
[----:B------:R-:W2:Y:S01]  /*16f60*/  LDL.LU R238, [R1+0x5158] ;  /* 0x0051580001ee7983 */ /* 0x000ea20000300800 */
[----:B----4-:R-:W-:-:S03]  /*16f70*/  MOV R230, R244 ;  /* 0x000000f400e67202 */ /* 0x010fc60000000f00 */
[----:B------:R-:W4:Y:S01]  /*16f80*/  LDL.LU R252, [R1+0x5154] ;  /* 0x0051540001fc7983 */ /* 0x000f220000300800 */
[----:B------:R-:W-:-:S03]  /*16f90*/  MOV R235, R245 ;  /* 0x000000f500eb7202 */ /* 0x000fc60000000f00 */
        /* <DEDUP_REMOVED lines=32> */
[----:B0-----:R-:W3:Y:S04]  /*171a0*/  LDL.LU R196, [R1+0x3610] ;  /* 0x0036100001c47983 */ /* 0x001ee80000300800 */
[----:B------:R-:W3:Y:S04]  /*171b0*/  LDL.LU R243, [R1+0x511c] ;  /* 0x00511c0001f37983 */ /* 0x000ee80000300800 */
[----:B------:R0:W-:Y:S04]  /*171c0*/  STL.64 [R1+0x28c0], R194 ;  /* 0x0028c0c201007387 */ /* 0x0001e80000100a00 */
[----:B------:R1:W-:Y:S01]  /*171d0*/  STL.64 [R1+0x28e0], R202 ;  /* 0x0028e0ca01007387 */ /* 0x0003e20000100a00 */
[----:B--2---:R-:W-:-:S03]  /*171e0*/  MOV R183, R238 ;  /* 0x000000ee00b77202 */ /* 0x004fc60000000f00 */
[----:B------:R-:W-:Y:S04]  /*171f0*/  STL.64 [R1+0x28d0], R198 ;  /* 0x0028d0c601007387 */ /* 0x000fe80000100a00 */
[----:B------:R-:W2:Y:S01]  /*17200*/  LDL.LU R238, [R1+0x50f8] ;  /* 0x0050f80001ee7983 */ /* 0x000ea20000300800 */
[----:B----4-:R-:W-:Y:S01]  /*17210*/  IMAD.MOV.U32 R184, RZ, RZ, R252 ;  /* 0x000000ffffb87224 */ /* 0x010fe200078e00fc */
[----:B---3--:R-:W-:Y:S02]  /*17220*/  MOV R180, R247 ;  /* 0x000000f700b47202 */ /* 0x008fe40000000f00 */
[----:B------:R-:W-:Y:S01]  /*17230*/  STL.64 [R1+0x2930], R222 ;  /* 0x002930de01007387 */ /* 0x000fe20000100a00 */
[----:B------:R-:W-:-:S03]  /*17240*/  IMAD.MOV.U32 R186, RZ, RZ, R241 ;  /* 0x000000ffffba7224 */ /* 0x000fc600078e00f1 */
[----:B------:R-:W-:Y:S01]  /*17250*/  STL.64 [R1+0x2950], R230 ;  /* 0x002950e601007387 */ /* 0x000fe20000100a00 */
[----:B------:R-:W-:-:S03]  /*17260*/  MOV R187, R242 ;  /* 0x000000f200bb7202 */ /* 0x000fc60000000f00 */
[----:B------:R-:W3:Y:S04]  /*17270*/  LDL.LU R241, [R1+0x50f4] ;  /* 0x0050f40001f17983 */ /* 0x000ee80000300800 */
[----:B------:R-:W4:Y:S01]  /*17280*/  LDL.LU R242, [R1+0x50f0] ;  /* 0x0050f00001f27983 */ /* 0x000f220000300800 */
[----:B------:R-:W-:Y:S02]  /*17290*/  MOV R185, R236 ;  /* 0x000000ec00b97202 */ /* 0x000fe40000000f00 */
[----:B------:R-:W-:Y:S01]  /*172a0*/  MOV R181, R0 ;  /* 0x0000000000b57202 */ /* 0x000fe20000000f00 */
[----:B------:R2:W-:Y:S01]  /*172b0*/  STL.64 [R1+0x2920], R218 ;  /* 0x002920da01007387 */ /* 0x0005e20000100a00 */
[----:B------:R-:W-:Y:S02]  /*172c0*/  MOV R179, R248 ;  /* 0x000000f800b37202 */ /* 0x000fe40000000f00 */
[----:B------:R-:W-:Y:S01]  /*172d0*/  MOV R182, R237 ;  /* 0x000000ed00b67202 */ /* 0x000fe20000000f00 */
[----:B------:R-:W4:Y:S01]  /*172e0*/  LDL.LU R252, [R1+0x5114] ;  /* 0x0051140001fc7983 */ /* 0x000f220000300800 */
[----:B------:R-:W-:Y:S01]  /*172f0*/  IMAD.MOV.U32 R192, RZ, RZ, R249 ;  /* 0x000000ffffc07224 */ /* 0x000fe200078e00f9 */
[----:B------:R-:W-:-:S02]  /*17300*/  MOV R190, R6 ;  /* 0x0000000600be7202 */ /* 0x000fc40000000f00 */
[----:B------:R-:W4:Y:S01]  /*17310*/  LDL.LU R249, [R1+0x5124] ;  /* 0x0051240001f97983 */ /* 0x000f220000300800 */
[----:B------:R-:W-:Y:S02]  /*17320*/  MOV R191, R244 ;  /* 0x000000f400bf7202 */ /* 0x000fe40000000f00 */
[----:B------:R-:W-:Y:S01]  /*17330*/  MOV R193, R246 ;  /* 0x000000f600c17202 */ /* 0x000fe20000000f00 */
[----:B------:R-:W4:Y:S01]  /*17340*/  LDL.LU R236, [R1+0x5110] ;  /* 0x0051100001ec7983 */ /* 0x000f220000300800 */
[----:B------:R-:W-:Y:S01]  /*17350*/  MOV R189, R240 ;  /* 0x000000f000bd7202 */ /* 0x000fe20000000f00 */
[----:B0-----:R-:W-:Y:S02]  /*17360*/  IMAD.MOV.U32 R194, RZ, RZ, R245 ;  /* 0x000000ffffc27224 */ /* 0x001fe400078e00f5 */
[----:B------:R-:W4:Y:S01]  /*17370*/  LDL.LU R246, [R1+0x5120] ;  /* 0x0051200001f67983 */ /* 0x000f220000300800 */
[----:B------:R-:W-:-:S03]  /*17380*/  MOV R195, R7 ;  /* 0x0000000700c37202 */ /* 0x000fc60000000f00 */
[----:B------:R-:W4:Y:S01]  /*17390*/  LDL.LU R7, [R1+0x50e0] ;  /* 0x0050e00001077983 */ /* 0x000f220000300800 */
[----:B------:R-:W-:-:S03]  /*173a0*/  IMAD.MOV.U32 R178, RZ, RZ, R239 ;  /* 0x000000ffffb27224 */ /* 0x000fc600078e00ef */
[----:B------:R-:W-:Y:S04]  /*173b0*/  STL.64 [R1+0x2970], R250 ;  /* 0x002970fa01007387 */ /* 0x000fe80000100a00 */
        /* <DEDUP_REMOVED lines=14> */
[----:B------:R-:W4:Y:S01]  /*174a0*/  LDL.LU R197, [R1+0x3614] ;  /* 0x0036140001c57983 */ /* 0x000f220000300800 */
[----:B-1----:R-:W-:Y:S01]  /*174b0*/  IMAD.MOV.U32 R202, RZ, RZ, R243 ;  /* 0x000000ffffca7224 */ /* 0x002fe200078e00f3 */
[----:B--2---:R-:W-:-:S02]  /*174c0*/  MOV R219, R238 ;  /* 0x000000ee00db7202 */ /* 0x004fc40000000f00 */
[----:B------:R-:W2:Y:S04]  /*174d0*/  LDL.LU R243, [R1+0x50d4] ;  /* 0x0050d40001f37983 */ /* 0x000ea80000300800 */
[----:B------:R-:W2:Y:S01]  /*174e0*/  LDL.LU R238, [R1+0x50b0] ;  /* 0x0050b00001ee7983 */ /* 0x000ea20000300800 */
[----:B---3--:R-:W-:Y:S02]  /*174f0*/  MOV R222, R241 ;  /* 0x000000f100de7202 */ /* 0x008fe40000000f00 */
[----:B----4-:R-:W-:Y:S01]  /*17500*/  MOV R223, R242 ;  /* 0x000000f200df7202 */ /* 0x010fe20000000f00 */
[----:B------:R-:W3:Y:S04]  /*17510*/  LDL.LU R241, [R1+0x50ac] ;  /* 0x0050ac0001f17983 */ /* 0x000ee80000300800 */
[----:B------:R-:W4:Y:S01]  /*17520*/  LDL.LU R242, [R1+0x50a8] ;  /* 0x0050a80001f27983 */ /* 0x000f220000300800 */
[----:B------:R-:W-:-:S02]  /*17530*/  MOV R198, R249 ;  /* 0x000000f900c67202 */ /* 0x000fc40000000f00 */
[----:B------:R-:W-:Y:S01]  /*17540*/  MOV R231, R7 ;  /* 0x0000000700e77202 */ /* 0x000fe20000000f00 */
[----:B------:R-:W4:Y:S04]  /*17550*/  LDL.LU R249, [R1+0x50dc] ;  /* 0x0050dc0001f97983 */ /* 0x000f280000300800 */
[----:B------:R-:W4:Y:S01]  /*17560*/  LDL.LU R7, [R1+0x5098] ;  /* 0x0050980001077983 */ /* 0x000f220000300800 */
[----:B------:R-:W-:Y:S02]  /*17570*/  MOV R199, R246 ;  /* 0x000000f600c77202 */ /* 0x000fe40000000f00 */
[----:B0-----:R-:W-:Y:S01]  /*17580*/  MOV R206, R252 ;  /* 0x000000fc00ce7202 */ /* 0x001fe20000000f00 */
[----:B------:R-:W-:Y:S01]  /*17590*/  STL.64 [R1+0x29a0], R188 ;  /* 0x0029a0bc01007387 */ /* 0x000fe20000100a00 */
[----:B------:R-:W-:Y:S01]  /*175a0*/  MOV R207, R236 ;  /* 0x000000ec00cf7202 */ /* 0x000fe20000000f00 */
[----:B------:R-:W-:Y:S01]  /*175b0*/  IMAD.MOV.U32 R210, RZ, RZ, R247 ;  /* 0x000000ffffd27224 */ /* 0x000fe200078e00f7 */
[----:B------:R-:W-:Y:S01]  /*175c0*/  MOV R211, R0 ;  /* 0x0000000000d37202 */ /* 0x000fe20000000f00 */
[----:B------:R-:W-:Y:S01]  /*175d0*/  STL.64 [R1+0x29b0], R192 ;  /* 0x0029b0c001007387 */ /* 0x000fe20000100a00 */
[----:B------:R-:W-:-:S03]  /*175e0*/  MOV R215, R248 ;  /* 0x000000f800d77202 */ /* 0x000fc60000000f00 */
[----:B------:R-:W-:Y:S01]  /*175f0*/  STL.64 [R1+0x29b8], R194 ;  /* 0x0029b8c201007387 */ /* 0x000fe20000100a00 */
[----:B------:R-:W-:-:S03]  /*17600*/  IMAD.MOV.U32 R218, RZ, RZ, R237 ;  /* 0x000000ffffda7224 */ /* 0x000fc600078e00ed */
        /* <DEDUP_REMOVED lines=18> */
[----:B------:R-:W-:Y:S04]  /*17730*/  STL.64 [R1+0x2978], R178 ;  /* 0x002978b201007387 */ /* 0x000fe80000100a00 */
[----:B------:R-:W-:Y:S04]  /*17740*/  STL.64 [R1+0x2980], R180 ;  /* 0x002980b401007387 */ /* 0x000fe80000100a00 */
[----:B------:R-:W-:Y:S04]  /*17750*/  STL.64 [R1+0x2988], R182 ;  /* 0x002988b601007387 */ /* 0x000fe80000100a00 */
[----:B------:R1:W-:Y:S04]  /*17760*/  STL.64 [R1+0x2990], R184 ;  /* 0x002990b801007387 */ /* 0x0003e80000100a00 */
[----:B------:R1:W-:Y:S04]  /*17770*/  STL.64 [R1+0x29a8], R190 ;  /* 0x0029a8be01007387 */ /* 0x0003e80000100a00 */
[----:B------:R-:W4:Y:S01]  /*17780*/  LDL.LU R251, [R1+0x36bc] ;  /* 0x0036bc0001fb7983 */ /* 0x000f220000300800 */
[----:B--2---:R-:W-:-:S03]  /*17790*/  MOV R250, R243 ;  /* 0x000000f300fa7202 */ /* 0x004fc60000000f00 */
[----:B------:R-:W2:Y:S01]  /*177a0*/  LDL.LU R243, [R1+0x508c] ;  /* 0x00508c0001f37983 */ /* 0x000ea20000300800 */
[----:B0-----:R-:W-:-:S03]  /*177b0*/  MOV R186, R238 ;  /* 0x000000ee00ba7202 */ /* 0x001fc60000000f00 */
[----:B------:R-:W2:Y:S01]  /*177c0*/  LDL.LU R238, [R1+0x5058] ;  /* 0x0050580001ee7983 */ /* 0x000ea20000300800 */
[----:B---3--:R-:W-:-:S03]  /*177d0*/  IMAD.MOV.U32 R187, RZ, RZ, R241 ;  /* 0x000000ffffbb7224 */ /* 0x008fc600078e00f1 */
[----:B------:R-:W3:Y:S01]  /*177e0*/  LDL.LU R241, [R1+0x5054] ;  /* 0x0050540001f17983 */ /* 0x000ee20000300800 */
[----:B----4-:R-:W-:-:S03]  /*177f0*/  MOV R188, R242 ;  /* 0x000000f200bc7202 */ /* 0x010fc60000000f00 */
[----:B------:R-:W4:Y:S01]  /*17800*/  LDL.LU R242, [R1+0x5080] ;  /* 0x0050800001f27983 */ /* 0x000f220000300800 */
[----:B------:R-:W-:-:S03]  /*17810*/  IMAD.MOV.U32 R234, RZ, RZ, R249 ;  /* 0x000000ffffea7224 */ /* 0x000fc600078e00f9 */
[----:B------:R-:W3:Y:S01]  /*17820*/  LDL.LU R249, [R1+0x5094] ;  /* 0x0050940001f97983 */ /* 0x000ee20000300800 */
[----:B------:R-:W-:-:S03]  /*17830*/  MOV R192, R7 ;  /* 0x0000000700c07202 */ /* 0x000fc60000000f00 */
[----:B------:R-:W3:Y:S01]  /*17840*/  LDL.LU R7, [R1+0x5088] ;  /* 0x0050880001077983 */ /* 0x000ee20000300800 */
[----:B--2---:R-:W-:-:S03]  /*17850*/  IMAD.MOV.U32 R195, RZ, RZ, R243 ;  /* 0x000000ffffc37224 */ /* 0x004fc600078e00f3 */
[----:B------:R-:W2:Y:S01]  /*17860*/  LDL.LU R243, [R1+0x5044] ;  /* 0x0050440001f37983 */ /* 0x000ea20000300800 */
[----:B------:R-:W-:Y:S01]  /*17870*/  MOV R235, R246 ;  /* 0x000000f600eb7202 */ /* 0x000fe20000000f00 */
[----:B-1----:R-:W-:Y:S01]  /*17880*/  IMAD.MOV.U32 R185, RZ, RZ, R237 ;  /* 0x000000ffffb97224 */ /* 0x002fe200078e00ed */
[----:B------:R-:W-:Y:S01]  /*17890*/  MOV R189, R6 ;  /* 0x0000000600bd7202 */ /* 0x000fe20000000f00 */
[----:B------:R-:W-:Y:S01]  /*178a0*/  STL.64 [R1+0x29c8], R198 ;  /* 0x0029c8c601007387 */ /* 0x000fe20000100a00 */
[----:B------:R-:W-:Y:S01]  /*178b0*/  MOV R184, R248 ;  /* 0x000000f800b87202 */ /* 0x000fe20000000f00 */
[----:B------:R-:W-:Y:S01]  /*178c0*/  IMAD.MOV.U32 R179, RZ, RZ, R252 ;  /* 0x000000ffffb37224 */ /* 0x000fe200078e00fc */
[----:B------:R-:W-:Y:S01]  /*178d0*/  MOV R180, R236 ;  /* 0x000000ec00b47202 */ /* 0x000fe20000000f00 */
[----:B------:R4:W-:Y:S01]  /*178e0*/  STL.64 [R1+0x29d8], R202 ;  /* 0x0029d8ca01007387 */ /* 0x0009e20000100a00 */
[----:B------:R-:W-:Y:S02]  /*178f0*/  MOV R181, R247 ;  /* 0x000000f700b57202 */ /* 0x000fe40000000f00 */
[----:B------:R-:W-:Y:S01]  /*17900*/  MOV R182, R0 ;  /* 0x0000000000b67202 */ /* 0x000fe20000000f00 */
[----:B------:R-:W-:Y:S01]  /*17910*/  STL.64 [R1+0x2a48], R230 ;  /* 0x002a48e601007387 */ /* 0x000fe20000100a00 */
[----:B------:R-:W-:-:S02]  /*17920*/  MOV R190, R244 ;  /* 0x000000f400be7202 */ /* 0x000fc40000000f00 */
[----:B------:R-:W-:Y:S01]  /*17930*/  MOV R191, R245 ;  /* 0x000000f500bf7202 */ /* 0x000fe20000000f00 */
[----:B------:R-:W2:Y:S01]  /*17940*/  LDL.LU R246, [R1+0x5090] ;  /* 0x0050900001f67983 */ /* 0x000ea20000300800 */
[----:B------:R-:W-:Y:S02]  /*17950*/  MOV R178, R240 ;  /* 0x000000f000b27202 */ /* 0x000fe40000000f00 */
[----:B----4-:R-:W-:Y:S01]  /*17960*/  MOV R202, R242 ;  /* 0x000000f200ca7202 */ /* 0x010fe20000000f00 */
[----:B------:R0:W-:Y:S01]  /*17970*/  STL.64 [R1+0x2a28], R222 ;  /* 0x002a28de01007387 */ /* 0x0001e20000100a00 */
[----:B------:R-:W-:-:S03]  /*17980*/  MOV R183, R239 ;  /* 0x000000ef00b77202 */ /* 0x000fc60000000f00 */
[----:B------:R-:W4:Y:S04]  /*17990*/  LDL.LU R6, [R1+0x507c] ;  /* 0x00507c0001067983 */ /* 0x000f280000300800 */
[----:B------:R-:W4:Y:S04]  /*179a0*/  LDL.LU R248, [R1+0x5078] ;  /* 0x0050780001f87983 */ /* 0x000f280000300800 */
[----:B------:R-:W4:Y:S01]  /*179b0*/  LDL.LU R237, [R1+0x5074] ;  /* 0x0050740001ed7983 */ /* 0x000f220000300800 */
[----:B0-----:R-:W-:Y:S02]  /*179c0*/  MOV R222, R238 ;  /* 0x000000ee00de7202 */ /* 0x001fe40000000f00 */
[----:B---3--:R-:W-:Y:S01]  /*179d0*/  MOV R223, R241 ;  /* 0x000000f100df7202 */ /* 0x008fe20000000f00 */
[----:B------:R-:W3:Y:S01]  /*179e0*/  LDL.LU R236, [R1+0x5070] ;  /* 0x0050700001ec7983 */ /* 0x000ee20000300800 */
[----:B------:R-:W-:-:S03]  /*179f0*/  IMAD.MOV.U32 R193, RZ, RZ, R249 ;  /* 0x000000ffffc17224 */ /* 0x000fc600078e00f9 */
[----:B------:R-:W3:Y:S01]  /*17a00*/  LDL.LU R249, [R1+0x5084] ;  /* 0x0050840001f97983 */ /* 0x000ee20000300800 */
        /* <DEDUP_REMOVED lines=11> */
[----:B------:R-:W3:Y:S01]  /*17ac0*/  LDL.LU R241, [R1+0x500c] ;  /* 0x00500c0001f17983 */ /* 0x000ee20000300800 */
[----:B--2---:R-:W-:-:S03]  /*17ad0*/  MOV R231, R243 ;  /* 0x000000f300e77202 */ /* 0x004fc60000000f00 */
[----:B------:R-:W2:Y:S04]  /*17ae0*/  LDL.LU R243, [R1+0x4ffc] ;  /* 0x004ffc0001f37983 */ /* 0x000ea80000300800 */
[----:B------:R0:W-:Y:S04]  /*17af0*/  STL.64 [R1+0x29e8], R206 ;  /* 0x0029e8ce01007387 */ /* 0x0001e80000100a00 */
[----:B------:R3:W-:Y:S04]  /*17b00*/  STL.64 [R1+0x29f8], R210 ;  /* 0x0029f8d201007387 */ /* 0x0007e80000100a00 */
[----:B------:R1:W-:Y:S01]  /*17b10*/  STL.64 [R1+0x2a08], R214 ;  /* 0x002a08d601007387 */ /* 0x0003e20000100a00 */
[----:B------:R-:W-:-:S03]  /*17b20*/  MOV R194, R246 ;  /* 0x000000f600c27202 */ /* 0x000fc60000000f00 */
[----:B------:R1:W-:Y:S04]  /*17b30*/  STL.64 [R1+0x2a18], R218 ;  /* 0x002a18da01007387 */ /* 0x0003e80000100a00 */
[----:B------:R1:W-:Y:S01]  /*17b40*/  STL.64 [R1+0x2a38], R226 ;  /* 0x002a38e201007387 */ /* 0x0003e20000100a00 */
[----:B----4-:R-:W-:-:S03]  /*17b50*/  IMAD.MOV.U32 R203, RZ, RZ, R6 ;  /* 0x000000ffffcb7224 */ /* 0x010fc600078e0006 */
[----:B------:R4:W-:Y:S01]  /*17b60*/  STL.64 [R1+0x2a58], R234 ;  /* 0x002a58ea01007387 */ /* 0x0009e20000100a00 */
[----:B0-----:R-:W-:-:S03]  /*17b70*/  MOV R206, R248 ;  /* 0x000000f800ce7202 */ /* 0x001fc60000000f00 */
[----:B------:R0:W-:Y:S01]  /*17b80*/  STL.64 [R1+0x2a68], R250 ;  /* 0x002a68fa01007387 */ /* 0x0001e20000100a00 */
[----:B------:R-:W-:-:S03]  /*17b90*/  MOV R207, R237 ;  /* 0x000000ed00cf7202 */ /* 0x000fc60000000f00 */
[----:B------:R-:W-:Y:S01]  /*17ba0*/  STL.64 [R1+0x2aa8], R192 ;  /* 0x002aa8c001007387 */ /* 0x000fe20000100a00 */
[----:B---3--:R-:W-:-:S03]  /*17bb0*/  MOV R210, R236 ;  /* 0x000000ec00d27202 */ /* 0x008fc60000000f00 */
[----:B------:R-:W3:Y:S01]  /*17bc0*/  LDL.LU R246, [R1+0x5048] ;  /* 0x0050480001f67983 */ /* 0x000ee20000300800 */
[----:B------:R-:W-:-:S03]  /*17bd0*/  MOV R199, R249 ;  /* 0x000000f900c77202 */ /* 0x000fc60000000f00 */
[----:B------:R-:W3:Y:S01]  /*17be0*/  LDL.LU R6, [R1+0x5034] ;  /* 0x0050340001067983 */ /* 0x000ee20000300800 */
[----:B------:R-:W-:-:S03]  /*17bf0*/  IMAD.MOV.U32 R211, RZ, RZ, R247 ;  /* 0x000000ffffd37224 */ /* 0x000fc600078e00f7 */
[----:B------:R-:W3:Y:S01]  /*17c00*/  LDL.LU R249, [R1+0x503c] ;  /* 0x00503c0001f97983 */ /* 0x000ee20000300800 */
[----:B-1----:R-:W-:-:S03]  /*17c10*/  MOV R215, R252 ;  /* 0x000000fc00d77202 */ /* 0x002fc60000000f00 */
[----:B------:R-:W3:Y:S01]  /*17c20*/  LDL.LU R248, [R1+0x5030] ;  /* 0x0050300001f87983 */ /* 0x000ee20000300800 */
[----:B------:R-:W-:-:S03]  /*17c30*/  MOV R218, R0 ;  /* 0x0000000000da7202 */ /* 0x000fc60000000f00 */
[----:B------:R-:W3:Y:S01]  /*17c40*/  LDL.LU R237, [R1+0x502c] ;  /* 0x00502c0001ed7983 */ /* 0x000ee20000300800 */
[----:B------:R-:W-:-:S03]  /*17c50*/  MOV R226, R244 ;  /* 0x000000f400e27202 */ /* 0x000fc60000000f00 */
[----:B------:R-:W3:Y:S01]  /*17c60*/  LDL.LU R236, [R1+0x5028] ;  /* 0x0050280001ec7983 */ /* 0x000ee20000300800 */
[----:B------:R-:W-:-:S03]  /*17c70*/  IMAD.MOV.U32 R227, RZ, RZ, R245 ;  /* 0x000000ffffe37224 */ /* 0x000fc600078e00f5 */
[----:B------:R-:W3:Y:S01]  /*17c80*/  LDL.LU R247, [R1+0x5024] ;  /* 0x0050240001f77983 */ /* 0x000ee20000300800 */
[----:B----4-:R-:W-:-:S03]  /*17c90*/  MOV R234, R7 ;  /* 0x0000000700ea7202 */ /* 0x010fc60000000f00 */
[----:B------:R-:W4:Y:S01]  /*17ca0*/  LDL.LU R252, [R1+0x501c] ;  /* 0x00501c0001fc7983 */ /* 0x000f220000300800 */
[----:B0-----:R-:W-:-:S03]  /*17cb0*/  MOV R250, R242 ;  /* 0x000000f200fa7202 */ /* 0x001fc60000000f00 */
[----:B------:R-:W4:Y:S01]  /*17cc0*/  LDL.LU R0, [R1+0x5018] ;  /* 0x0050180001007983 */ /* 0x000f220000300800 */
[----:B------:R-:W-:-:S03]  /*17cd0*/  MOV R214, R240 ;  /* 0x000000f000d67202 */ /* 0x000fc60000000f00 */
[----:B------:R-:W4:Y:S01]  /*17ce0*/  LDL.LU R244, [R1+0x5008] ;  /* 0x0050080001f47983 */ /* 0x000f220000300800 */
[----:B------:R-:W-:-:S03]  /*17cf0*/  IMAD.MOV.U32 R219, RZ, RZ, R239 ;  /* 0x000000ffffdb7224 */ /* 0x000fc600078e00ef */
[----:B------:R-:W4:Y:S04]  /*17d00*/  LDL.LU R245, [R1+0x5004] ;  /* 0x0050040001f57983 */ /* 0x000f280000300800 */
[----:B------:R-:W4:Y:S04]  /*17d10*/  LDL.LU R7, [R1+0x4ff8] ;  /* 0x004ff80001077983 */ /* 0x000f280000300800 */
[----:B------:R-:W4:Y:S04]  /*17d20*/  LDL.LU R242, [R1+0x4ff0] ;  /* 0x004ff00001f27983 */ /* 0x000f280000300800 */
[----:B------:R0:W-:Y:S04]  /*17d30*/  STL.64 [R1+0x2a90], R186 ;  /* 0x002a90ba01007387 */ /* 0x0001e80000100a00 */
[----:B------:R1:W-:Y:S04]  /*17d40*/  STL.64 [R1+0x2a98], R188 ;  /* 0x002a98bc01007387 */ /* 0x0003e80000100a00 */
[----:B------:R-:W4:Y:S01]  /*17d50*/  LDL.LU R240, [R1+0x5020] ;  /* 0x0050200001f07983 */ /* 0x000f220000300800 */
[----:B0-----:R-:W-:-:S03]  /*17d60*/  MOV R187, R238 ;  /* 0x000000ee00bb7202 */ /* 0x001fc60000000f00 */
[----:B------:R-:W4:Y:S01]  /*17d70*/  LDL.LU R239, [R1+0x5014] ;  /* 0x0050140001ef7983 */ /* 0x000f220000300800 */
[----:B-1----:R-:W-:-:S03]  /*17d80*/  IMAD.MOV.U32 R188, RZ, RZ, R241 ;  /* 0x000000ffffbc7224 */ /* 0x002fc600078e00f1 */
[----:B------:R-:W4:Y:S04]  /*17d90*/  LDL.LU R238, [R1+0x4fb8] ;  /* 0x004fb80001ee7983 */ /* 0x000f280000300800 */
        /* <DEDUP_REMOVED lines=20> */
[----:B------:R-:W4:Y:S01]  /*17ee0*/  LDL.LU R251, [R1+0x37b4] ;  /* 0x0037b40001fb7983 */ /* 0x000f220000300800 */
[----:B--2---:R-:W-:-:S03]  /*17ef0*/  MOV R192, R243 ;  /* 0x000000f300c07202 */ /* 0x004fc60000000f00 */
[----:B------:R2:W-:Y:S04]  /*17f00*/  STL.64 [R1+0x2ac0], R198 ;  /* 0x002ac0c601007387 */ /* 0x0005e80000100a00 */
[----:B------:R-:W2:Y:S04]  /*17f10*/  LDL.LU R243, [R1+0x4fec] ;  /* 0x004fec0001f37983 */ /* 0x000ea80000300800 */
[----:B0-----:R-:W2:Y:S04]  /*17f20*/  LDL.LU R4, [R1+0x37a8] ;  /* 0x0037a80001047983 */ /* 0x001ea80000300800 */
[----:B------:R-:W2:Y:S04]  /*17f30*/  LDL.LU R5, [R1+0x37ac] ;  /* 0x0037ac0001057983 */ /* 0x000ea80000300800 */
[----:B------:R-:W2:Y:S04]  /*17f40*/  LDL.LU R232, [R1+0x3798] ;  /* 0x0037980001e87983 */ /* 0x000ea80000300800 */
[----:B------:R-:W2:Y:S04]  /*17f50*/  LDL.LU R233, [R1+0x379c] ;  /* 0x00379c0001e97983 */ /* 0x000ea80000300800 */
[----:B------:R-:W2:Y:S04]  /*17f60*/  LDL.LU R228, [R1+0x3788] ;  /* 0x0037880001e47983 */ /* 0x000ea80000300800 */
[----:B------:R-:W2:Y:S04]  /*17f70*/  LDL.LU R229, [R1+0x378c] ;  /* 0x00378c0001e57983 */ /* 0x000ea80000300800 */
[----:B------:R-:W2:Y:S01]  /*17f80*/  LDL.LU R224, [R1+0x3778] ;  /* 0x0037780001e07983 */ /* 0x000ea20000300800 */
[----:B---3--:R-:W-:-:S03]  /*17f90*/  MOV R230, R246 ;  /* 0x000000f600e67202 */ /* 0x008fc60000000f00 */
[----:B------:R-:W3:Y:S01]  /*17fa0*/  LDL.LU R225, [R1+0x377c] ;  /* 0x00377c0001e17983 */ /* 0x000ee20000300800 */
[----:B------:R-:W-:-:S03]  /*17fb0*/  MOV R178, R6 ;  /* 0x0000000600b27202 */ /* 0x000fc60000000f00 */
[----:B------:R-:W3:Y:S01]  /*17fc0*/  LDL.LU R220, [R1+0x3768] ;  /* 0x0037680001dc7983 */ /* 0x000ee20000300800 */
[----:B------:R-:W-:-:S03]  /*17fd0*/  IMAD.MOV.U32 R235, RZ, RZ, R249 ;  /* 0x000000ffffeb7224 */ /* 0x000fc600078e00f9 */
        /* <DEDUP_REMOVED lines=9> */
[----:B----4-:R-:W-:-:S03]  /*18070*/  MOV R184, R252 ;  /* 0x000000fc00b87202 */ /* 0x010fc60000000f00 */
        /* <DEDUP_REMOVED lines=10> */
[----:B------:R-:W4:Y:S04]  /*18120*/  LDL.LU R201, [R1+0x371c] ;  /* 0x00371c0001c97983 */ /* 0x000f280000300800 */
[----:B------:R-:W4:Y:S04]  /*18130*/  LDL.LU R196, [R1+0x3708] ;  /* 0x0037080001c47983 */ /* 0x000f280000300800 */
[----:B------:R-:W4:Y:S01]  /*18140*/  LDL.LU R197, [R1+0x370c] ;  /* 0x00370c0001c57983 */ /* 0x000f220000300800 */
[----:B------:R-:W-:-:S03]  /*18150*/  MOV R183, R240 ;  /* 0x000000f000b77202 */ /* 0x000fc60000000f00 */
[----:B------:R-:W4:Y:S04]  /*18160*/  LDL.LU R246, [R1+0x5000] ;  /* 0x0050000001f67983 */ /* 0x000f280000300800 */
[----:B------:R-:W4:Y:S01]  /*18170*/  LDL.LU R249, [R1+0x4ff4] ;  /* 0x004ff40001f97983 */ /* 0x000f220000300800 */
[----:B------:R-:W-:-:S03]  /*18180*/  MOV R186, R239 ;  /* 0x000000ef00ba7202 */ /* 0x000fc60000000f00 */
[----:B------:R-:W4:Y:S01]  /*18190*/  LDL.LU R7, [R1+0x4fe8] ;  /* 0x004fe80001077983 */ /* 0x000f220000300800 */
[----:B-1----:R-:W-:-:S03]  /*181a0*/  MOV R223, R238 ;  /* 0x000000ee00df7202 */ /* 0x002fc60000000f00 */
        /* <DEDUP_REMOVED lines=15> */
[----:B--2---:R-:W-:-:S03]  /*182a0*/  IMAD.MOV.U32 R198, RZ, RZ, R243 ;  /* 0x000000ffffc67224 */ /* 0x004fc600078e00f3 */
[----:B------:R-:W2:Y:S04]  /*182b0*/  LDL.LU R243, [R1+0x4fa4] ;  /* 0x004fa40001f37983 */ /* 0x000ea80000300800 */
        /* <DEDUP_REMOVED lines=8> */
[----:B------:R-:W-:Y:S04]  /*18340*/  STL.64 [R1+0x2b38], R228 ;  /* 0x002b38e401007387 */ /* 0x000fe80000100a00 */
[----:B------:R-:W-:Y:S04]  /*18350*/  STL.64 [R1+0x2b18], R220 ;  /* 0x002b18dc01007387 */ /* 0x000fe80000100a00 */
[----:B------:R-:W-:Y:S04]  /*18360*/  STL.64 [R1+0x2b48], R232 ;  /* 0x002b48e801007387 */ /* 0x000fe80000100a00 */
[----:B------:R-:W-:Y:S04]  /*18370*/  STL.64 [R1+0x2b08], R216 ;  /* 0x002b08d801007387 */ /* 0x000fe80000100a00 */
[----:B------:R0:W-:Y:S04]  /*18380*/  STL.64 [R1+0x2b58], R4 ;  /* 0x002b580401007387 */ /* 0x0001e80000100a00 */
[----:B------:R1:W-:Y:S04]  /*18390*/  STL.64 [R1+0x2af8], R212 ;  /* 0x002af8d401007387 */ /* 0x0003e80000100a00 */
[----:B------:R-:W-:Y:S04]  /*183a0*/  STL.64 [R1+0x2b60], R250 ;  /* 0x002b60fa01007387 */ /* 0x000fe80000100a00 */
[----:B----4-:R3:W-:Y:S04]  /*183b0*/  STL.64 [R1+0x2ae8], R208 ;  /* 0x002ae8d001007387 */ /* 0x0107e80000100a00 */
[----:B0-----:R-:W4:Y:S04]  /*183c0*/  LDL.LU R4, [R1+0x38a0] ;  /* 0x0038a00001047983 */ /* 0x001f280000300800 */
[----:B------:R0:W-:Y:S04]  /*183d0*/  STL.64 [R1+0x2ad8], R204 ;  /* 0x002ad8cc01007387 */ /* 0x0001e80000100a00 */
[----:B------:R-:W4:Y:S04]  /*183e0*/  LDL.LU R5, [R1+0x38a4] ;  /* 0x0038a40001057983 */ /* 0x000f280000300800 */
[----:B------:R0:W-:Y:S04]  /*183f0*/  STL.64 [R1+0x2ac8], R200 ;  /* 0x002ac8c801007387 */ /* 0x0001e80000100a00 */
[----:B------:R-:W4:Y:S04]  /*18400*/  LDL.LU R232, [R1+0x3890] ;  /* 0x0038900001e87983 */ /* 0x000f280000300800 */
[----:B------:R0:W-:Y:S01]  /*18410*/  STL.64 [R1+0x2ab8], R196 ;  /* 0x002ab8c401007387 */ /* 0x0001e20000100a00 */
        /* <DEDUP_REMOVED lines=19> */
[----:B-1----:R-:W4:Y:S01]  /*18550*/  LDL.LU R212, [R1+0x3840] ;  /* 0x0038400001d47983 */ /* 0x002f220000300800 */
[----:B------:R-:W-:-:S03]  /*18560*/  MOV R218, R247 ;  /* 0x000000f700da7202 */ /* 0x000fc60000000f00 */
[----:B------:R-:W4:Y:S01]  /*18570*/  LDL.LU R213, [R1+0x3844] ;  /* 0x0038440001d57983 */ /* 0x000f220000300800 */
[----:B------:R-:W-:-:S03]  /*18580*/  MOV R226, R245 ;  /* 0x000000f500e27202 */ /* 0x000fc60000000f00 */
[----:B---3--:R-:W3:Y:S01]  /*18590*/  LDL.LU R208, [R1+0x3830] ;  /* 0x0038300001d07983 */ /* 0x008ee20000300800 */
[----:B------:R-:W-:-:S03]  /*185a0*/  MOV R231, R242 ;  /* 0x000000f200e77202 */ /* 0x000fc60000000f00 */
[----:B------:R-:W3:Y:S01]  /*185b0*/  LDL.LU R209, [R1+0x3834] ;  /* 0x0038340001d17983 */ /* 0x000ee20000300800 */
[----:B------:R-:W-:-:S03]  /*185c0*/  MOV R219, R240 ;  /* 0x000000f000db7202 */ /* 0x000fc60000000f00 */
[----:B0-----:R-:W3:Y:S01]  /*185d0*/  LDL.LU R204, [R1+0x3820] ;  /* 0x0038200001cc7983 */ /* 0x001ee20000300800 */
[----:B------:R-:W-:-:S03]  /*185e0*/  IMAD.MOV.U32 R222, RZ, RZ, R239 ;  /* 0x000000ffffde7224 */ /* 0x000fc600078e00ef */
[----:B------:R-:W3:Y:S01]  /*185f0*/  LDL.LU R205, [R1+0x3824] ;  /* 0x0038240001cd7983 */ /* 0x000ee20000300800 */
[----:B------:R-:W-:-:S03]  /*18600*/  IMAD.MOV.U32 R250, RZ, RZ, R241 ;  /* 0x000000fffffa7224 */ /* 0x000fc600078e00f1 */
        /* <DEDUP_REMOVED lines=18> */
[----:B------:R-:W3:Y:S04]  /*18730*/  LDL.LU R240, [R1+0x4f78] ;  /* 0x004f780001f07983 */ /* 0x000ee80000300800 */
[----:B------:R-:W3:Y:S01]  /*18740*/  LDL.LU R239, [R1+0x4f74] ;  /* 0x004f740001ef7983 */ /* 0x000ee20000300800 */
[----:B0-----:R-:W-:-:S03]  /*18750*/  MOV R188, R238 ;  /* 0x000000ee00bc7202 */ /* 0x001fc60000000f00 */
[----:B------:R-:W3:Y:S04]  /*18760*/  LDL.LU R241, [R1+0x4f54] ;  /* 0x004f540001f17983 */ /* 0x000ee80000300800 */
[----:B------:R-:W3:Y:S04]  /*18770*/  LDL.LU R238, [R1+0x4f48] ;  /* 0x004f480001ee7983 */ /* 0x000ee80000300800 */
[----:B------:R-:W-:Y:S04]  /*18780*/  STL.64 [R1+0x2b68], R178 ;  /* 0x002b68b201007387 */ /* 0x000fe80000100a00 */
[----:B------:R-:W-:Y:S04]  /*18790*/  STL.64 [R1+0x2b70], R180 ;  /* 0x002b70b401007387 */ /* 0x000fe80000100a00 */
[----:B------:R-:W-:Y:S04]  /*187a0*/  STL.64 [R1+0x2b78], R182 ;  /* 0x002b78b601007387 */ /* 0x000fe80000100a00 */
[----:B------:R-:W-:Y:S04]  /*187b0*/  STL.64 [R1+0x2b80], R184 ;  /* 0x002b80b801007387 */ /* 0x000fe80000100a00 */
[----:B------:R-:W-:Y:S04]  /*187c0*/  STL.64 [R1+0x2ba0], R192 ;  /* 0x002ba0c001007387 */ /* 0x000fe80000100a00 */
[----:B------:R-:W-:Y:S04]  /*187d0*/  STL.64 [R1+0x2b88], R186 ;  /* 0x002b88ba01007387 */ /* 0x000fe80000100a00 */
[----:B------:R-:W3:Y:S01]  /*187e0*/  LDL.LU R251, [R1+0x38ac] ;  /* 0x0038ac0001fb7983 */ /* 0x000ee20000300800 */
[----:B--2---:R-:W-:-:S03]  /*187f0*/  MOV R234, R243 ;  /* 0x000000f300ea7202 */ /* 0x004fc60000000f00 */
[----:B------:R-:W2:Y:S04]  /*18800*/  LDL.LU R243, [R1+0x4f5c] ;  /* 0x004f5c0001f37983 */ /* 0x000ea80000300800 */
[----:B------:R-:W-:Y:S04]  /*18810*/  STL.64 [R1+0x2ba8], R194 ;  /* 0x002ba8c201007387 */ /* 0x000fe80000100a00 */
[----:B------:R-:W-:Y:S04]  /*18820*/  STL.64 [R1+0x2bc8], R202 ;  /* 0x002bc8ca01007387 */ /* 0x000fe80000100a00 */
[----:B----4-:R0:W-:Y:S04]  /*18830*/  STL.64 [R1+0x2c50], R4 ;  /* 0x002c500401007387 */ /* 0x0101e80000100a00 */
[----:B0-----:R-:W4:Y:S04]  /*18840*/  LDL.LU R4, [R1+0x3998] ;  /* 0x0039980001047983 */ /* 0x001f280000300800 */
[----:B------:R0:W-:Y:S04]  /*18850*/  STL.64 [R1+0x2c40], R232 ;  /* 0x002c40e801007387 */ /* 0x0001e80000100a00 */
[----:B------:R-:W4:Y:S04]  /*18860*/  LDL.LU R5, [R1+0x399c] ;  /* 0x00399c0001057983 */ /* 0x000f280000300800 */
        /* <DEDUP_REMOVED lines=10> */
[----:B---3--:R0:W-:Y:S04]  /*18910*/  STL.64 [R1+0x2be0], R208 ;  /* 0x002be0d001007387 */ /* 0x0081e80000100a00 */
[----:B------:R-:W3:Y:S04]  /*18920*/  LDL.LU R225, [R1+0x396c] ;  /* 0x00396c0001e17983 */ /* 0x000ee80000300800 */
[----:B------:R0:W-:Y:S04]  /*18930*/  STL.64 [R1+0x2bd0], R204 ;  /* 0x002bd0cc01007387 */ /* 0x0001e80000100a00 */
[----:B------:R-:W4:Y:S04]  /*18940*/  LDL.LU R220, [R1+0x3958] ;  /* 0x0039580001dc7983 */ /* 0x000f280000300800 */
[----:B------:R0:W-:Y:S04]  /*18950*/  STL.64 [R1+0x2bc0], R200 ;  /* 0x002bc0c801007387 */ /* 0x0001e80000100a00 */
[----:B------:R-:W4:Y:S04]  /*18960*/  LDL.LU R221, [R1+0x395c] ;  /* 0x00395c0001dd7983 */ /* 0x000f280000300800 */
[----:B------:R0:W-:Y:S01]  /*18970*/  STL.64 [R1+0x2bb0], R196 ;  /* 0x002bb0c401007387 */ /* 0x0001e20000100a00 */
[----:B------:R-:W-:-:S03]  /*18980*/  MOV R227, R246 ;  /* 0x000000f600e37202 */ /* 0x000fc60000000f00 */
[----:B-1----:R-:W3:Y:S01]  /*18990*/  LDL.LU R216, [R1+0x3948] ;  /* 0x0039480001d87983 */ /* 0x002ee20000300800 */
[----:B------:R-:W-:-:S03]  /*189a0*/  IMAD.MOV.U32 R230, RZ, RZ, R249 ;  /* 0x000000ffffe67224 */ /* 0x000fc600078e00f9 */
[----:B------:R-:W4:Y:S01]  /*189b0*/  LDL.LU R246, [R1+0x4f68] ;  /* 0x004f680001f67983 */ /* 0x000f220000300800 */
[----:B------:R-:W-:-:S03]  /*189c0*/  MOV R235, R7 ;  /* 0x0000000700eb7202 */ /* 0x000fc60000000f00 */
[----:B------:R-:W3:Y:S01]  /*189d0*/  LDL.LU R249, [R1+0x4f64] ;  /* 0x004f640001f97983 */ /* 0x000ee20000300800 */
[----:B------:R-:W-:-:S03]  /*189e0*/  MOV R178, R244 ;  /* 0x000000f400b27202 */ /* 0x000fc60000000f00 */
[----:B------:R-:W4:Y:S01]  /*189f0*/  LDL.LU R7, [R1+0x4f58] ;  /* 0x004f580001077983 */ /* 0x000f220000300800 */
[----:B------:R-:W-:-:S03]  /*18a00*/  MOV R179, R252 ;  /* 0x000000fc00b37202 */ /* 0x000fc60000000f00 */
[----:B------:R-:W3:Y:S01]  /*18a10*/  LDL.LU R217, [R1+0x394c] ;  /* 0x00394c0001d97983 */ /* 0x000ee20000300800 */
[----:B------:R-:W-:-:S03]  /*18a20*/  MOV R180, R0 ;  /* 0x0000000000b47202 */ /* 0x000fc60000000f00 */
[----:B------:R-:W3:Y:S01]  /*18a30*/  LDL.LU R212, [R1+0x3938] ;  /* 0x0039380001d47983 */ /* 0x000ee20000300800 */
[----:B------:R-:W-:-:S03]  /*18a40*/  IMAD.MOV.U32 R181, RZ, RZ, R237 ;  /* 0x000000ffffb57224 */ /* 0x000fc600078e00ed */
[----:B------:R-:W3:Y:S01]  /*18a50*/  LDL.LU R213, [R1+0x393c] ;  /* 0x00393c0001d57983 */ /* 0x000ee20000300800 */
[----:B------:R-:W-:-:S03]  /*18a60*/  MOV R182, R236 ;  /* 0x000000ec00b67202 */ /* 0x000fc60000000f00 */
[----:B0-----:R-:W3:Y:S01]  /*18a70*/  LDL.LU R208, [R1+0x3928] ;  /* 0x0039280001d07983 */ /* 0x001ee20000300800 */
[----:B------:R-:W-:-:S03]  /*18a80*/  IMAD.MOV.U32 R183, RZ, RZ, R6 ;  /* 0x000000ffffb77224 */ /* 0x000fc600078e0006 */
[----:B------:R-:W3:Y:S01]  /*18a90*/  LDL.LU R209, [R1+0x392c] ;  /* 0x00392c0001d17983 */ /* 0x000ee20000300800 */
[----:B------:R-:W-:-:S03]  /*18aa0*/  MOV R184, R248 ;  /* 0x000000f800b87202 */ /* 0x000fc60000000f00 */
[----:B------:R-:W3:Y:S01]  /*18ab0*/  LDL.LU R204, [R1+0x3918] ;  /* 0x0039180001cc7983 */ /* 0x000ee20000300800 */
[----:B------:R-:W-:-:S03]  /*18ac0*/  MOV R185, R247 ;  /* 0x000000f700b97202 */ /* 0x000fc60000000f00 */
[----:B------:R-:W3:Y:S01]  /*18ad0*/  LDL.LU R205, [R1+0x391c] ;  /* 0x00391c0001cd7983 */ /* 0x000ee20000300800 */
[----:B------:R-:W-:-:S03]  /*18ae0*/  IMAD.MOV.U32 R189, RZ, RZ, R245 ;  /* 0x000000ffffbd7224 */ /* 0x000fc600078e00f5 */
[----:B------:R-:W3:Y:S01]  /*18af0*/  LDL.LU R200, [R1+0x3908] ;  /* 0x0039080001c87983 */ /* 0x000ee20000300800 */
[----:B------:R-:W-:-:S03]  /*18b00*/  MOV R192, R242 ;  /* 0x000000f200c07202 */ /* 0x000fc60000000f00 */
[----:B------:R-:W3:Y:S04]  /*18b10*/  LDL.LU R201, [R1+0x390c] ;  /* 0x00390c0001c97983 */ /* 0x000ee80000300800 */
[----:B------:R-:W3:Y:S01]  /*18b20*/  LDL.LU R196, [R1+0x38f8] ;  /* 0x0038f80001c47983 */ /* 0x000ee20000300800 */
[----:B------:R-:W-:-:S03]  /*18b30*/  MOV R186, R240 ;  /* 0x000000f000ba7202 */ /* 0x000fc60000000f00 */
        /* <DEDUP_REMOVED lines=16> */
[----:B------:R-:W2:Y:S04]  /*18c40*/  LDL.LU R240, [R1+0x4f20] ;  /* 0x004f200001f07983 */ /* 0x000ea80000300800 */
[----:B------:R-:W2:Y:S04]  /*18c50*/  LDL.LU R239, [R1+0x4f1c] ;  /* 0x004f1c0001ef7983 */ /* 0x000ea80000300800 */
[----:B------:R-:W2:Y:S04]  /*18c60*/  LDL.LU R241, [R1+0x4f0c] ;  /* 0x004f0c0001f17983 */ /* 0x000ea80000300800 */
[----:B------:R-:W2:Y:S04]  /*18c70*/  LDL.LU R238, [R1+0x4f00] ;  /* 0x004f000001ee7983 */ /* 0x000ea80000300800 */
[----:B------:R3:W-:Y:S04]  /*18c80*/  STL.64 [R1+0x2bb8], R198 ;  /* 0x002bb8c601007387 */ /* 0x0007e80000100a00 */
[----:B------:R2:W-:Y:S04]  /*18c90*/  STL.64 [R1+0x2c18], R222 ;  /* 0x002c18de01007387 */ /* 0x0005e80000100a00 */
[----:B------:R0:W-:Y:S04]  /*18ca0*/  STL.64 [R1+0x2c38], R230 ;  /* 0x002c38e601007387 */ /* 0x0001e80000100a00 */
[----:B------:R1:W-:Y:S04]  /*18cb0*/  STL.64 [R1+0x2c58], R250 ;  /* 0x002c58fa01007387 */ /* 0x0003e80000100a00 */
[----:B------:R1:W-:Y:S04]  /*18cc0*/  STL.64 [R1+0x2b98], R190 ;  /* 0x002b98be01007387 */ /* 0x0003e80000100a00 */
[----:B------:R1:W-:Y:S04]  /*18cd0*/  STL.64 [R1+0x2c48], R234 ;  /* 0x002c48ea01007387 */ /* 0x0003e80000100a00 */
[----:B------:R1:W-:Y:S04]  /*18ce0*/  STL.64 [R1+0x2c88], R188 ;  /* 0x002c88bc01007387 */ /* 0x0003e80000100a00 */
[----:B------:R1:W-:Y:S01]  /*18cf0*/  STL.64 [R1+0x2c98], R192 ;  /* 0x002c98c001007387 */ /* 0x0003e20000100a00 */
[----:B----4-:R-:W-:-:S02]  /*18d00*/  MOV R194, R7 ;  /* 0x0000000700c27202 */ /* 0x010fc40000000f00 */
[----:B---3--:R-:W-:Y:S01]  /*18d10*/  MOV R198, R242 ;  /* 0x000000f200c67202 */ /* 0x008fe20000000f00 */
[----:B--2---:R-:W-:Y:S01]  /*18d20*/  IMAD.MOV.U32 R223, RZ, RZ, R239 ;  /* 0x000000ffffdf7224 */ /* 0x004fe200078e00ef */
[----:B------:R-:W2:Y:S01]  /*18d30*/  LDL.LU R242, [R1+0x4f08] ;  /* 0x004f080001f27983 */ /* 0x000ea20000300800 */
[----:B0-----:R-:W-:-:S03]  /*18d40*/  IMAD.MOV.U32 R231, RZ, RZ, R241 ;  /* 0x000000ffffe77224 */ /* 0x001fc600078e00f1 */
[----:B------:R-:W3:Y:S01]  /*18d50*/  LDL.LU R239, [R1+0x4ed4] ;  /* 0x004ed40001ef7983 */ /* 0x000ee20000300800 */
[----:B-1----:R-:W-:-:S03]  /*18d60*/  MOV R250, R238 ;  /* 0x000000ee00fa7202 */ /* 0x002fc60000000f00 */
[----:B------:R-:W4:Y:S04]  /*18d70*/  LDL.LU R241, [R1+0x4ec4] ;  /* 0x004ec40001f17983 */ /* 0x000f280000300800 */
[----:B------:R-:W4:Y:S01]  /*18d80*/  LDL.LU R238, [R1+0x4eb8] ;  /* 0x004eb80001ee7983 */ /* 0x000f220000300800 */
[----:B------:R-:W-:-:S03]  /*18d90*/  IMAD.MOV.U32 R191, RZ, RZ, R249 ;  /* 0x000000ffffbf7224 */ /* 0x000fc600078e00f9 */
[----:B------:R-:W4:Y:S04]  /*18da0*/  LDL.LU R249, [R1+0x4f14] ;  /* 0x004f140001f97983 */ /* 0x000f280000300800 */
[----:B------:R-:W4:Y:S01]  /*18db0*/  LDL.LU R7, [R1+0x4f10] ;  /* 0x004f100001077983 */ /* 0x000f220000300800 */
[----:B------:R-:W-:Y:S01]  /*18dc0*/  MOV R190, R246 ;  /* 0x000000f600be7202 */ /* 0x000fe20000000f00 */
[----:B------:R-:W-:Y:S01]  /*18dd0*/  IMAD.MOV.U32 R199, RZ, RZ, R243 ;  /* 0x000000ffffc77224 */ /* 0x000fe200078e00f3 */
[----:B------:R-:W-:Y:S01]  /*18de0*/  MOV R222, R240 ;  /* 0x000000f000de7202 */ /* 0x000fe20000000f00 */
[----:B------:R0:W-:Y:S04]  /*18df0*/  STL.64 [R1+0x2ca0], R194 ;  /* 0x002ca0c201007387 */ /* 0x0001e80000100a00 */
[----:B------:R-:W4:Y:S04]  /*18e00*/  LDL.LU R246, [R1+0x4f18] ;  /* 0x004f180001f67983 */ /* 0x000f280000300800 */
[----:B------:R-:W4:Y:S04]  /*18e10*/  LDL.LU R243, [R1+0x4f04] ;  /* 0x004f040001f37983 */ /* 0x000f280000300800 */
[----:B------:R-:W4:Y:S04]  /*18e20*/  LDL.LU R240, [R1+0x4ed8] ;  /* 0x004ed80001f07983 */ /* 0x000f280000300800 */
[----:B------:R1:W-:Y:S04]  /*18e30*/  STL.64 [R1+0x2bf8], R214 ;  /* 0x002bf8d601007387 */ /* 0x0003e80000100a00 */
[----:B------:R1:W-:Y:S04]  /*18e40*/  STL.64 [R1+0x2bd8], R206 ;  /* 0x002bd8ce01007387 */ /* 0x0003e80000100a00 */
[----:B------:R1:W-:Y:S04]  /*18e50*/  STL.64 [R1+0x2be8], R210 ;  /* 0x002be8d201007387 */ /* 0x0003e80000100a00 */
[----:B------:R1:W-:Y:S04]  /*18e60*/  STL.64 [R1+0x2c08], R218 ;  /* 0x002c08da01007387 */ /* 0x0003e80000100a00 */
[----:B------:R1:W-:Y:S01]  /*18e70*/  STL.64 [R1+0x2c28], R226 ;  /* 0x002c28e201007387 */ /* 0x0003e20000100a00 */
[----:B------:R-:W-:-:S03]  /*18e80*/  MOV R203, R245 ;  /* 0x000000f500cb7202 */ /* 0x000fc60000000f00 */
[----:B------:R1:W-:Y:S04]  /*18e90*/  STL.64 [R1+0x2c80], R186 ;  /* 0x002c80ba01007387 */ /* 0x0003e80000100a00 */
[----:B------:R-:W4:Y:S01]  /*18ea0*/  LDL.LU R251, [R1+0x39a4] ;  /* 0x0039a40001fb7983 */ /* 0x000f220000300800 */
[----:B--2---:R-:W-:Y:S02]  /*18eb0*/  MOV R234, R242 ;  /* 0x000000f200ea7202 */ /* 0x004fe40000000f00 */
[----:B---3--:R-:W-:Y:S01]  /*18ec0*/  MOV R188, R239 ;  /* 0x000000ef00bc7202 */ /* 0x008fe20000000f00 */
[----:B------:R-:W2:Y:S01]  /*18ed0*/  LDL.LU R242, [R1+0x4ec0] ;  /* 0x004ec00001f27983 */ /* 0x000ea20000300800 */
[----:B----4-:R-:W-:-:S03]  /*18ee0*/  IMAD.MOV.U32 R192, RZ, RZ, R241 ;  /* 0x000000ffffc07224 */ /* 0x010fc600078e00f1 */
[----:B------:R-:W3:Y:S01]  /*18ef0*/  LDL.LU R239, [R1+0x4eac] ;  /* 0x004eac0001ef7983 */ /* 0x000ee20000300800 */
[----:B0-----:R-:W-:-:S03]  /*18f00*/  MOV R195, R238 ;  /* 0x000000ee00c37202 */ /* 0x001fc60000000f00 */
[----:B------:R-:W4:Y:S04]  /*18f10*/  LDL.LU R241, [R1+0x4eb4] ;  /* 0x004eb40001f17983 */ /* 0x000f280000300800 */
[----:B------:R-:W4:Y:S01]  /*18f20*/  LDL.LU R238, [R1+0x4e70] ;  /* 0x004e700001ee7983 */ /* 0x000f220000300800 */
[----:B-1----:R-:W-:Y:S01]  /*18f30*/  IMAD.MOV.U32 R215, RZ, RZ, R252 ;  /* 0x000000ffffd77224 */ /* 0x002fe200078e00fc */
[----:B------:R-:W-:Y:S02]  /*18f40*/  MOV R206, R248 ;  /* 0x000000f800ce7202 */ /* 0x000fe40000000f00 */
[----:B------:R-:W4:Y:S01]  /*18f50*/  LDL.LU R252, [R1+0x4ee4] ;  /* 0x004ee40001fc7983 */ /* 0x000f220000300800 */
[----:B------:R-:W-:Y:S01]  /*18f60*/  MOV R210, R0 ;  /* 0x0000000000d27202 */ /* 0x000fe20000000f00 */
[----:B------:R-:W-:Y:S01]  /*18f70*/  IMAD.MOV.U32 R207, RZ, RZ, R247 ;  /* 0x000000ffffcf7224 */ /* 0x000fe200078e00f7 */
[----:B------:R-:W-:Y:S01]  /*18f80*/  MOV R211, R237 ;  /* 0x000000ed00d37202 */ /* 0x000fe20000000f00 */
[----:B------:R-:W4:Y:S01]  /*18f90*/  LDL.LU R248, [R1+0x4ef8] ;  /* 0x004ef80001f87983 */ /* 0x000f220000300800 */
[----:B------:R-:W-:-:S02]  /*18fa0*/  MOV R218, R236 ;  /* 0x000000ec00da7202 */ /* 0x000fc40000000f00 */
[----:B------:R-:W-:Y:S01]  /*18fb0*/  MOV R219, R6 ;  /* 0x0000000600db7202 */ /* 0x000fe20000000f00 */
[----:B------:R-:W4:Y:S01]  /*18fc0*/  LDL.LU R0, [R1+0x4ef0] ;  /* 0x004ef00001007983 */ /* 0x000f220000300800 */
[----:B------:R-:W-:Y:S02]  /*18fd0*/  MOV R227, R249 ;  /* 0x000000f900e37202 */ /* 0x000fe40000000f00 */
[----:B------:R-:W-:Y:S01]  /*18fe0*/  MOV R230, R7 ;  /* 0x0000000700e67202 */ /* 0x000fe20000000f00 */
[----:B------:R-:W4:Y:S04]  /*18ff0*/  LDL.LU R237, [R1+0x4eec] ;  /* 0x004eec0001ed7983 */ /* 0x000f280000300800 */
[----:B------:R-:W4:Y:S04]  /*19000*/  LDL.LU R236, [R1+0x4ee0] ;  /* 0x004ee00001ec7983 */ /* 0x000f280000300800 */
[----:B------:R-:W4:Y:S04]  /*19010*/  LDL.LU R6, [R1+0x4edc] ;  /* 0x004edc0001067983 */ /* 0x000f280000300800 */
[----:B------:R-:W4:Y:S04]  /*19020*/  LDL.LU R249, [R1+0x4ecc] ;  /* 0x004ecc0001f97983 */ /* 0x000f280000300800 */
[----:B------:R-:W4:Y:S04]  /*19030*/  LDL.LU R7, [R1+0x4ec8] ;  /* 0x004ec80001077983 */ /* 0x000f280000300800 */
[----:B------:R-:W4:Y:S01]  /*19040*/  LDL.LU R247, [R1+0x4ef4] ;  /* 0x004ef40001f77983 */ /* 0x000f220000300800 */
[----:B------:R-:W-:-:S02]  /*19050*/  MOV R214, R244 ;  /* 0x000000f400d67202 */ /* 0x000fc40000000f00 */
[----:B------:R-:W-:Y:S01]  /*19060*/  MOV R226, R246 ;  /* 0x000000f600e27202 */ /* 0x000fe20000000f00 */
[----:B------:R-:W-:Y:S01]  /*19070*/  STL.64 [R1+0x2cb0], R198 ;  /* 0x002cb0c601007387 */ /* 0x000fe20000100a00 */
[----:B------:R-:W-:Y:S02]  /*19080*/  MOV R235, R243 ;  /* 0x000000f300eb7202 */ /* 0x000fe40000000f00 */
[----:B------:R-:W-:Y:S01]  /*19090*/  MOV R187, R240 ;  /* 0x000000f000bb7202 */ /* 0x000fe20000000f00 */
[----:B------:R3:W-:Y:S04]  /*190a0*/  STL.64 [R1+0x2cc0], R202 ;  /* 0x002cc0ca01007387 */ /* 0x0007e80000100a00 */
[----:B------:R0:W-:Y:S04]  /*190b0*/  STL.64 [R1+0x2d30], R230 ;  /* 0x002d30e601007387 */ /* 0x0001e80000100a00 */
        /* <DEDUP_REMOVED lines=12> */
[----:B------:R-:W4:Y:S04]  /*19180*/  LDL.LU R238, [R1+0x4e28] ;  /* 0x004e280001ee7983 */ /* 0x000f280000300800 */
[----:B------:R0:W-:Y:S04]  /*19190*/  STL.64 [R1+0x2c78], R184 ;  /* 0x002c78b801007387 */ /* 0x0001e80000100a00 */
[----:B------:R1:W-:Y:S04]  /*191a0*/  STL.64 [R1+0x2c60], R178 ;  /* 0x002c60b201007387 */ /* 0x0003e80000100a00 */
[----:B------:R1:W-:Y:S01]  /*191b0*/  STL.64 [R1+0x2c68], R180 ;  /* 0x002c68b401007387 */ /* 0x0003e20000100a00 */
[----:B0-----:R-:W-:-:S03]  /*191c0*/  IMAD.MOV.U32 R184, RZ, RZ, R252 ;  /* 0x000000ffffb87224 */ /* 0x001fc600078e00fc */
[----:B------:R0:W-:Y:S01]  /*191d0*/  STL.64 [R1+0x2c70], R182 ;  /* 0x002c70b601007387 */ /* 0x0001e20000100a00 */
[----:B------:R-:W-:-:S03]  /*191e0*/  MOV R185, R236 ;  /* 0x000000ec00b97202 */ /* 0x000fc60000000f00 */
[----:B------:R-:W4:Y:S01]  /*191f0*/  LDL.LU R252, [R1+0x4ea4] ;  /* 0x004ea40001fc7983 */ /* 0x000f220000300800 */
[----:B-1----:R-:W-:Y:S01]  /*19200*/  MOV R179, R248 ;  /* 0x000000f800b37202 */ /* 0x002fe20000000f00 */
[----:B------:R-:W-:Y:S01]  /*19210*/  IMAD.MOV.U32 R186, RZ, RZ, R6 ;  /* 0x000000ffffba7224 */ /* 0x000fe200078e0006 */
[----:B------:R-:W-:Y:S01]  /*19220*/  MOV R181, R0 ;  /* 0x0000000000b57202 */ /* 0x000fe20000000f00 */
[----:B------:R1:W-:Y:S01]  /*19230*/  STL.64 [R1+0x2c90], R190 ;  /* 0x002c90be01007387 */ /* 0x0003e20000100a00 */
[----:B0-----:R-:W-:-:S03]  /*19240*/  MOV R182, R237 ;  /* 0x000000ed00b67202 */ /* 0x001fc60000000f00 */
[----:B------:R-:W4:Y:S01]  /*19250*/  LDL.LU R236, [R1+0x4ea0] ;  /* 0x004ea00001ec7983 */ /* 0x000f220000300800 */
[----:B------:R-:W-:-:S03]  /*19260*/  MOV R180, R247 ;  /* 0x000000f700b47202 */ /* 0x000fc60000000f00 */
[----:B------:R-:W4:Y:S01]  /*19270*/  LDL.LU R0, [R1+0x4e98] ;  /* 0x004e980001007983 */ /* 0x000f220000300800 */
[----:B-1----:R-:W-:Y:S02]  /*19280*/  MOV R190, R249 ;  /* 0x000000f900be7202 */ /* 0x002fe40000000f00 */
[----:B------:R-:W-:Y:S01]  /*19290*/  MOV R191, R7 ;  /* 0x0000000700bf7202 */ /* 0x000fe20000000f00 */
[----:B------:R-:W4:Y:S04]  /*192a0*/  LDL.LU R248, [R1+0x4e90] ;  /* 0x004e900001f87983 */ /* 0x000f280000300800 */
[----:B------:R-:W4:Y:S04]  /*192b0*/  LDL.LU R237, [R1+0x4e8c] ;  /* 0x004e8c0001ed7983 */ /* 0x000f280000300800 */
[----:B------:R-:W4:Y:S04]  /*192c0*/  LDL.LU R6, [R1+0x4e84] ;  /* 0x004e840001067983 */ /* 0x000f280000300800 */
[----:B------:R-:W4:Y:S04]  /*192d0*/  LDL.LU R249, [R1+0x4e7c] ;  /* 0x004e7c0001f97983 */ /* 0x000f280000300800 */
[----:B------:R-:W4:Y:S04]  /*192e0*/  LDL.LU R7, [R1+0x4e78] ;  /* 0x004e780001077983 */ /* 0x000f280000300800 */
[----:B------:R-:W4:Y:S01]  /*192f0*/  LDL.LU R247, [R1+0x4e9c] ;  /* 0x004e9c0001f77983 */ /* 0x000f220000300800 */
[----:B------:R-:W-:Y:S01]  /*19300*/  MOV R189, R246 ;  /* 0x000000f600bd7202 */ /* 0x000fe20000000f00 */
[----:B------:R-:W-:Y:S01]  /*19310*/  IMAD.MOV.U32 R178, RZ, RZ, R245 ;  /* 0x000000ffffb27224 */ /* 0x000fe200078e00f5 */
[----:B------:R-:W-:Y:S01]  /*19320*/  MOV R183, R244 ;  /* 0x000000f400b77202 */ /* 0x000fe20000000f00 */
[----:B------:R0:W-:Y:S01]  /*19330*/  STL.64 [R1+0x2d10], R222 ;  /* 0x002d10de01007387 */ /* 0x0001e20000100a00 */
[----:B------:R-:W-:-:S03]  /*19340*/  IMAD.MOV.U32 R194, RZ, RZ, R243 ;  /* 0x000000ffffc27224 */ /* 0x000fc600078e00f3 */
[----:B------:R-:W-:Y:S04]  /*19350*/  STL.64 [R1+0x2d40], R234 ;  /* 0x002d40ea01007387 */ /* 0x000fe80000100a00 */
[----:B------:R3:W-:Y:S04]  /*19360*/  STL.64 [R1+0x2d50], R250 ;  /* 0x002d50fa01007387 */ /* 0x0007e80000100a00 */
[----:B------:R1:W-:Y:S01]  /*19370*/  STL.64 [R1+0x2d90], R192 ;  /* 0x002d90c001007387 */ /* 0x0003e20000100a00 */
[----:B0-----:R-:W-:-:S03]  /*19380*/  MOV R223, R240 ;  /* 0x000000f000df7202 */ /* 0x001fc60000000f00 */
[----:B------:R-:W4:Y:S04]  /*19390*/  LDL.LU R246, [R1+0x4ea8] ;  /* 0x004ea80001f67983 */ /* 0x000f280000300800 */
[----:B------:R-:W4:Y:S04]  /*193a0*/  LDL.LU R245, [R1+0x4e94] ;  /* 0x004e940001f57983 */ /* 0x000f280000300800 */
[----:B------:R-:W4:Y:S04]  /*193b0*/  LDL.LU R244, [R1+0x4e88] ;  /* 0x004e880001f47983 */ /* 0x000f280000300800 */
[----:B------:R-:W4:Y:S04]  /*193c0*/  LDL.LU R243, [R1+0x4e74] ;  /* 0x004e740001f37983 */ /* 0x000f280000300800 */
[----:B------:R-:W4:Y:S01]  /*193d0*/  LDL.LU R240, [R1+0x4e38] ;  /* 0x004e380001f07983 */ /* 0x000f220000300800 */
[----:B--2---:R-:W-:-:S03]  /*193e0*/  MOV R199, R242 ;  /* 0x000000f200c77202 */ /* 0x004fc60000000f00 */
[----:B------:R0:W-:Y:S01]  /*193f0*/  STL.64 [R1+0x2cd0], R206 ;  /* 0x002cd0ce01007387 */ /* 0x0001e20000100a00 */
[----:B---3--:R-:W-:-:S03]  /*19400*/  MOV R250, R239 ;  /* 0x000000ef00fa7202 */ /* 0x008fc60000000f00 */
[----:B------:R-:W2:Y:S01]  /*19410*/  LDL.LU R242, [R1+0x4e68] ;  /* 0x004e680001f27983 */ /* 0x000ea20000300800 */
[----:B----4-:R-:W-:-:S03]  /*19420*/  IMAD.MOV.U32 R234, RZ, RZ, R241 ;  /* 0x000000ffffea7224 */ /* 0x010fc600078e00f1 */
[----:B------:R-:W3:Y:S01]  /*19430*/  LDL.LU R239, [R1+0x4e1c] ;  /* 0x004e1c0001ef7983 */ /* 0x000ee20000300800 */
[----:B-1----:R-:W-:-:S03]  /*19440*/  MOV R192, R238 ;  /* 0x000000ee00c07202 */ /* 0x002fc60000000f00 */
[----:B------:R-:W4:Y:S04]  /*19450*/  LDL.LU R241, [R1+0x4e24] ;  /* 0x004e240001f17983 */ /* 0x000f280000300800 */
[----:B------:R-:W4:Y:S04]  /*19460*/  LDL.LU R238, [R1+0x4e18] ;  /* 0x004e180001ee7983 */ /* 0x000f280000300800 */
[----:B------:R-:W-:Y:S04]  /*19470*/  STL.64 [R1+0x2ce0], R210 ;  /* 0x002ce0d201007387 */ /* 0x000fe80000100a00 */
[----:B------:R-:W-:Y:S04]  /*19480*/  STL.64 [R1+0x2cf0], R214 ;  /* 0x002cf0d601007387 */ /* 0x000fe80000100a00 */
[----:B------:R1:W-:Y:S01]  /*19490*/  STL.64 [R1+0x2d00], R218 ;  /* 0x002d00da01007387 */ /* 0x0003e20000100a00 */
[----:B0-----:R-:W-:-:S03]  /*194a0*/  MOV R206, R252 ;  /* 0x000000fc00ce7202 */ /* 0x001fc60000000f00 */
[----:B------:R0:W-:Y:S04]  /*194b0*/  STL.64 [R1+0x2d20], R226 ;  /* 0x002d20e201007387 */ /* 0x0001e80000100a00 */
[----:B------:R-:W4:Y:S01]  /*194c0*/  LDL.LU R252, [R1+0x4e5c] ;  /* 0x004e5c0001fc7983 */ /* 0x000f220000300800 */
[----:B------:R-:W-:Y:S02]  /*194d0*/  MOV R207, R236 ;  /* 0x000000ec00cf7202 */ /* 0x000fe40000000f00 */
[----:B------:R-:W-:Y:S01]  /*194e0*/  MOV R222, R6 ;  /* 0x0000000600de7202 */ /* 0x000fe20000000f00 */
[----:B-1----:R-:W-:Y:S01]  /*194f0*/  IMAD.MOV.U32 R218, RZ, RZ, R237 ;  /* 0x000000ffffda7224 */ /* 0x002fe200078e00ed */
[----:B------:R-:W-:Y:S01]  /*19500*/  MOV R211, R0 ;  /* 0x0000000000d37202 */ /* 0x000fe20000000f00 */
[----:B------:R-:W4:Y:S01]  /*19510*/  LDL.LU R236, [R1+0x4e58] ;  /* 0x004e580001ec7983 */ /* 0x000f220000300800 */
[----:B------:R-:W-:Y:S01]  /*19520*/  MOV R215, R248 ;  /* 0x000000f800d77202 */ /* 0x000fe20000000f00 */
[----:B0-----:R-:W-:-:S02]  /*19530*/  IMAD.MOV.U32 R226, RZ, RZ, R249 ;  /* 0x000000ffffe27224 */ /* 0x001fc400078e00f9 */
[----:B------:R-:W4:Y:S01]  /*19540*/  LDL.LU R0, [R1+0x4e50] ;  /* 0x004e500001007983 */ /* 0x000f220000300800 */
[----:B------:R-:W-:-:S03]  /*19550*/  MOV R227, R7 ;  /* 0x0000000700e37202 */ /* 0x000fc60000000f00 */
[----:B------:R-:W4:Y:S01]  /*19560*/  LDL.LU R248, [R1+0x4e48] ;  /* 0x004e480001f87983 */ /* 0x000f220000300800 */
[----:B------:R-:W-:-:S03]  /*19570*/  IMAD.MOV.U32 R210, RZ, RZ, R247 ;  /* 0x000000ffffd27224 */ /* 0x000fc600078e00f7 */
[----:B------:R-:W4:Y:S04]  /*19580*/  LDL.LU R237, [R1+0x4e44] ;  /* 0x004e440001ed7983 */ /* 0x000f280000300800 */
[----:B------:R-:W4:Y:S04]  /*19590*/  LDL.LU R6, [R1+0x4e3c] ;  /* 0x004e3c0001067983 */ /* 0x000f280000300800 */
[----:B------:R-:W4:Y:S04]  /*195a0*/  LDL.LU R249, [R1+0x4e34] ;  /* 0x004e340001f97983 */ /* 0x000f280000300800 */
[----:B------:R-:W4:Y:S04]  /*195b0*/  LDL.LU R7, [R1+0x4e30] ;  /* 0x004e300001077983 */ /* 0x000f280000300800 */
[----:B------:R-:W4:Y:S01]  /*195c0*/  LDL.LU R247, [R1+0x4e54] ;  /* 0x004e540001f77983 */ /* 0x000f220000300800 */
[----:B------:R-:W-:-:S03]  /*195d0*/  MOV R203, R246 ;  /* 0x000000f600cb7202 */ /* 0x000fc60000000f00 */
[----:B------:R0:W-:Y:S01]  /*195e0*/  STL.64 [R1+0x2d80], R188 ;  /* 0x002d80bc01007387 */ /* 0x0001e20000100a00 */
[----:B------:R-:W-:-:S03]  /*195f0*/  MOV R214, R245 ;  /* 0x000000f500d67202 */ /* 0x000fc60000000f00 */
[----:B------:R3:W-:Y:S01]  /*19600*/  STL.64 [R1+0x2d98], R194 ;  /* 0x002d98c201007387 */ /* 0x0007e20000100a00 */
[----:B------:R-:W-:-:S03]  /*19610*/  MOV R219, R244 ;  /* 0x000000f400db7202 */ /* 0x000fc60000000f00 */
[----:B------:R1:W-:Y:S01]  /*19620*/  STL.64 [R1+0x2da8], R198 ;  /* 0x002da8c601007387 */ /* 0x0003e20000100a00 */
[----:B------:R-:W-:-:S03]  /*19630*/  MOV R230, R243 ;  /* 0x000000f300e67202 */ /* 0x000fc60000000f00 */
[----:B------:R-:W4:Y:S01]  /*19640*/  LDL.LU R246, [R1+0x4e60] ;  /* 0x004e600001f67983 */ /* 0x000f220000300800 */
[----:B0-----:R-:W-:-:S03]  /*19650*/  MOV R188, R240 ;  /* 0x000000f000bc7202 */ /* 0x001fc60000000f00 */
[----:B------:R-:W4:Y:S04]  /*19660*/  LDL.LU R245, [R1+0x4e4c] ;  /* 0x004e4c0001f57983 */ /* 0x000f280000300800 */
[----:B------:R-:W4:Y:S04]  /*19670*/  LDL.LU R244, [R1+0x4e40] ;  /* 0x004e400001f47983 */ /* 0x000f280000300800 */
[----:B------:R-:W4:Y:S04]  /*19680*/  LDL.LU R243, [R1+0x4e2c] ;  /* 0x004e2c0001f37983 */ /* 0x000f280000300800 */
[----:B------:R-:W4:Y:S04]  /*19690*/  LDL.LU R240, [R1+0x4e10] ;  /* 0x004e100001f07983 */ /* 0x000f280000300800 */
[----:B------:R0:W-:Y:S04]  /*196a0*/  STL.64 [R1+0x2d58], R178 ;  /* 0x002d58b201007387 */ /* 0x0001e80000100a00 */
[----:B------:R0:W-:Y:S04]  /*196b0*/  STL.64 [R1+0x2d60], R180 ;  /* 0x002d60b401007387 */ /* 0x0001e80000100a00 */
[----:B------:R-:W-:Y:S04]  /*196c0*/  STL.64 [R1+0x2d68], R182 ;  /* 0x002d68b601007387 */ /* 0x000fe80000100a00 */
[----:B------:R0:W-:Y:S04]  /*196d0*/  STL.64 [R1+0x2d70], R184 ;  /* 0x002d70b801007387 */ /* 0x0001e80000100a00 */
[----:B------:R0:W-:Y:S04]  /*196e0*/  STL.64 [R1+0x2d78], R186 ;  /* 0x002d78ba01007387 */ /* 0x0001e80000100a00 */
[----:B------:R0:W-:Y:S04]  /*196f0*/  STL.64 [R1+0x2d88], R190 ;  /* 0x002d88be01007387 */ /* 0x0001e80000100a00 */
[----:B------:R-:W-:Y:S04]  /*19700*/  STL.64 [R1+0x2ca8], R196 ;  /* 0x002ca8c401007387 */ /* 0x000fe80000100a00 */
[----:B------:R-:W-:Y:S04]  /*19710*/  STL.64 [R1+0x2cb8], R200 ;  /* 0x002cb8c801007387 */ /* 0x000fe80000100a00 */
[----:B------:R-:W4:Y:S01]  /*19720*/  LDL.LU R251, [R1+0x3a9c] ;  /* 0x003a9c0001fb7983 */ /* 0x000f220000300800 */
[----:B--2---:R-:W-:Y:S01]  /*19730*/  MOV R235, R242 ;  /* 0x000000f200eb7202 */ /* 0x004fe20000000f00 */
[----:B---3--:R-:W-:-:S02]  /*19740*/  IMAD.MOV.U32 R195, RZ, RZ, R239 ;  /* 0x000000ffffc37224 */ /* 0x008fc400078e00ef */
[----:B------:R-:W2:Y:S01]  /*19750*/  LDL.LU R242, [R1+0x4e20] ;  /* 0x004e200001f27983 */ /* 0x000ea20000300800 */
[----:B----4-:R-:W-:-:S03]  /*19760*/  IMAD.MOV.U32 R193, RZ, RZ, R241 ;  /* 0x000000ffffc17224 */ /* 0x010fc600078e00f1 */
[----:B------:R-:W3:Y:S01]  /*19770*/  LDL.LU R239, [R1+0x4dd4] ;  /* 0x004dd40001ef7983 */ /* 0x000ee20000300800 */
[----:B-1----:R-:W-:-:S03]  /*19780*/  MOV R198, R238 ;  /* 0x000000ee00c67202 */ /* 0x002fc60000000f00 */
[----:B------:R-:W4:Y:S04]  /*19790*/  LDL.LU R241, [R1+0x4e14] ;  /* 0x004e140001f17983 */ /* 0x000f280000300800 */
[----:B------:R-:W4:Y:S01]  /*197a0*/  LDL.LU R238, [R1+0x4dd0] ;  /* 0x004dd00001ee7983 */ /* 0x000f220000300800 */
[----:B0-----:R-:W-:-:S03]  /*197b0*/  IMAD.MOV.U32 R179, RZ, RZ, R252 ;  /* 0x000000ffffb37224 */ /* 0x001fc600078e00fc */
[----:B------:R0:W-:Y:S04]  /*197c0*/  STL.64 [R1+0x2db8], R202 ;  /* 0x002db8ca01007387 */ /* 0x0001e80000100a00 */
[----:B------:R-:W4:Y:S01]  /*197d0*/  LDL.LU R252, [R1+0x4df4] ;  /* 0x004df40001fc7983 */ /* 0x000f220000300800 */
[----:B------:R-:W-:Y:S02]  /*197e0*/  MOV R180, R236 ;  /* 0x000000ec00b47202 */ /* 0x000fe40000000f00 */
[----:B------:R-:W-:Y:S01]  /*197f0*/  MOV R189, R249 ;  /* 0x000000f900bd7202 */ /* 0x000fe20000000f00 */
[----:B------:R-:W-:Y:S01]  /*19800*/  IMAD.MOV.U32 R185, RZ, RZ, R237 ;  /* 0x000000ffffb97224 */ /* 0x000fe200078e00ed */
[----:B------:R-:W-:Y:S01]  /*19810*/  MOV R184, R248 ;  /* 0x000000f800b87202 */ /* 0x000fe20000000f00 */
[----:B------:R-:W-:Y:S01]  /*19820*/  IMAD.MOV.U32 R187, RZ, RZ, R6 ;  /* 0x000000ffffbb7224 */ /* 0x000fe200078e0006 */
[----:B------:R-:W-:Y:S01]  /*19830*/  MOV R182, R0 ;  /* 0x0000000000b67202 */ /* 0x000fe20000000f00 */
[----:B------:R-:W4:Y:S01]  /*19840*/  LDL.LU R249, [R1+0x4e0c] ;  /* 0x004e0c0001f97983 */ /* 0x000f220000300800 */
[----:B------:R-:W-:-:S02]  /*19850*/  MOV R190, R7 ;  /* 0x0000000700be7202 */ /* 0x000fc40000000f00 */
[----:B------:R-:W-:Y:S01]  /*19860*/  MOV R181, R247 ;  /* 0x000000f700b57202 */ /* 0x000fe20000000f00 */
[----:B------:R-:W4:Y:S04]  /*19870*/  LDL.LU R248, [R1+0x4e08] ;  /* 0x004e080001f87983 */ /* 0x000f280000300800 */
        /* <DEDUP_REMOVED lines=8> */
[----:B------:R3:W-:Y:S01]  /*19900*/  STL.64 [R1+0x2e28], R230 ;  /* 0x002e28e601007387 */ /* 0x0007e20000100a00 */
[----:B------:R-:W-:Y:S02]  /*19910*/  MOV R186, R244 ;  /* 0x000000f400ba7202 */ /* 0x000fe40000000f00 */
[----:B------:R-:W-:Y:S01]  /*19920*/  MOV R191, R243 ;  /* 0x000000f300bf7202 */ /* 0x000fe20000000f00 */
[----:B------:R1:W-:Y:S01]  /*19930*/  STL.64 [R1+0x2e38], R234 ;  /* 0x002e38ea01007387 */ /* 0x0003e20000100a00 */
[----:B0-----:R-:W-:-:S03]  /*19940*/  MOV R202, R240 ;  /* 0x000000f000ca7202 */ /* 0x001fc60000000f00 */
        /* <DEDUP_REMOVED lines=9> */
[----:B--2---:R-:W-:-:S03]  /*199e0*/  MOV R194, R242 ;  /* 0x000000f200c27202 */ /* 0x004fc60000000f00 */
[----:B------:R-:W2:Y:S01]  /*199f0*/  LDL.LU R242, [R1+0x4dd8] ;  /* 0x004dd80001f27983 */ /* 0x000ea20000300800 */
[----:B---3--:R-:W-:-:S03]  /*19a00*/  MOV R231, R239 ;  /* 0x000000ef00e77202 */ /* 0x008fc60000000f00 */
[----:B------:R-:W3:Y:S01]  /*19a10*/  LDL.LU R239, [R1+0x4d8c] ;  /* 0x004d8c0001ef7983 */ /* 0x000ee20000300800 */
[----:B----4-:R-:W-:-:S03]  /*19a20*/  MOV R199, R241 ;  /* 0x000000f100c77202 */ /* 0x010fc60000000f00 */
[----:B------:R-:W4:Y:S01]  /*19a30*/  LDL.LU R241, [R1+0x4dcc] ;  /* 0x004dcc0001f17983 */ /* 0x000f220000300800 */
[----:B-1----:R-:W-:-:S03]  /*19a40*/  MOV R234, R238 ;  /* 0x000000ee00ea7202 */ /* 0x002fc60000000f00 */
[----:B------:R-:W4:Y:S04]  /*19a50*/  LDL.LU R238, [R1+0x4d88] ;  /* 0x004d880001ee7983 */ /* 0x000f280000300800 */
[----:B------:R0:W-:Y:S04]  /*19a60*/  STL.64 [R1+0x2cd8], R208 ;  /* 0x002cd8d001007387 */ /* 0x0001e80000100a00 */
[----:B------:R1:W-:Y:S04]  /*19a70*/  STL.64 [R1+0x2de8], R214 ;  /* 0x002de8d601007387 */ /* 0x0003e80000100a00 */
[----:B------:R-:W-:Y:S04]  /*19a80*/  STL.64 [R1+0x2cc8], R204 ;  /* 0x002cc8cc01007387 */ /* 0x000fe80000100a00 */
[----:B0-----:R-:W4:Y:S04]  /*19a90*/  LDL.LU R208, [R1+0x3a20] ;  /* 0x003a200001d07983 */ /* 0x001f280000300800 */
[----:B------:R-:W4:Y:S01]  /*19aa0*/  LDL.LU R209, [R1+0x3a24] ;  /* 0x003a240001d17983 */ /* 0x000f220000300800 */
[----:B-1----:R-:W-:-:S03]  /*19ab0*/  MOV R215, R252 ;  /* 0x000000fc00d77202 */ /* 0x002fc60000000f00 */
[----:B------:R-:W-:Y:S04]  /*19ac0*/  STL.64 [R1+0x2ce8], R212 ;  /* 0x002ce8d401007387 */ /* 0x000fe80000100a00 */
[----:B------:R0:W-:Y:S04]  /*19ad0*/  STL.64 [R1+0x2cf8], R216 ;  /* 0x002cf8d801007387 */ /* 0x0001e80000100a00 */
[----:B------:R1:W-:Y:S04]  /*19ae0*/  STL.64 [R1+0x2d08], R220 ;  /* 0x002d08dc01007387 */ /* 0x0003e80000100a00 */
[----:B------:R-:W4:Y:S04]  /*19af0*/  LDL.LU R252, [R1+0x4dac] ;  /* 0x004dac0001fc7983 */ /* 0x000f280000300800 */
[----:B0-----:R-:W4:Y:S04]  /*19b00*/  LDL.LU R216, [R1+0x3a40] ;  /* 0x003a400001d87983 */ /* 0x001f280000300800 */
[----:B-1----:R-:W4:Y:S04]  /*19b10*/  LDL.LU R220, [R1+0x3a50] ;  /* 0x003a500001dc7983 */ /* 0x002f280000300800 */
[----:B------:R-:W4:Y:S04]  /*19b20*/  LDL.LU R221, [R1+0x3a54] ;  /* 0x003a540001dd7983 */ /* 0x000f280000300800 */
[----:B------:R-:W4:Y:S04]  /*19b30*/  LDL.LU R217, [R1+0x3a44] ;  /* 0x003a440001d97983 */ /* 0x000f280000300800 */
[----:B------:R-:W4:Y:S04]  /*19b40*/  LDL.LU R212, [R1+0x3a30] ;  /* 0x003a300001d47983 */ /* 0x000f280000300800 */
[----:B------:R-:W4:Y:S04]  /*19b50*/  LDL.LU R213, [R1+0x3a34] ;  /* 0x003a340001d57983 */ /* 0x000f280000300800 */
[----:B------:R-:W4:Y:S01]  /*19b60*/  LDL.LU R204, [R1+0x3a10] ;  /* 0x003a100001cc7983 */ /* 0x000f220000300800 */
[----:B------:R-:W-:-:S03]  /*19b70*/  IMAD.MOV.U32 R203, RZ, RZ, R249 ;  /* 0x000000ffffcb7224 */ /* 0x000fc600078e00f9 */
[----:B------:R-:W4:Y:S04]  /*19b80*/  LDL.LU R205, [R1+0x3a14] ;  /* 0x003a140001cd7983 */ /* 0x000f280000300800 */
[----:B------:R0:W-:Y:S04]  /*19b90*/  STL.64 [R1+0x2dc8], R206 ;  /* 0x002dc8ce01007387 */ /* 0x0001e80000100a00 */
[----:B------:R1:W-:Y:S04]  /*19ba0*/  STL.64 [R1+0x2dd8], R210 ;  /* 0x002dd8d201007387 */ /* 0x0003e80000100a00 */
[----:B------:R1:W-:Y:S04]  /*19bb0*/  STL.64 [R1+0x2df8], R218 ;  /* 0x002df8da01007387 */ /* 0x0003e80000100a00 */
[----:B------:R1:W-:Y:S01]  /*19bc0*/  STL.64 [R1+0x2e08], R222 ;  /* 0x002e08de01007387 */ /* 0x0003e20000100a00 */
[----:B0-----:R-:W-:-:S02]  /*19bd0*/  MOV R206, R248 ;  /* 0x000000f800ce7202 */ /* 0x001fc40000000f00 */
[----:B------:R-:W-:Y:S01]  /*19be0*/  MOV R207, R237 ;  /* 0x000000ed00cf7202 */ /* 0x000fe20000000f00 */
[----:B------:R0:W-:Y:S01]  /*19bf0*/  STL.64 [R1+0x2e18], R226 ;  /* 0x002e18e201007387 */ /* 0x0001e20000100a00 */
[----:B-1----:R-:W-:-:S03]  /*19c00*/  MOV R210, R236 ;  /* 0x000000ec00d27202 */ /* 0x002fc60000000f00 */
[----:B------:R1:W-:Y:S01]  /*19c10*/  STL.64 [R1+0x2d28], R228 ;  /* 0x002d28e401007387 */ /* 0x0003e20000100a00 */
[----:B------:R-:W-:Y:S01]  /*19c20*/  MOV R218, R0 ;  /* 0x0000000000da7202 */ /* 0x000fe20000000f00 */
[----:B------:R-:W-:Y:S02]  /*19c30*/  IMAD.MOV.U32 R211, RZ, RZ, R247 ;  /* 0x000000ffffd37224 */ /* 0x000fe400078e00f7 */
[----:B------:R1:W-:Y:S01]  /*19c40*/  STL.64 [R1+0x2d38], R232 ;  /* 0x002d38e801007387 */ /* 0x0003e20000100a00 */
[----:B------:R-:W-:-:S03]  /*19c50*/  MOV R223, R6 ;  /* 0x0000000600df7202 */ /* 0x000fc60000000f00 */
[----:B------:R1:W-:Y:S01]  /*19c60*/  STL.64 [R1+0x2d48], R4 ;  /* 0x002d480401007387 */ /* 0x0003e20000100a00 */
[----:B0-----:R-:W-:-:S03]  /*19c70*/  MOV R226, R7 ;  /* 0x0000000700e27202 */ /* 0x001fc60000000f00 */
        /* <DEDUP_REMOVED lines=20> */
[----:B------:R-:W-:Y:S04]  /*19dc0*/  STL.64 [R1+0x2db0], R200 ;  /* 0x002db0c801007387 */ /* 0x000fe80000100a00 */
[----:B------:R1:W-:Y:S04]  /*19dd0*/  STL.64 [R1+0x2e48], R250 ;  /* 0x002e48fa01007387 */ /* 0x0003e80000100a00 */
[----:B------:R3:W-:Y:S04]  /*19de0*/  STL.64 [R1+0x2e90], R194 ;  /* 0x002e90c201007387 */ /* 0x0007e80000100a00 */
[----:B0-----:R-:W4:Y:S04]  /*19df0*/  LDL.LU R224, [R1+0x3a60] ;  /* 0x003a600001e07983 */ /* 0x001f280000300800 */
[----:B------:R-:W4:Y:S01]  /*19e00*/  LDL.LU R225, [R1+0x3a64] ;  /* 0x003a640001e17983 */ /* 0x000f220000300800 */
[----:B-1----:R-:W-:-:S03]  /*19e10*/  MOV R250, R240 ;  /* 0x000000f000fa7202 */ /* 0x002fc60000000f00 */
        /* <DEDUP_REMOVED lines=9> */
[----:B------:R-:W-:Y:S04]  /*19eb0*/  STL.64 [R1+0x2e70], R186 ;  /* 0x002e70ba01007387 */ /* 0x000fe80000100a00 */
[----:B------:R-:W-:Y:S04]  /*19ec0*/  STL.64 [R1+0x2e58], R180 ;  /* 0x002e58b401007387 */ /* 0x000fe80000100a00 */
[----:B------:R-:W-:Y:S04]  /*19ed0*/  STL.64 [R1+0x2e60], R182 ;  /* 0x002e60b601007387 */ /* 0x000fe80000100a00 */
[----:B------:R-:W-:Y:S04]  /*19ee0*/  STL.64 [R1+0x2e80], R190 ;  /* 0x002e80be01007387 */ /* 0x000fe80000100a00 */
[----:B------:R-:W-:Y:S04]  /*19ef0*/  STL.64 [R1+0x2e68], R184 ;  /* 0x002e68b801007387 */ /* 0x000fe80000100a00 */
[----:B------:R-:W4:Y:S01]  /*19f00*/  LDL.LU R251, [R1+0x3b94] ;  /* 0x003b940001fb7983 */ /* 0x000f220000300800 */
[----:B--2---:R-:W-:-:S03]  /*19f10*/  MOV R230, R242 ;  /* 0x000000f200e67202 */ /* 0x004fc60000000f00 */
[----:B------:R-:W2:Y:S01]  /*19f20*/  LDL.LU R242, [R1+0x4d90] ;  /* 0x004d900001f27983 */ /* 0x000ea20000300800 */
[----:B---3--:R-:W-:-:S03]  /*19f30*/  MOV R194, R239 ;  /* 0x000000ef00c27202 */ /* 0x008fc60000000f00 */
[----:B------:R-:W3:Y:S01]  /*19f40*/  LDL.LU R239, [R1+0x4d7c] ;  /* 0x004d7c0001ef7983 */ /* 0x000ee20000300800 */
[----:B----4-:R-:W-:-:S03]  /*19f50*/  IMAD.MOV.U32 R235, RZ, RZ, R241 ;  /* 0x000000ffffeb7224 */ /* 0x010fc600078e00f1 */
[----:B------:R-:W4:Y:S01]  /*19f60*/  LDL.LU R241, [R1+0x4d84] ;  /* 0x004d840001f17983 */ /* 0x000f220000300800 */
[----:B------:R-:W-:-:S03]  /*19f70*/  MOV R195, R238 ;  /* 0x000000ee00c37202 */ /* 0x000fc60000000f00 */
[----:B------:R-:W4:Y:S04]  /*19f80*/  LDL.LU R238, [R1+0x4d78] ;  /* 0x004d780001ee7983 */ /* 0x000f280000300800 */
[----:B------:R0:W-:Y:S04]  /*19f90*/  STL.64 [R1+0x2dd0], R208 ;  /* 0x002dd0d001007387 */ /* 0x0001e80000100a00 */
[----:B0-----:R-:W4:Y:S04]  /*19fa0*/  LDL.LU R208, [R1+0x3b18] ;  /* 0x003b180001d07983 */ /* 0x001f280000300800 */
[----:B------:R-:W4:Y:S01]  /*19fb0*/  LDL.LU R209, [R1+0x3b1c] ;  /* 0x003b1c0001d17983 */ /* 0x000f220000300800 */
[----:B------:R-:W-:-:S03]  /*19fc0*/  MOV R186, R252 ;  /* 0x000000fc00ba7202 */ /* 0x000fc60000000f00 */
[----:B------:R-:W4:Y:S04]  /*19fd0*/  LDL.LU R252, [R1+0x4d6c] ;  /* 0x004d6c0001fc7983 */ /* 0x000f280000300800 */
[----:B------:R0:W-:Y:S04]  /*19fe0*/  STL.64 [R1+0x2e00], R220 ;  /* 0x002e00dc01007387 */ /* 0x0001e80000100a00 */
[----:B------:R1:W-:Y:S04]  /*19ff0*/  STL.64 [R1+0x2df0], R216 ;  /* 0x002df0d801007387 */ /* 0x0003e80000100a00 */
[----:B------:R1:W-:Y:S04]  /*1a000*/  STL.64 [R1+0x2de0], R212 ;  /* 0x002de0d401007387 */ /* 0x0003e80000100a00 */
[----:B0-----:R-:W4:Y:S04]  /*1a010*/  LDL.LU R220, [R1+0x3b48] ;  /* 0x003b480001dc7983 */ /* 0x001f280000300800 */
[----:B------:R0:W-:Y:S04]  /*1a020*/  STL.64 [R1+0x2dc0], R204 ;  /* 0x002dc0cc01007387 */ /* 0x0001e80000100a00 */
[----:B------:R-:W4:Y:S04]  /*1a030*/  LDL.LU R221, [R1+0x3b4c] ;  /* 0x003b4c0001dd7983 */ /* 0x000f280000300800 */
[----:B-1----:R-:W4:Y:S04]  /*1a040*/  LDL.LU R216, [R1+0x3b38] ;  /* 0x003b380001d87983 */ /* 0x002f280000300800 */
[----:B------:R-:W4:Y:S04]  /*1a050*/  LDL.LU R217, [R1+0x3b3c] ;  /* 0x003b3c0001d97983 */ /* 0x000f280000300800 */
[----:B------:R-:W4:Y:S04]  /*1a060*/  LDL.LU R212, [R1+0x3b28] ;  /* 0x003b280001d47983 */ /* 0x000f280000300800 */
[----:B------:R-:W4:Y:S04]  /*1a070*/  LDL.LU R213, [R1+0x3b2c] ;  /* 0x003b2c0001d57983 */ /* 0x000f280000300800 */
[----:B0-----:R-:W4:Y:S04]  /*1a080*/  LDL.LU R204, [R1+0x3b08] ;  /* 0x003b080001cc7983 */ /* 0x001f280000300800 */
[----:B------:R-:W4:Y:S04]  /*1a090*/  LDL.LU R205, [R1+0x3b0c] ;  /* 0x003b0c0001cd7983 */ /* 0x000f280000300800 */
[----:B------:R0:W-:Y:S04]  /*1a0a0*/  STL.64 [R1+0x2e40], R4 ;  /* 0x002e400401007387 */ /* 0x0001e80000100a00 */
[----:B------:R1:W-:Y:S04]  /*1a0b0*/  STL.64 [R1+0x2e30], R232 ;  /* 0x002e30e801007387 */ /* 0x0003e80000100a00 */
[----:B------:R1:W-:Y:S01]  /*1a0c0*/  STL.64 [R1+0x2e20], R228 ;  /* 0x002e20e401007387 */ /* 0x0003e20000100a00 */
[----:B------:R-:W-:-:S03]  /*1a0d0*/  MOV R180, R249 ;  /* 0x000000f900b47202 */ /* 0x000fc60000000f00 */
[----:B0-----:R-:W4:Y:S01]  /*1a0e0*/  LDL.LU R4, [R1+0x3b88] ;  /* 0x003b880001047983 */ /* 0x001f220000300800 */
[----:B------:R-:W-:-:S03]  /*1a0f0*/  MOV R181, R248 ;  /* 0x000000f800b57202 */ /* 0x000fc60000000f00 */
[----:B------:R-:W4:Y:S01]  /*1a100*/  LDL.LU R5, [R1+0x3b8c] ;  /* 0x003b8c0001057983 */ /* 0x000f220000300800 */
[----:B------:R-:W-:-:S03]  /*1a110*/  IMAD.MOV.U32 R182, RZ, RZ, R237 ;  /* 0x000000ffffb67224 */ /* 0x000fc600078e00ed */
[----:B-1----:R-:W4:Y:S01]  /*1a120*/  LDL.LU R232, [R1+0x3b78] ;  /* 0x003b780001e87983 */ /* 0x002f220000300800 */
        /* <DEDUP_REMOVED lines=19> */
[----:B------:R-:W-:Y:S04]  /*1a260*/  STL.64 [R1+0x2ea8], R200 ;  /* 0x002ea8c801007387 */ /* 0x000fe80000100a00 */
[----:B------:R1:W-:Y:S01]  /*1a270*/  STL.64 [R1+0x2e98], R196 ;  /* 0x002e98c401007387 */ /* 0x0003e20000100a00 */
[----:B------:R-:W-:-:S03]  /*1a280*/  MOV R185, R246 ;  /* 0x000000f600b97202 */ /* 0x000fc60000000f00 */
[----:B0-----:R-:W4:Y:S01]  /*1a290*/  LDL.LU R224, [R1+0x3b58] ;  /* 0x003b580001e07983 */ /* 0x001f220000300800 */
[----:B-1----:R-:W-:-:S03]  /*1a2a0*/  MOV R188, R245 ;  /* 0x000000f500bc7202 */ /* 0x002fc60000000f00 */
        /* <DEDUP_REMOVED lines=26> */
[----:B-1----:R-:W4:Y:S01]  /*1a450*/  LDL.LU R218, [R1+0x3c30] ;  /* 0x003c300001da7983 */ /* 0x002f220000300800 */
[----:B------:R-:W-:-:S03]  /*1a460*/  IMAD.MOV.U32 R208, RZ, RZ, R252 ;  /* 0x000000ffffd07224 */ /* 0x000fc600078e00fc */
[----:B------:R-:W4:Y:S04]  /*1a470*/  LDL.LU R219, [R1+0x3c34] ;  /* 0x003c340001db7983 */ /* 0x000f280000300800 */
[----:B------:R-:W4:Y:S04]  /*1a480*/  LDL.LU R252, [R1+0x4d24] ;  /* 0x004d240001fc7983 */ /* 0x000f280000300800 */
[----:B------:R-:W4:Y:S04]  /*1a490*/  LDL.LU R215, [R1+0x3c24] ;  /* 0x003c240001d77983 */ /* 0x000f280000300800 */
[----:B------:R-:W4:Y:S04]  /*1a4a0*/  LDL.LU R210, [R1+0x3c10] ;  /* 0x003c100001d27983 */ /* 0x000f280000300800 */
[----:B------:R-:W4:Y:S04]  /*1a4b0*/  LDL.LU R211, [R1+0x3c14] ;  /* 0x003c140001d37983 */ /* 0x000f280000300800 */
[----:B------:R-:W4:Y:S04]  /*1a4c0*/  LDL.LU R206, [R1+0x3c00] ;  /* 0x003c000001ce7983 */ /* 0x000f280000300800 */
[----:B------:R-:W-:Y:S04]  /*1a4d0*/  STL.64 [R1+0x2ef8], R220 ;  /* 0x002ef8dc01007387 */ /* 0x000fe80000100a00 */
[----:B------:R-:W4:Y:S04]  /*1a4e0*/  LDL.LU R207, [R1+0x3c04] ;  /* 0x003c040001cf7983 */ /* 0x000f280000300800 */
[----:B------:R-:W-:Y:S04]  /*1a4f0*/  STL.64 [R1+0x2ee8], R216 ;  /* 0x002ee8d801007387 */ /* 0x000fe80000100a00 */
[----:B------:R-:W4:Y:S04]  /*1a500*/  LDL.LU R202, [R1+0x3bf0] ;  /* 0x003bf00001ca7983 */ /* 0x000f280000300800 */
[----:B------:R-:W-:Y:S04]  /*1a510*/  STL.64 [R1+0x2ed8], R212 ;  /* 0x002ed8d401007387 */ /* 0x000fe80000100a00 */
[----:B------:R-:W4:Y:S04]  /*1a520*/  LDL.LU R203, [R1+0x3bf4] ;  /* 0x003bf40001cb7983 */ /* 0x000f280000300800 */
[----:B------:R-:W-:Y:S04]  /*1a530*/  STL.64 [R1+0x2eb8], R204 ;  /* 0x002eb8cc01007387 */ /* 0x000fe80000100a00 */
[----:B------:R0:W-:Y:S04]  /*1a540*/  STL.64 [R1+0x2f00], R222 ;  /* 0x002f00de01007387 */ /* 0x0001e80000100a00 */
[----:B------:R-:W4:Y:S04]  /*1a550*/  LDL.LU R198, [R1+0x3be0] ;  /* 0x003be00001c67983 */ /* 0x000f280000300800 */
[----:B------:R-:W4:Y:S04]  /*1a560*/  LDL.LU R199, [R1+0x3be4] ;  /* 0x003be40001c77983 */ /* 0x000f280000300800 */
[----:B0-----:R-:W4:Y:S04]  /*1a570*/  LDL.LU R222, [R1+0x3c40] ;  /* 0x003c400001de7983 */ /* 0x001f280000300800 */
[----:B------:R-:W4:Y:S04]  /*1a580*/  LDL.LU R223, [R1+0x3c44] ;  /* 0x003c440001df7983 */ /* 0x000f280000300800 */
[----:B------:R-:W-:Y:S04]  /*1a590*/  STL.64 [R1+0x2f40], R250 ;  /* 0x002f40fa01007387 */ /* 0x000fe80000100a00 */
[----:B------:R0:W-:Y:S04]  /*1a5a0*/  STL.64 [R1+0x2f38], R4 ;  /* 0x002f380401007387 */ /* 0x0001e80000100a00 */
[----:B------:R1:W-:Y:S04]  /*1a5b0*/  STL.64 [R1+0x2f28], R232 ;  /* 0x002f28e801007387 */ /* 0x0003e80000100a00 */
[----:B0-----:R-:W4:Y:S04]  /*1a5c0*/  LDL.LU R4, [R1+0x3c78] ;  /* 0x003c780001047983 */ /* 0x001f280000300800 */
[----:B------:R0:W-:Y:S01]  /*1a5d0*/  STL.64 [R1+0x2f18], R228 ;  /* 0x002f18e401007387 */ /* 0x0001e20000100a00 */
[----:B------:R-:W-:-:S03]  /*1a5e0*/  MOV R204, R6 ;  /* 0x0000000600cc7202 */ /* 0x000fc60000000f00 */
[----:B------:R-:W4:Y:S01]  /*1a5f0*/  LDL.LU R5, [R1+0x3c7c] ;  /* 0x003c7c0001057983 */ /* 0x000f220000300800 */
[----:B------:R-:W-:-:S03]  /*1a600*/  MOV R205, R7 ;  /* 0x0000000700cd7202 */ /* 0x000fc60000000f00 */
[----:B-1----:R-:W4:Y:S01]  /*1a610*/  LDL.LU R232, [R1+0x3c68] ;  /* 0x003c680001e87983 */ /* 0x002f220000300800 */
[----:B------:R-:W-:-:S03]  /*1a620*/  MOV R209, R0 ;  /* 0x0000000000d17202 */ /* 0x000fc60000000f00 */
[----:B------:R-:W4:Y:S01]  /*1a630*/  LDL.LU R233, [R1+0x3c6c] ;  /* 0x003c6c0001e97983 */ /* 0x000f220000300800 */
[----:B------:R-:W-:-:S03]  /*1a640*/  MOV R212, R237 ;  /* 0x000000ed00d47202 */ /* 0x000fc60000000f00 */
[----:B0-----:R-:W4:Y:S01]  /*1a650*/  LDL.LU R228, [R1+0x3c58] ;  /* 0x003c580001e47983 */ /* 0x001f220000300800 */
        /* <DEDUP_REMOVED lines=9> */
[----:B------:R0:W5:Y:S04]  /*1a6f0*/  LDL.LU R236, [R1+0x4d18] ;  /* 0x004d180001ec7983 */ /* 0x0001680000300800 */
[----:B------:R0:W5:Y:S04]  /*1a700*/  LDL.LU R249, [R1+0x4d14] ;  /* 0x004d140001f97983 */ /* 0x0001680000300800 */
[----:B------:R0:W5:Y:S04]  /*1a710*/  LDL.LU R248, [R1+0x4d10] ;  /* 0x004d100001f87983 */ /* 0x0001680000300800 */
[----:B------:R0:W5:Y:S04]  /*1a720*/  LDL.LU R247, [R1+0x4d0c] ;  /* 0x004d0c0001f77983 */ /* 0x0001680000300800 */
[----:B------:R-:W4:Y:S04]  /*1a730*/  LDL.LU R250, [R1+0x3c80] ;  /* 0x003c800001fa7983 */ /* 0x000f280000300800 */
[----:B------:R1:W-:Y:S01]  /*1a740*/  STL.64 [R1+0x2f08], R224 ;  /* 0x002f08e001007387 */ /* 0x0003e20000100a00 */
[----:B------:R-:W-:-:S03]  /*1a750*/  MOV R221, R246 ;  /* 0x000000f600dd7202 */ /* 0x000fc60000000f00 */
[----:B------:R0:W-:Y:S04]  /*1a760*/  STL.64 [R1+0x2f10], R226 ;  /* 0x002f10e201007387 */ /* 0x0001e80000100a00 */
[----:B------:R0:W-:Y:S04]  /*1a770*/  STL.64 [R1+0x2f20], R230 ;  /* 0x002f20e601007387 */ /* 0x0001e80000100a00 */
[----:B------:R3:W-:Y:S01]  /*1a780*/  STL.64 [R1+0x2f30], R234 ;  /* 0x002f30ea01007387 */ /* 0x0007e20000100a00 */
[----:B-1----:R-:W-:Y:S01]  /*1a790*/  IMAD.MOV.U32 R224, RZ, RZ, R245 ;  /* 0x000000ffffe07224 */ /* 0x002fe200078e00f5 */
[----:B------:R-:W-:-:S02]  /*1a7a0*/  MOV R225, R244 ;  /* 0x000000f400e17202 */ /* 0x000fc40000000f00 */
[----:B0-----:R-:W-:Y:S01]  /*1a7b0*/  MOV R226, R243 ;  /* 0x000000f300e27202 */ /* 0x001fe20000000f00 */
[----:B------:R0:W5:Y:S01]  /*1a7c0*/  LDL.LU R246, [R1+0x4d08] ;  /* 0x004d080001f67983 */ /* 0x0001620000300800 */
[----:B------:R-:W-:-:S03]  /*1a7d0*/  MOV R231, R240 ;  /* 0x000000f000e77202 */ /* 0x000fc60000000f00 */
[----:B------:R0:W5:Y:S04]  /*1a7e0*/  LDL.LU R245, [R1+0x4d04] ;  /* 0x004d040001f57983 */ /* 0x0001680000300800 */
[----:B------:R0:W5:Y:S04]  /*1a7f0*/  LDL.LU R244, [R1+0x4d00] ;  /* 0x004d000001f47983 */ /* 0x0001680000300800 */
[----:B------:R0:W5:Y:S04]  /*1a800*/  LDL.LU R243, [R1+0x4cfc] ;  /* 0x004cfc0001f37983 */ /* 0x0001680000300800 */
[----:B------:R0:W5:Y:S01]  /*1a810*/  LDL.LU R240, [R1+0x4cf0] ;  /* 0x004cf00001f07983 */ /* 0x0001620000300800 */
[----:B--2---:R-:W-:-:S03]  /*1a820*/  MOV R227, R242 ;  /* 0x000000f200e37202 */ /* 0x004fc60000000f00 */
[----:B------:R0:W5:Y:S01]  /*1a830*/  LDL.LU R242, [R1+0x4cf8] ;  /* 0x004cf80001f27983 */ /* 0x0001620000300800 */
[----:B---3--:R-:W-:-:S03]  /*1a840*/  MOV R234, R239 ;  /* 0x000000ef00ea7202 */ /* 0x008fc60000000f00 */
[----:B------:R0:W5:Y:S01]  /*1a850*/  LDL.LU R239, [R1+0x4cec] ;  /* 0x004cec0001ef7983 */ /* 0x0001620000300800 */
[----:B----4-:R-:W-:-:S03]  /*1a860*/  IMAD.MOV.U32 R230, RZ, RZ, R241 ;  /* 0x000000ffffe67224 */ /* 0x010fc600078e00f1 */
[----:B------:R0:W5:Y:S01]  /*1a870*/  LDL.LU R241, [R1+0x4cf4] ;  /* 0x004cf40001f17983 */ /* 0x0001620000300800 */
[----:B------:R-:W-:-:S03]  /*1a880*/  MOV R235, R238 ;  /* 0x000000ee00eb7202 */ /* 0x000fc60000000f00 */
[----:B------:R0:W5:Y:S01]  /*1a890*/  LDL.LU R238, [R1+0x4ce8] ;  /* 0x004ce80001ee7983 */ /* 0x0001620000300800 */
[----:B------:R-:W-:-:S03]  /*1a8a0*/  MOV R16, UR6 ;  /* 0x0000000600107c02 */ /* 0x000fc60008000f00 */
        /* <DEDUP_REMOVED lines=10> */
[----:B------:R-:W-:-:S03]  /*1a950*/  IMAD.MOV.U32 R251, RZ, RZ, R252 ;  /* 0x000000fffffb7224 */ /* 0x000fc600078e00fc */
        /* <DEDUP_REMOVED lines=15> */
[----:B------:R-:W-:Y:S04]  /*1aa50*/  STL [R1+0x100c], RZ ;  /* 0x00100cff01007387 */ /* 0x000fe80000100800 */
[----:B------:R-:W-:Y:S01]  /*1aa60*/  STL.64 [R1+0x2ff8], R222 ;  /* 0x002ff8de01007387 */ /* 0x000fe20000100a00 */
[----:B------:R-:W-:-:S02]  /*1aa70*/  ISETP.GE.AND P1, PT, R16, 0x1, PT ;  /* 0x000000011000780c */ /* 0x000fc40003f26270 */
[----:B------:R-:W-:Y:S01]  /*1aa80*/  PLOP3.LUT P0, PT, PT, PT, PT, 0x8, 0x80 ;  /* 0x000000000080781c */ /* 0x000fe20003f0e170 */
[----:B------:R-:W-:Y:S04]  /*1aa90*/  STL.64 [R1+0x3020], R232 ;  /* 0x003020e801007387 */ /* 0x000fe80000100a00 */
[----:B------:R-:W-:Y:S04]  /*1aaa0*/  STL.64 [R1+0x3010], R228 ;  /* 0x003010e401007387 */ /* 0x000fe80000100a00 */
[----:B------:R-:W-:Y:S04]  /*1aab0*/  STL.64 [R1+0x3038], R6 ;  /* 0x0030380601007387 */ /* 0x000fe80000100a00 */
[----:B------:R-:W-:Y:S04]  /*1aac0*/  STL [R1+0x2fc0], R0 ;  /* 0x002fc00001007387 */ /* 0x000fe80000100800 */
[----:B------:R-:W-:Y:S04]  /*1aad0*/  STL [R1+0x2fc4], R237 ;  /* 0x002fc4ed01007387 */ /* 0x000fe80000100800 */
[----:B------:R-:W-:Y:S04]  /*1aae0*/  STL.64 [R1+0x3040], R250 ;  /* 0x003040fa01007387 */ /* 0x000fe80000100a00 */
[----:B------:R1:W-:Y:S02]  /*1aaf0*/  STL.64 [R1+0x3030], R4 ;  /* 0x0030300401007387 */ /* 0x0003e40000100a00 */
[----:B-1----:R-:W-:Y:S01]  /*1ab00*/  HFMA2 R5, -RZ, RZ, 0, 0 ;  /* 0x00000000ff057431 */ /* 0x002fe200000001ff */
[----:B0-----:R-:W-:Y:S06]  /*1ab10*/  @!P1 BRA `(.L_x_15) ;  /* 0x0000000c00e89947 */ /* 0x001fec0003800000 */
[----:B------:R-:W-:Y:S01]  /*1ab20*/  ISETP.GE.U32.AND P0, PT, R16, 0x8, PT ;  /* 0x000000081000780c */ /* 0x000fe20003f06070 */
[----:B------:R-:W-:Y:S01]  /*1ab30*/  IMAD.MOV.U32 R0, RZ, RZ, RZ ;  /* 0x000000ffff007224 */ /* 0x000fe200078e00ff */
[----:B------:R-:W-:Y:S02]  /*1ab40*/  MOV R6, RZ ;  /* 0x000000ff00067202 */ /* 0x000fe40000000f00 */
[----:B------:R-:W-:-:S09]  /*1ab50*/  MOV R5, RZ ;  /* 0x000000ff00057202 */ /* 0x000fd20000000f00 */
[----:B------:R-:W-:Y:S05]  /*1ab60*/  @!P0 BRA `(.L_x_16) ;  /* 0x0000000400f88947 */ /* 0x000fea0003800000 */
[----:B------:R-:W-:Y:S01]  /*1ab70*/  LOP3.LUT R16, R16, 0x7ffffff8, RZ, 0xc0, !PT ;  /* 0x7ffffff810107812 */ /* 0x000fe200078ec0ff */
[----:B------:R-:W-:Y:S01]  /*1ab80*/  HFMA2 R5, -RZ, RZ, 0, 0 ;  /* 0x00000000ff057431 */ /* 0x000fe200000001ff */
[C---:B------:R-:W-:Y:S01]  /*1ab90*/  IADD3 R18, PT, PT, R1.reuse, 0x2033, RZ ;  /* 0x0000203301127810 */ /* 0x040fe20007ffe0ff */
[C---:B------:R-:W-:Y:S01]  /*1aba0*/  VIADD R17, R1.reuse, 0x3 ;  /* 0x0000000301117836 */ /* 0x040fe20000000000 */
[----:B------:R-:W-:Y:S02]  /*1abb0*/  IADD3 R19, PT, PT, R1, 0x101b, RZ ;  /* 0x0000101b01137810 */ /* 0x000fe40007ffe0ff */
[----:B------:R-:W-:Y:S02]  /*1abc0*/  MOV R0, RZ ;  /* 0x000000ff00007202 */ /* 0x000fe40000000f00 */
[----:B------:R-:W-:-:S07]  /*1abd0*/  IADD3 R4, PT, PT, -R16, RZ, RZ ;  /* 0x000000ff10047210 */ /* 0x000fce0007ffe1ff */
.L_x_17:
[----:B0-----:R-:W2:Y:S04]  /*1abe0*/  LDL.U8 R13, [R19+-0x3] ;  /* 0xfffffd00130d7983 */ /* 0x001ea80000100000 */
[----:B------:R-:W2:Y:S02]  /*1abf0*/  LDL.U8 R6, [R18+-0x3] ;  /* 0xfffffd0012067983 */ /* 0x000ea40000100000 */
[----:B--2---:R-:W-:Y:S01]  /*1ac00*/  ISETP.NE.AND P6, PT, R13, R6, PT ;  /* 0x000000060d00720c */ /* 0x004fe20003fc5270 */
[----:B------:R-:W-:-:S12]  /*1ac10*/  IMAD.MOV.U32 R6, RZ, RZ, 0x5f ;  /* 0x0000005fff067424 */ /* 0x000fd800078e00ff */
[----:B------:R0:W-:Y:S04]  /*1ac20*/  @P6 STL.U8 [R17+-0x3], R6 ;  /* 0xfffffd0611006387 */ /* 0x0001e80000100000 */
[----:B------:R-:W-:Y:S04]  /*1ac30*/  @!P6 STL.U8 [R17+-0x3], R13 ;  /* 0xfffffd0d1100e387 */ /* 0x000fe80000100000 */
[----:B0-----:R-:W2:Y:S02]  /*1ac40*/  LDL R6, [R1+0x100c] ;  /* 0x00100c0001067983 */ /* 0x001ea40000100800 */
[----:B--2---:R-:W-:-:S05]  /*1ac50*/  IADD3 R6, PT, PT, R6, 0x1, RZ ;  /* 0x0000000106067810 */ /* 0x004fca0007ffe0ff */
[----:B------:R0:W-:Y:S04]  /*1ac60*/  STL [R1+0x100c], R6 ;  /* 0x00100c0601007387 */ /* 0x0001e80000100800 */
[----:B------:R-:W2:Y:S04]  /*1ac70*/  LDL.U8 R14, [R19+-0x2] ;  /* 0xfffffe00130e7983 */ /* 0x000ea80000100000 */
[----:B0-----:R-:W2:Y:S02]  /*1ac80*/  LDL.U8 R6, [R18+-0x2] ;  /* 0xfffffe0012067983 */ /* 0x001ea40000100000 */
[----:B--2---:R-:W-:-:S02]  /*1ac90*/  ISETP.NE.AND P0, PT, R14, R6, PT ;  /* 0x000000060e00720c */ /* 0x004fc40003f05270 */
[----:B------:R-:W-:-:S11]  /*1aca0*/  MOV R6, 0x5f ;  /* 0x0000005f00067802 */ /* 0x000fd60000000f00 */
[----:B------:R0:W-:Y:S04]  /*1acb0*/  @P0 STL.U8 [R17+-0x2], R6 ;  /* 0xfffffe0611000387 */ /* 0x0001e80000100000 */
[----:B------:R-:W-:Y:S04]  /*1acc0*/  @!P0 STL.U8 [R17+-0x2], R14 ;  /* 0xfffffe0e11008387 */ /* 0x000fe80000100000 */
[----:B0-----:R-:W2:Y:S02]  /*1acd0*/  LDL R6, [R1+0x100c] ;  /* 0x00100c0001067983 */ /* 0x001ea40000100800 */
[----:B--2---:R-:W-:-:S05]  /*1ace0*/  IADD3 R6, PT, PT, R6, 0x1, RZ ;  /* 0x0000000106067810 */ /* 0x004fca0007ffe0ff */
[----:B------:R0:W-:Y:S04]  /*1acf0*/  STL [R1+0x100c], R6 ;  /* 0x00100c0601007387 */ /* 0x0001e80000100800 */
[----:B------:R-:W2:Y:S04]  /*1ad00*/  LDL.U8 R12, [R19+-0x1] ;  /* 0xffffff00130c7983 */ /* 0x000ea80000100000 */
[----:B0-----:R-:W2:Y:S02]  /*1ad10*/  LDL.U8 R6, [R18+-0x1] ;  /* 0xffffff0012067983 */ /* 0x001ea40000100000 */
[----:B--2---:R-:W-:Y:S01]  /*1ad20*/  ISETP.NE.AND P1, PT, R12, R6, PT ;  /* 0x000000060c00720c */ /* 0x004fe20003f25270 */
[----:B------:R-:W-:-:S12]  /*1ad30*/  IMAD.MOV.U32 R6, RZ, RZ, 0x5f ;  /* 0x0000005fff067424 */ /* 0x000fd800078e00ff */
[----:B------:R0:W-:Y:S04]  /*1ad40*/  @P1 STL.U8 [R17+-0x1], R6 ;  /* 0xffffff0611001387 */ /* 0x0001e80000100000 */
[----:B------:R-:W-:Y:S04]  /*1ad50*/  @!P1 STL.U8 [R17+-0x1], R12 ;  /* 0xffffff0c11009387 */ /* 0x000fe80000100000 */
[----:B0-----:R-:W2:Y:S02]  /*1ad60*/  LDL R6, [R1+0x100c] ;  /* 0x00100c0001067983 */ /* 0x001ea40000100800 */
[----:B--2---:R-:W-:-:S05]  /*1ad70*/  IADD3 R6, PT, PT, R6, 0x1, RZ ;  /* 0x0000000106067810 */ /* 0x004fca0007ffe0ff */
[----:B------:R0:W-:Y:S04]  /*1ad80*/  STL [R1+0x100c], R6 ;  /* 0x00100c0601007387 */ /* 0x0001e80000100800 */
[----:B------:R-:W2:Y:S04]  /*1ad90*/  LDL.U8 R11, [R19] ;  /* 0x00000000130b7983 */ /* 0x000ea80000100000 */
[----:B0-----:R-:W2:Y:S02]  /*1ada0*/  LDL.U8 R6, [R18] ;  /* 0x0000000012067983 */ /* 0x001ea40000100000 */
[----:B--2---:R-:W-:-:S02]  /*1adb0*/  ISETP.NE.AND P2, PT, R11, R6, PT ;  /* 0x000000060b00720c */ /* 0x004fc40003f45270 */
[----:B------:R-:W-:-:S11]  /*1adc0*/  MOV R6, 0x5f ;  /* 0x0000005f00067802 */ /* 0x000fd60000000f00 */
[----:B------:R0:W-:Y:S04]  /*1add0*/  @P2 STL.U8 [R17], R6 ;  /* 0x0000000611002387 */ /* 0x0001e80000100000 */
[----:B------:R-:W-:Y:S04]  /*1ade0*/  @!P2 STL.U8 [R17], R11 ;  /* 0x0000000b1100a387 */ /* 0x000fe80000100000 */
[----:B0-----:R-:W2:Y:S02]  /*1adf0*/  LDL R6, [R1+0x100c] ;  /* 0x00100c0001067983 */ /* 0x001ea40000100800 */
[----:B--2---:R-:W-:-:S05]  /*1ae00*/  IADD3 R6, PT, PT, R6, 0x1, RZ ;  /* 0x0000000106067810 */ /* 0x004fca0007ffe0ff */
[----:B------:R0:W-:Y:S04]  /*1ae10*/  STL [R1+0x100c], R6 ;  /* 0x00100c0601007387 */ /* 0x0001e80000100800 */
[----:B------:R-:W2:Y:S04]  /*1ae20*/  LDL.U8 R10, [R19+0x1] ;  /* 0x00000100130a7983 */ /* 0x000ea80000100000 */
[----:B0-----:R-:W2:Y:S02]  /*1ae30*/  LDL.U8 R6, [R18+0x1] ;  /* 0x0000010012067983 */ /* 0x001ea40000100000 */
[----:B--2---:R-:W-:Y:S01]  /*1ae40*/  ISETP.NE.AND P3, PT, R10, R6, PT ;  /* 0x000000060a00720c */ /* 0x004fe20003f65270 */
[----:B------:R-:W-:-:S12]  /*1ae50*/  IMAD.MOV.U32 R6, RZ, RZ, 0x5f ;  /* 0x0000005fff067424 */ /* 0x000fd800078e00ff */
[----:B------:R0:W-:Y:S04]  /*1ae60*/  @P3 STL.U8 [R17+0x1], R6 ;  /* 0x0000010611003387 */ /* 0x0001e80000100000 */
[----:B------:R-:W-:Y:S04]  /*1ae70*/  @!P3 STL.U8 [R17+0x1], R10 ;  /* 0x0000010a1100b387 */ /* 0x000fe80000100000 */
[----:B0-----:R-:W2:Y:S02]  /*1ae80*/  LDL R6, [R1+0x100c] ;  /* 0x00100c0001067983 */ /* 0x001ea40000100800 */
[----:B--2---:R-:W-:-:S05]  /*1ae90*/  IADD3 R6, PT, PT, R6, 0x1, RZ ;  /* 0x0000000106067810 */ /* 0x004fca0007ffe0ff */
[----:B------:R0:W-:Y:S04]  /*1aea0*/  STL [R1+0x100c], R6 ;  /* 0x00100c0601007387 */ /* 0x0001e80000100800 */
[----:B------:R-:W2:Y:S04]  /*1aeb0*/  LDL.U8 R9, [R19+0x2] ;  /* 0x0000020013097983 */ /* 0x000ea80000100000 */
[----:B0-----:R-:W2:Y:S02]  /*1aec0*/  LDL.U8 R6, [R18+0x2] ;  /* 0x0000020012067983 */ /* 0x001ea40000100000 */
[----:B--2---:R-:W-:-:S02]  /*1aed0*/  ISETP.NE.AND P4, PT, R9, R6, PT ;  /* 0x000000060900720c */ /* 0x004fc40003f85270 */
[----:B------:R-:W-:-:S11]  /*1aee0*/  MOV R6, 0x5f ;  /* 0x0000005f00067802 */ /* 0x000fd60000000f00 */
[----:B------:R0:W-:Y:S04]  /*1aef0*/  @P4 STL.U8 [R17+0x2], R6 ;  /* 0x0000020611004387 */ /* 0x0001e80000100000 */
[----:B------:R-:W-:Y:S04]  /*1af00*/  @!P4 STL.U8 [R17+0x2], R9 ;  /* 0x000002091100c387 */ /* 0x000fe80000100000 */
[----:B0-----:R-:W2:Y:S01]  /*1af10*/  LDL R6, [R1+0x100c] ;  /* 0x00100c0001067983 */ /* 0x001ea20000100800 */
[----:B------:R-:W-:Y:S02]  /*1af20*/  ISETP.NE.AND P5, PT, R13, 0x31, !P6 ;  /* 0x000000310d00780c */ /* 0x000fe400077a5270 */
[----:B--2---:R-:W-:-:S05]  /*1af30*/  IADD3 R6, PT, PT, R6, 0x1, RZ ;  /* 0x0000000106067810 */ /* 0x004fca0007ffe0ff */
[----:B------:R0:W-:Y:S04]  /*1af40*/  STL [R1+0x100c], R6 ;  /* 0x00100c0601007387 */ /* 0x0001e80000100800 */
[----:B------:R-:W2:Y:S04]  /*1af50*/  LDL.U8 R8, [R19+0x3] ;  /* 0x0000030013087983 */ /* 0x000ea80000100000 */
[----:B0-----:R-:W2:Y:S01]  /*1af60*/  LDL.U8 R6, [R18+0x3] ;  /* 0x0000030012067983 */ /* 0x001ea20000100000 */
[C---:B------:R-:W-:Y:S01]  /*1af70*/  @!P6 VIADD R15, R5.reuse, 0x1 ;  /* 0x00000001050fe836 */ /* 0x040fe20000000000 */
[----:B------:R-:W-:-:S02]  /*1af80*/  @P5 IADD3 R15, PT, PT, R5, RZ, RZ ;  /* 0x000000ff050f5210 */ /* 0x000fc40007ffe0ff */
[----:B--2---:R-:W-:Y:S02]  /*1af90*/  ISETP.NE.AND P5, PT, R8, R6, PT ;  /* 0x000000060800720c */ /* 0x004fe40003fa5270 */
[----:B------:R-:W-:-:S11]  /*1afa0*/  MOV R6, 0x5f ;  /* 0x0000005f00067802 */ /* 0x000fd60000000f00 */
[----:B------:R0:W-:Y:S04]  /*1afb0*/  @P5 STL.U8 [R17+0x3], R6 ;  /* 0x0000030611005387 */ /* 0x0001e80000100000 */
[----:B------:R-:W-:Y:S04]  /*1afc0*/  @!P5 STL.U8 [R17+0x3], R8 ;  /* 0x000003081100d387 */ /* 0x000fe80000100000 */
[----:B0-----:R-:W2:Y:S01]  /*1afd0*/  LDL R6, [R1+0x100c] ;  /* 0x00100c0001067983 */ /* 0x001ea20000100800 */
[----:B------:R-:W-:Y:S01]  /*1afe0*/  @P6 VIADD R0, R0, 0x1 ;  /* 0x0000000100006836 */ /* 0x000fe20000000000 */
[----:B------:R-:W-:-:S02]  /*1aff0*/  @!P6 MOV R5, R15 ;  /* 0x0000000f0005e202 */ /* 0x000fc40000000f00 */
[----:B------:R-:W-:Y:S02]  /*1b000*/  ISETP.NE.AND P6, PT, R14, 0x31, !P0 ;  /* 0x000000310e00780c */ /* 0x000fe400047c5270 */
[----:B--2---:R-:W-:-:S05]  /*1b010*/  IADD3 R6, PT, PT, R6, 0x1, RZ ;  /* 0x0000000106067810 */ /* 0x004fca0007ffe0ff */
[----:B------:R0:W-:Y:S04]  /*1b020*/  STL [R1+0x100c], R6 ;  /* 0x00100c0601007387 */ /* 0x0001e80000100800 */
[----:B------:R-:W2:Y:S04]  /*1b030*/  LDL.U8 R13, [R18+0x4] ;  /* 0x00000400120d7983 */ /* 0x000ea80000100000 */
[----:B0-----:R-:W2:Y:S01]  /*1b040*/  LDL.U8 R6, [R19+0x4] ;  /* 0x0000040013067983 */ /* 0x001ea20000100000 */
[C---:B------:R-:W-:Y:S02]  /*1b050*/  @!P0 IADD3 R14, PT, PT, R5.reuse, 0x1, RZ ;  /* 0x00000001050e8810 */ /* 0x040fe40007ffe0ff */
[----:B------:R-:W-:-:S02]  /*1b060*/  @P6 IADD3 R14, PT, PT, R5, RZ, RZ ;  /* 0x000000ff050e6210 */ /* 0x000fc40007ffe0ff */
[----:B------:R-:W-:Y:S02]  /*1b070*/  @P0 IADD3 R0, PT, PT, R0, 0x1, RZ ;  /* 0x0000000100000810 */ /* 0x000fe40007ffe0ff */
[----:B------:R-:W-:Y:S02]  /*1b080*/  @!P0 MOV R5, R14 ;  /* 0x0000000e00058202 */ /* 0x000fe40000000f00 */
[----:B------:R-:W-:Y:S02]  /*1b090*/  ISETP.NE.AND P0, PT, R12, 0x31, !P1 ;  /* 0x000000310c00780c */ /* 0x000fe40004f05270 */
[----:B------:R-:W-:-:S11]  /*1b0a0*/  @!P1 IADD3 R12, PT, PT, R5, 0x1, RZ ;  /* 0x00000001050c9810 */ /* 0x000fd60007ffe0ff */
[----:B------:R-:W-:Y:S01]  /*1b0b0*/  @P0 IMAD.MOV R12, RZ, RZ, R5 ;  /* 0x000000ffff0c0224 */ /* 0x000fe200078e0205 */
[----:B------:R-:W-:-:S04]  /*1b0c0*/  ISETP.NE.AND P0, PT, R11, 0x31, !P2 ;  /* 0x000000310b00780c */ /* 0x000fc80005705270 */
[----:B------:R-:W-:-:S04]  /*1b0d0*/  @!P1 MOV R5, R12 ;  /* 0x0000000c00059202 */ /* 0x000fc80000000f00 */
[----:B------:R-:W-:Y:S02]  /*1b0e0*/  @!P2 IADD3 R11, PT, PT, R5, 0x1, RZ ;  /* 0x00000001050ba810 */ /* 0x000fe40007ffe0ff */
[----:B--2---:R-:W-:Y:S01]  /*1b0f0*/  ISETP.NE.AND P6, PT, R6, R13, PT ;  /* 0x0000000d0600720c */ /* 0x004fe20003fc5270 */
[----:B------:R-:W-:-:S12]  /*1b100*/  IMAD.MOV.U32 R13, RZ, RZ, 0x5f ;  /* 0x0000005fff0d7424 */ /* 0x000fd800078e00ff */
[----:B------:R0:W-:Y:S04]  /*1b110*/  @P6 STL.U8 [R17+0x4], R13 ;  /* 0x0000040d11006387 */ /* 0x0001e80000100000 */
[----:B------:R1:W-:Y:S04]  /*1b120*/  @!P6 STL.U8 [R17+0x4], R6 ;  /* 0x000004061100e387 */ /* 0x0003e80000100000 */
[----:B0-----:R-:W2:Y:S01]  /*1b130*/  LDL R13, [R1+0x100c] ;  /* 0x00100c00010d7983 */ /* 0x001ea20000100800 */
[----:B------:R-:W-:Y:S02]  /*1b140*/  @P0 IADD3 R11, PT, PT, R5, RZ, RZ ;  /* 0x000000ff050b0210 */ /* 0x000fe40007ffe0ff */
[----:B------:R-:W-:-:S03]  /*1b150*/  ISETP.NE.AND P0, PT, R10, 0x31, !P3 ;  /* 0x000000310a00780c */ /* 0x000fc60005f05270 */
[----:B------:R-:W-:-:S05]  /*1b160*/  @!P2 IMAD.MOV.U32 R5, RZ, RZ, R11 ;  /* 0x000000ffff05a224 */ /* 0x000fca00078e000b */
[----:B------:R-:W-:-:S05]  /*1b170*/  @!P3 IADD3 R10, PT, PT, R5, 0x1, RZ ;  /* 0x00000001050ab810 */ /* 0x000fca0007ffe0ff */
[----:B------:R-:W-:Y:S02]  /*1b180*/  @P0 IADD3 R10, PT, PT, R5, RZ, RZ ;  /* 0x000000ff050a0210 */ /* 0x000fe40007ffe0ff */
[----:B------:R-:W-:Y:S02]  /*1b190*/  ISETP.NE.AND P0, PT, R9, 0x31, !P4 ;  /* 0x000000310900780c */ /* 0x000fe40006705270 */
[----:B------:R-:W-:-:S05]  /*1b1a0*/  @!P3 MOV R5, R10 ;  /* 0x0000000a0005b202 */ /* 0x000fca0000000f00 */
[----:B------:R-:W-:-:S06]  /*1b1b0*/  @!P4 VIADD R9, R5, 0x1 ;  /* 0x000000010509c836 */ /* 0x000fcc0000000000 */
[----:B------:R-:W-:Y:S02]  /*1b1c0*/  @P0 IADD3 R9, PT, PT, R5, RZ, RZ ;  /* 0x000000ff05090210 */ /* 0x000fe40007ffe0ff */
[----:B------:R-:W-:Y:S02]  /*1b1d0*/  ISETP.NE.AND P0, PT, R8, 0x31, !P5 ;  /* 0x000000310800780c */ /* 0x000fe40006f05270 */
[----:B------:R-:W-:-:S04]  /*1b1e0*/  @!P4 MOV R5, R9 ;  /* 0x000000090005c202 */ /* 0x000fc80000000f00 */
[----:B------:R-:W-:-:S07]  /*1b1f0*/  @!P5 IADD3 R8, PT, PT, R5, 0x1, RZ ;  /* 0x000000010508d810 */ /* 0x000fce0007ffe0ff */
[----:B------:R-:W-:Y:S01]  /*1b200*/  @P0 IMAD.MOV R8, RZ, RZ, R5 ;  /* 0x000000ffff080224 */ /* 0x000fe200078e0205 */
[----:B------:R-:W-:Y:S02]  /*1b210*/  ISETP.NE.AND P0, PT, R6, 0x31, !P6 ;  /* 0x000000310600780c */ /* 0x000fe40007705270 */
[----:B------:R-:W-:Y:S02]  /*1b220*/  @P1 IADD3 R0, PT, PT, R0, 0x1, RZ ;  /* 0x0000000100001810 */ /* 0x000fe40007ffe0ff */
[----:B------:R-:W-:Y:S02]  /*1b230*/  @!P5 MOV R5, R8 ;  /* 0x000000080005d202 */ /* 0x000fe40000000f00 */
[----:B------:R-:W-:Y:S02]  /*1b240*/  IADD3 R4, PT, PT, R4, 0x8, RZ ;  /* 0x0000000804047810 */ /* 0x000fe40007ffe0ff */
[----:B------:R-:W-:Y:S01]  /*1b250*/  @P2 IADD3 R0, PT, PT, R0, 0x1, RZ ;  /* 0x0000000100002810 */ /* 0x000fe20007ffe0ff */
[----:B-1----:R-:W-:-:S04]  /*1b260*/  @!P6 VIADD R6, R5, 0x1 ;  /* 0x000000010506e836 */ /* 0x002fc80000000000 */
[----:B------:R-:W-:Y:S02]  /*1b270*/  @P0 IADD3 R6, PT, PT, R5, RZ, RZ ;  /* 0x000000ff05060210 */ /* 0x000fe40007ffe0ff */
[----:B------:R-:W-:Y:S01]  /*1b280*/  ISETP.NE.AND P0, PT, R4, RZ, PT ;  /* 0x000000ff0400720c */ /* 0x000fe20003f05270 */
[----:B------:R-:W-:-:S05]  /*1b290*/  @P3 VIADD R0, R0, 0x1 ;  /* 0x0000000100003836 */ /* 0x000fca0000000000 */
[----:B------:R-:W-:-:S04]  /*1b2a0*/  @P4 IADD3 R0, PT, PT, R0, 0x1, RZ ;  /* 0x0000000100004810 */ /* 0x000fc80007ffe0ff */
[----:B------:R-:W-:Y:S01]  /*1b2b0*/  @P5 IADD3 R0, PT, PT, R0, 0x1, RZ ;  /* 0x0000000100005810 */ /* 0x000fe20007ffe0ff */
[----:B------:R-:W-:Y:S01]  /*1b2c0*/  VIADD R19, R19, 0x8 ;  /* 0x0000000813137836 */ /* 0x000fe20000000000 */
[----:B------:R-:W-:Y:S02]  /*1b2d0*/  @!P6 MOV R5, R6 ;  /* 0x000000060005e202 */ /* 0x000fe40000000f00 */
[----:B------:R-:W-:Y:S02]  /*1b2e0*/  IADD3 R18, PT, PT, R18, 0x8, RZ ;  /* 0x0000000812127810 */ /* 0x000fe40007ffe0ff */
[----:B------:R-:W-:Y:S02]  /*1b2f0*/  @P6 IADD3 R0, PT, PT, R0, 0x1, RZ ;  /* 0x0000000100006810 */ /* 0x000fe40007ffe0ff */
[----:B------:R-:W-:Y:S02]  /*1b300*/  IADD3 R17, PT, PT, R17, 0x8, RZ ;  /* 0x0000000811117810 */ /* 0x000fe40007ffe0ff */
[----:B--2---:R-:W-:-:S05]  /*1b310*/  IADD3 R13, PT, PT, R13, 0x1, RZ ;  /* 0x000000010d0d7810 */ /* 0x004fca0007ffe0ff */
[----:B------:R0:W-:Y:S01]  /*1b320*/  STL [R1+0x100c], R13 ;  /* 0x00100c0d01007387 */ /* 0x0001e20000100800 */
[----:B------:R-:W-:Y:S05]  /*1b330*/  @P0 BRA `(.L_x_17) ;  /* 0xfffffff800280947 */ /* 0x000fea000383ffff */
[----:B------:R-:W-:-:S07]  /*1b340*/  IMAD.MOV.U32 R6, RZ, RZ, R16 ;  /* 0x000000ffff067224 */ /* 0x000fce00078e0010 */
.L_x_16:
[----:B------:R-:W1:Y:S02]  /*1b350*/  LDCU UR6, c[0x0][0x380] ;  /* 0x00007000ff0677ac */ /* 0x000e640008000800 */
[----:B-1----:R-:W-:-:S04]  /*1b360*/  MOV R16, UR6 ;  /* 0x0000000600107c02 */ /* 0x002fc80008000f00 */
[----:B------:R-:W-:-:S13]  /*1b370*/  LOP3.LUT P0, RZ, R16, 0x7, RZ, 0xc0, !PT ;  /* 0x0000000710ff7812 */ /* 0x000fda000780c0ff */
[----:B------:R-:W-:Y:S05]  /*1b380*/  @!P0 BRA `(.L_x_18) ;  /* 0x0000000400c88947 */ /* 0x000fea0003800000 */
[----:B------:R-:W-:-:S04]  /*1b390*/  LOP3.LUT R4, R16, 0x7, RZ, 0xc0, !PT ;  /* 0x0000000710047812 */ /* 0x000fc800078ec0ff */
[----:B------:R-:W-:-:S04]  /*1b3a0*/  IADD3 R4, PT, PT, R4, -0x1, RZ ;  /* 0xffffffff04047810 */ /* 0x000fc80007ffe0ff */
[----:B------:R-:W-:-:S13]  /*1b3b0*/  ISETP.GE.U32.AND P0, PT, R4, 0x3, PT ;  /* 0x000000030400780c */ /* 0x000fda0003f06070 */
[----:B------:R-:W-:Y:S05]  /*1b3c0*/  @!P0 BRA `(.L_x_19) ;  /* 0x0000000000e88947 */ /* 0x000fea0003800000 */
[----:B------:R-:W-:-:S05]  /*1b3d0*/  IADD3 R12, PT, PT, R1, R6, RZ ;  /* 0x00000006010c7210 */ /* 0x000fca0007ffe0ff */
[----:B------:R-:W2:Y:S04]  /*1b3e0*/  LDL.U8 R11, [R12+0x1018] ;  /* 0x001018000c0b7983 */ /* 0x000ea80000100000 */
[----:B------:R-:W2:Y:S02]  /*1b3f0*/  LDL.U8 R4, [R12+0x2030] ;  /* 0x002030000c047983 */ /* 0x000ea40000100000 */
[----:B--2---:R-:W-:Y:S01]  /*1b400*/  ISETP.NE.AND P3, PT, R11, R4, PT ;  /* 0x000000040b00720c */ /* 0x004fe20003f65270 */
[----:B------:R-:W-:-:S12]  /*1b410*/  IMAD.MOV.U32 R4, RZ, RZ, 0x5f ;  /* 0x0000005fff047424 */ /* 0x000fd800078e00ff */
[----:B------:R1:W-:Y:S04]  /*1b420*/  @P3 STL.U8 [R12], R4 ;  /* 0x000000040c003387 */ /* 0x0003e80000100000 */
[----:B------:R-:W-:Y:S04]  /*1b430*/  @!P3 STL.U8 [R12], R11 ;  /* 0x0000000b0c00b387 */ /* 0x000fe80000100000 */
[----:B-1----:R-:W2:Y:S02]  /*1b440*/  LDL R4, [R1+0x100c] ;  /* 0x00100c0001047983 */ /* 0x002ea40000100800 */
[----:B--2---:R-:W-:-:S05]  /*1b450*/  IADD3 R4, PT, PT, R4, 0x1, RZ ;  /* 0x0000000104047810 */ /* 0x004fca0007ffe0ff */
[----:B------:R1:W-:Y:S04]  /*1b460*/  STL [R1+0x100c], R4 ;  /* 0x00100c0401007387 */ /* 0x0003e80000100800 */
[----:B------:R-:W2:Y:S04]  /*1b470*/  LDL.U8 R9, [R12+0x1019] ;  /* 0x001019000c097983 */ /* 0x000ea80000100000 */
[----:B-1----:R-:W2:Y:S02]  /*1b480*/  LDL.U8 R4, [R12+0x2031] ;  /* 0x002031000c047983 */ /* 0x002ea40000100000 */
[----:B--2---:R-:W-:-:S02]  /*1b490*/  ISETP.NE.AND P2, PT, R9, R4, PT ;  /* 0x000000040900720c */ /* 0x004fc40003f45270 */
[----:B------:R-:W-:-:S11]  /*1b4a0*/  MOV R4, 0x5f ;  /* 0x0000005f00047802 */ /* 0x000fd60000000f00 */
[----:B------:R1:W-:Y:S04]  /*1b4b0*/  @P2 STL.U8 [R12+0x1], R4 ;  /* 0x000001040c002387 */ /* 0x0003e80000100000 */
[----:B------:R-:W-:Y:S04]  /*1b4c0*/  @!P2 STL.U8 [R12+0x1], R9 ;  /* 0x000001090c00a387 */ /* 0x000fe80000100000 */
[----:B-1----:R-:W2:Y:S02]  /*1b4d0*/  LDL R4, [R1+0x100c] ;  /* 0x00100c0001047983 */ /* 0x002ea40000100800 */
[----:B--2---:R-:W-:-:S05]  /*1b4e0*/  IADD3 R4, PT, PT, R4, 0x1, RZ ;  /* 0x0000000104047810 */ /* 0x004fca0007ffe0ff */
[----:B------:R1:W-:Y:S04]  /*1b4f0*/  STL [R1+0x100c], R4 ;  /* 0x00100c0401007387 */ /* 0x0003e80000100800 */
[----:B------:R-:W2:Y:S04]  /*1b500*/  LDL.U8 R8, [R12+0x101a] ;  /* 0x00101a000c087983 */ /* 0x000ea80000100000 */
[----:B-1----:R-:W2:Y:S02]  /*1b510*/  LDL.U8 R4, [R12+0x2032] ;  /* 0x002032000c047983 */ /* 0x002ea40000100000 */
[----:B--2---:R-:W-:Y:S01]  /*1b520*/  ISETP.NE.AND P1, PT, R8, R4, PT ;  /* 0x000000040800720c */ /* 0x004fe20003f25270 */
[----:B------:R-:W-:-:S12]  /*1b530*/  IMAD.MOV.U32 R4, RZ, RZ, 0x5f ;  /* 0x0000005fff047424 */ /* 0x000fd800078e00ff */
[----:B------:R1:W-:Y:S04]  /*1b540*/  @P1 STL.U8 [R12+0x2], R4 ;  /* 0x000002040c001387 */ /* 0x0003e80000100000 */
[----:B------:R-:W-:Y:S04]  /*1b550*/  @!P1 STL.U8 [R12+0x2], R8 ;  /* 0x000002080c009387 */ /* 0x000fe80000100000 */
[----:B-1----:R-:W2:Y:S02]  /*1b560*/  LDL R4, [R1+0x100c] ;  /* 0x00100c0001047983 */ /* 0x002ea40000100800 */
[----:B--2---:R-:W-:-:S05]  /*1b570*/  IADD3 R4, PT, PT, R4, 0x1, RZ ;  /* 0x0000000104047810 */ /* 0x004fca0007ffe0ff */
[----:B------:R1:W-:Y:S04]  /*1b580*/  STL [R1+0x100c], R4 ;  /* 0x00100c0401007387 */ /* 0x0003e80000100800 */
[----:B------:R-:W2:Y:S04]  /*1b590*/  LDL.U8 R10, [R12+0x101b] ;  /* 0x00101b000c0a7983 */ /* 0x000ea80000100000 */
[----:B-1----:R-:W2:Y:S01]  /*1b5a0*/  LDL.U8 R4, [R12+0x2033] ;  /* 0x002033000c047983 */ /* 0x002ea20000100000 */
[----:B------:R-:W-:Y:S02]  /*1b5b0*/  ISETP.NE.AND P4, PT, R11, 0x31, !P3 ;  /* 0x000000310b00780c */ /* 0x000fe40005f85270 */
[----:B------:R-:W-:-:S02]  /*1b5c0*/  ISETP.NE.AND P5, PT, R9, 0x31, !P2 ;  /* 0x000000310900780c */ /* 0x000fc400057a5270 */
[----:B------:R-:W-:Y:S02]  /*1b5d0*/  @!P3 IADD3 R9, PT, PT, R5, 0x1, RZ ;  /* 0x000000010509b810 */ /* 0x000fe40007ffe0ff */
[----:B--2---:R-:W-:Y:S01]  /*1b5e0*/  ISETP.NE.AND P0, PT, R10, R4, PT ;  /* 0x000000040a00720c */ /* 0x004fe20003f05270 */
[----:B------:R-:W-:-:S12]  /*1b5f0*/  HFMA2 R4, -RZ, RZ, 0, 5.662441253662109375e-06 ;  /* 0x0000005fff047431 */ /* 0x000fd800000001ff */
[----:B------:R1:W-:Y:S04]  /*1b600*/  @P0 STL.U8 [R12+0x3], R4 ;  /* 0x000003040c000387 */ /* 0x0003e80000100000 */
[----:B------:R-:W-:Y:S04]  /*1b610*/  @!P0 STL.U8 [R12+0x3], R10 ;  /* 0x0000030a0c008387 */ /* 0x000fe80000100000 */
[----:B-1----:R-:W2:Y:S01]  /*1b620*/  LDL R4, [R1+0x100c] ;  /* 0x00100c0001047983 */ /* 0x002ea20000100800 */
[----:B------:R-:W-:Y:S01]  /*1b630*/  @P4 IMAD.MOV R9, RZ, RZ, R5 ;  /* 0x000000ffff094224 */ /* 0x000fe200078e0205 */
[----:B------:R-:W-:-:S02]  /*1b640*/  ISETP.NE.AND P4, PT, R8, 0x31, !P1 ;  /* 0x000000310800780c */ /* 0x000fc40004f85270 */
[----:B------:R-:W-:Y:S02]  /*1b650*/  @P3 IADD3 R0, PT, PT, R0, 0x1, RZ ;  /* 0x0000000100003810 */ /* 0x000fe40007ffe0ff */
[----:B------:R-:W-:Y:S02]  /*1b660*/  @!P3 MOV R5, R9 ;  /* 0x000000090005b202 */ /* 0x000fe40000000f00 */
[----:B------:R-:W-:Y:S01]  /*1b670*/  IADD3 R6, PT, PT, R6, 0x4, RZ ;  /* 0x0000000406067810 */ /* 0x000fe20007ffe0ff */
[----:B------:R-:W-:Y:S01]  /*1b680*/  @P2 VIADD R0, R0, 0x1 ;  /* 0x0000000100002836 */ /* 0x000fe20000000000 */
[C---:B------:R-:W-:Y:S02]  /*1b690*/  @!P2 IADD3 R8, PT, PT, R5.reuse, 0x1, RZ ;  /* 0x000000010508a810 */ /* 0x040fe40007ffe0ff */
[----:B------:R-:W-:Y:S02]  /*1b6a0*/  @P5 IADD3 R8, PT, PT, R5, RZ, RZ ;  /* 0x000000ff05085210 */ /* 0x000fe40007ffe0ff */
[----:B------:R-:W-:-:S02]  /*1b6b0*/  ISETP.NE.AND P5, PT, R10, 0x31, !P0 ;  /* 0x000000310a00780c */ /* 0x000fc400047a5270 */
[----:B------:R-:W-:Y:S01]  /*1b6c0*/  @P1 IADD3 R0, PT, PT, R0, 0x1, RZ ;  /* 0x0000000100001810 */ /* 0x000fe20007ffe0ff */
[----:B------:R-:W-:-:S04]  /*1b6d0*/  @!P2 IMAD.MOV.U32 R5, RZ, RZ, R8 ;  /* 0x000000ffff05a224 */ /* 0x000fc800078e0008 */
[----:B------:R-:W-:Y:S01]  /*1b6e0*/  @P0 VIADD R0, R0, 0x1 ;  /* 0x0000000100000836 */ /* 0x000fe20000000000 */
[C---:B------:R-:W-:Y:S02]  /*1b6f0*/  @!P1 IADD3 R8, PT, PT, R5.reuse, 0x1, RZ ;  /* 0x0000000105089810 */ /* 0x040fe40007ffe0ff */
[----:B------:R-:W-:-:S05]  /*1b700*/  @P4 IADD3 R8, PT, PT, R5, RZ, RZ ;  /* 0x000000ff05084210 */ /* 0x000fca0007ffe0ff */
[----:B------:R-:W-:Y:S01]  /*1b710*/  @!P1 IMAD.MOV.U32 R5, RZ, RZ, R8 ;  /* 0x000000ffff059224 */ /* 0x000fe200078e0008 */
[----:B--2---:R-:W-:-:S05]  /*1b720*/  IADD3 R4, PT, PT, R4, 0x1, RZ ;  /* 0x0000000104047810 */ /* 0x004fca0007ffe0ff */
[----:B------:R1:W-:Y:S02]  /*1b730*/  STL [R1+0x100c], R4 ;  /* 0x00100c0401007387 */ /* 0x0003e40000100800 */
[C---:B-1----:R-:W-:Y:S02]  /*1b740*/  @!P0 IADD3 R4, PT, PT, R5.reuse, 0x1, RZ ;  /* 0x0000000105048810 */ /* 0x042fe40007ffe0ff */
[----:B------:R-:W-:-:S04]  /*1b750*/  @P5 IADD3 R4, PT, PT, R5, RZ, RZ ;  /* 0x000000ff05045210 */ /* 0x000fc80007ffe0ff */
[----:B------:R-:W-:-:S07]  /*1b760*/  @!P0 MOV R5, R4 ;  /* 0x0000000400058202 */ /* 0x000fce0000000f00 */
.L_x_19:
[----:B------:R-:W-:-:S13]  /*1b770*/  LOP3.LUT P0, R4, R16, 0x3, RZ, 0xc0, !PT ;  /* 0x0000000310047812 */ /* 0x000fda000780c0ff */
[----:B------:R-:W-:Y:S05]  /*1b780*/  @!P0 BRA `(.L_x_18) ;  /* 0x0000000000c88947 */ /* 0x000fea0003800000 */
[----:B------:R-:W-:Y:S02]  /*1b790*/  ISETP.NE.AND P0, PT, R4, 0x1, PT ;  /* 0x000000010400780c */ /* 0x000fe40003f05270 */
[----:B------:R-:W-:-:S04]  /*1b7a0*/  LOP3.LUT R4, R16, 0x1, RZ, 0xc0, !PT ;  /* 0x0000000110047812 */ /* 0x000fc800078ec0ff */
[----:B------:R-:W-:-:S07]  /*1b7b0*/  ISETP.NE.U32.AND P2, PT, R4, 0x1, PT ;  /* 0x000000010400780c */ /* 0x000fce0003f45070 */
[----:B------:R-:W-:Y:S06]  /*1b7c0*/  @!P0 BRA `(.L_x_20) ;  /* 0x0000000000788947 */ /* 0x000fec0003800000 */
[----:B------:R-:W-:-:S05]  /*1b7d0*/  IADD3 R10, PT, PT, R1, R6, RZ ;  /* 0x00000006010a7210 */ /* 0x000fca0007ffe0ff */
[----:B------:R-:W2:Y:S04]  /*1b7e0*/  LDL.U8 R9, [R10+0x1018] ;  /* 0x001018000a097983 */ /* 0x000ea80000100000 */
[----:B------:R-:W2:Y:S02]  /*1b7f0*/  LDL.U8 R4, [R10+0x2030] ;  /* 0x002030000a047983 */ /* 0x000ea40000100000 */
[----:B--2---:R-:W-:Y:S01]  /*1b800*/  ISETP.NE.AND P0, PT, R9, R4, PT ;  /* 0x000000040900720c */ /* 0x004fe20003f05270 */
[----:B------:R-:W-:-:S12]  /*1b810*/  HFMA2 R4, -RZ, RZ, 0, 5.662441253662109375e-06 ;  /* 0x0000005fff047431 */ /* 0x000fd800000001ff */
[----:B------:R1:W-:Y:S04]  /*1b820*/  @P0 STL.U8 [R10], R4 ;  /* 0x000000040a000387 */ /* 0x0003e80000100000 */
[----:B------:R-:W-:Y:S04]  /*1b830*/  @!P0 STL.U8 [R10], R9 ;  /* 0x000000090a008387 */ /* 0x000fe80000100000 */
[----:B-1----:R-:W2:Y:S02]  /*1b840*/  LDL R4, [R1+0x100c] ;  /* 0x00100c0001047983 */ /* 0x002ea40000100800 */
[----:B--2---:R-:W-:-:S05]  /*1b850*/  IADD3 R4, PT, PT, R4, 0x1, RZ ;  /* 0x0000000104047810 */ /* 0x004fca0007ffe0ff */
[----:B------:R1:W-:Y:S04]  /*1b860*/  STL [R1+0x100c], R4 ;  /* 0x00100c0401007387 */ /* 0x0003e80000100800 */
[----:B------:R-:W2:Y:S04]  /*1b870*/  LDL.U8 R8, [R10+0x1019] ;  /* 0x001019000a087983 */ /* 0x000ea80000100000 */
[----:B-1----:R-:W2:Y:S01]  /*1b880*/  LDL.U8 R4, [R10+0x2031] ;  /* 0x002031000a047983 */ /* 0x002ea20000100000 */
[----:B------:R-:W-:Y:S02]  /*1b890*/  ISETP.NE.AND P3, PT, R9, 0x31, !P0 ;  /* 0x000000310900780c */ /* 0x000fe40004765270 */
[----:B--2---:R-:W-:Y:S01]  /*1b8a0*/  ISETP.NE.AND P1, PT, R8, R4, PT ;  /* 0x000000040800720c */ /* 0x004fe20003f25270 */
[----:B------:R-:W-:-:S12]  /*1b8b0*/  IMAD.MOV.U32 R4, RZ, RZ, 0x5f ;  /* 0x0000005fff047424 */ /* 0x000fd800078e00ff */
[----:B------:R1:W-:Y:S04]  /*1b8c0*/  @P1 STL.U8 [R10+0x1], R4 ;  /* 0x000001040a001387 */ /* 0x0003e80000100000 */
[----:B------:R2:W-:Y:S04]  /*1b8d0*/  @!P1 STL.U8 [R10+0x1], R8 ;  /* 0x000001080a009387 */ /* 0x0005e80000100000 */
[----:B-1----:R-:W3:Y:S01]  /*1b8e0*/  LDL R4, [R1+0x100c] ;  /* 0x00100c0001047983 */ /* 0x002ee20000100800 */
[----:B------:R-:W-:Y:S01]  /*1b8f0*/  ISETP.NE.AND P4, PT, R8, 0x31, !P1 ;  /* 0x000000310800780c */ /* 0x000fe20004f85270 */
[----:B------:R-:W-:Y:S01]  /*1b900*/  @P0 VIADD R0, R0, 0x1 ;  /* 0x0000000100000836 */ /* 0x000fe20000000000 */
[----:B------:R-:W-:-:S02]  /*1b910*/  IADD3 R6, PT, PT, R6, 0x2, RZ ;  /* 0x0000000206067810 */ /* 0x000fc40007ffe0ff */
[C---:B--2---:R-:W-:Y:S02]  /*1b920*/  @!P0 IADD3 R8, PT, PT, R5.reuse, 0x1, RZ ;  /* 0x0000000105088810 */ /* 0x044fe40007ffe0ff */
[----:B------:R-:W-:Y:S02]  /*1b930*/  @P3 IADD3 R8, PT, PT, R5, RZ, RZ ;  /* 0x000000ff05083210 */ /* 0x000fe40007ffe0ff */
[----:B------:R-:W-:-:S03]  /*1b940*/  @P1 IADD3 R0, PT, PT, R0, 0x1, RZ ;  /* 0x0000000100001810 */ /* 0x000fc60007ffe0ff */
[----:B------:R-:W-:Y:S01]  /*1b950*/  @!P0 IMAD.MOV.U32 R5, RZ, RZ, R8 ;  /* 0x000000ffff058224 */ /* 0x000fe200078e0008 */
[----:B---3--:R-:W-:-:S05]  /*1b960*/  IADD3 R4, PT, PT, R4, 0x1, RZ ;  /* 0x0000000104047810 */ /* 0x008fca0007ffe0ff */
[----:B------:R1:W-:Y:S02]  /*1b970*/  STL [R1+0x100c], R4 ;  /* 0x00100c0401007387 */ /* 0x0003e40000100800 */
[C---:B-1----:R-:W-:Y:S02]  /*1b980*/  @!P1 IADD3 R4, PT, PT, R5.reuse, 0x1, RZ ;  /* 0x0000000105049810 */ /* 0x042fe40007ffe0ff */
[----:B------:R-:W-:-:S04]  /*1b990*/  @P4 IADD3 R4, PT, PT, R5, RZ, RZ ;  /* 0x000000ff05044210 */ /* 0x000fc80007ffe0ff */
[----:B------:R-:W-:-:S07]  /*1b9a0*/  @!P1 MOV R5, R4 ;  /* 0x0000000400059202 */ /* 0x000fce0000000f00 */
.L_x_20:
[----:B------:R-:W-:Y:S05]  /*1b9b0*/  @P2 BRA `(.L_x_18) ;  /* 0x00000000003c2947 */ /* 0x000fea0003800000 */
[----:B------:R-:W-:-:S05]  /*1b9c0*/  IADD3 R8, PT, PT, R1, R6, RZ ;  /* 0x0000000601087210 */ /* 0x000fca0007ffe0ff */
[----:B------:R-:W2:Y:S04]  /*1b9d0*/  LDL.U8 R6, [R8+0x1018] ;  /* 0x0010180008067983 */ /* 0x000ea80000100000 */
[----:B------:R-:W2:Y:S02]  /*1b9e0*/  LDL.U8 R4, [R8+0x2030] ;  /* 0x0020300008047983 */ /* 0x000ea40000100000 */
[----:B--2---:R-:W-:Y:S01]  /*1b9f0*/  ISETP.NE.AND P0, PT, R6, R4, PT ;  /* 0x000000040600720c */ /* 0x004fe20003f05270 */
[----:B------:R-:W-:-:S12]  /*1ba00*/  IMAD.MOV.U32 R4, RZ, RZ, 0x5f ;  /* 0x0000005fff047424 */ /* 0x000fd800078e00ff */
[----:B------:R1:W-:Y:S04]  /*1ba10*/  @P0 STL.U8 [R8], R4 ;  /* 0x0000000408000387 */ /* 0x0003e80000100000 */
[----:B------:R-:W-:Y:S04]  /*1ba20*/  @!P0 STL.U8 [R8], R6 ;  /* 0x0000000608008387 */ /* 0x000fe80000100000 */
[----:B-1----:R-:W2:Y:S01]  /*1ba30*/  LDL R4, [R1+0x100c] ;  /* 0x00100c0001047983 */ /* 0x002ea20000100800 */
[----:B------:R-:W-:Y:S01]  /*1ba40*/  ISETP.NE.AND P1, PT, R6, 0x31, !P0 ;  /* 0x000000310600780c */ /* 0x000fe20004725270 */
[----:B------:R-:W-:Y:S01]  /*1ba50*/  @P0 VIADD R0, R0, 0x1 ;  /* 0x0000000100000836 */ /* 0x000fe20000000000 */
[----:B--2---:R-:W-:-:S05]  /*1ba60*/  IADD3 R4, PT, PT, R4, 0x1, RZ ;  /* 0x0000000104047810 */ /* 0x004fca0007ffe0ff */
[----:B------:R1:W-:Y:S02]  /*1ba70*/  STL [R1+0x100c], R4 ;  /* 0x00100c0401007387 */ /* 0x0003e40000100800 */
[----:B-1----:R-:W-:-:S04]  /*1ba80*/  @!P0 IADD3 R4, PT, PT, R5, 0x1, RZ ;  /* 0x0000000105048810 */ /* 0x002fc80007ffe0ff */
[----:B------:R-:W-:-:S04]  /*1ba90*/  @P1 IADD3 R4, PT, PT, R5, RZ, RZ ;  /* 0x000000ff05041210 */ /* 0x000fc80007ffe0ff */
[----:B------:R-:W-:-:S07]  /*1baa0*/  @!P0 MOV R5, R4 ;  /* 0x0000000400058202 */ /* 0x000fce0000000f00 */
.L_x_18:
[----:B------:R-:W-:-:S13]  /*1bab0*/  ISETP.EQ.AND P0, PT, R0, 0x1, PT ;  /* 0x000000010000780c */ /* 0x000fda0003f02270 */
.L_x_15:
[----:B------:R-:W2:Y:S01]  /*1bac0*/  LDL R4, [R1+0x3c94] ;  /* 0x003c940001047983 */ /* 0x000ea20000100800 */
[----:B------:R-:W-:Y:S01]  /*1bad0*/  IADD3 R0, PT, PT, R1, R16, RZ ;  /* 0x0000001001007210 */ /* 0x000fe20007ffe0ff */
[----:B------:R-:W-:Y:S04]  /*1bae0*/  BSSY.RECONVERGENT B2, `(.L_x_21) ;  /* 0x000004a000027945 */ /* 0x000fe80003800200 */
[----:B------:R1:W-:Y:S01]  /*1baf0*/  STL.U8 [R0], RZ ;  /* 0x000000ff00007387 */ /* 0x0003e20000100000 */
[----:B--2---:R-:W-:-:S13]  /*1bb00*/  ISETP.GE.AND P1, PT, R4, 0x1, PT ;  /* 0x000000010400780c */ /* 0x004fda0003f26270 */
[----:B-1----:R-:W-:Y:S05]  /*1bb10*/  @!P1 BRA `(.L_x_22) ;  /* 0x0000000400189947 */ /* 0x002fea0003800000 */
[----:B------:R-:W-:Y:S01]  /*1bb20*/  ISETP.GE.AND P1, PT, R4, 0x4, PT ;  /* 0x000000040400780c */ /* 0x000fe20003f26270 */
[----:B------:R-:W-:Y:S01]  /*1bb30*/  BSSY.RECONVERGENT B3, `(.L_x_23) ;  /* 0x0000027000037945 */ /* 0x000fe20003800200 */
[----:B------:R-:W-:-:S11]  /*1bb40*/  HFMA2 R6, -RZ, RZ, 0, 0 ;  /* 0x00000000ff067431 */ /* 0x000fd600000001ff */
[----:B------:R-:W-:Y:S05]  /*1bb50*/  @!P1 BRA `(.L_x_24) ;  /* 0x0000000000909947 */ /* 0x000fea0003800000 */
[----:B------:R1:W5:Y:S01]  /*1bb60*/  LDL R8, [R1+0x100c] ;  /* 0x00100c0001087983 */ /* 0x0003620000100800 */
[----:B------:R-:W-:Y:S01]  /*1bb70*/  BSSY.RECONVERGENT B4, `(.L_x_25) ;  /* 0x0000021000047945 */ /* 0x000fe20003800200 */
[----:B------:R-:W-:Y:S02]  /*1bb80*/  MOV R0, RZ ;  /* 0x000000ff00007202 */ /* 0x000fe40000000f00 */
[----:B------:R-:W-:Y:S02]  /*1bb90*/  IADD3 R6, PT, PT, R1, 0xc, RZ ;  /* 0x0000000c01067810 */ /* 0x000fe40007ffe0ff */
[----:B------:R-:W-:-:S07]  /*1bba0*/  LOP3.LUT R4, R4, 0x7ffffffc, RZ, 0xc0, !PT ;  /* 0x7ffffffc04047812 */ /* 0x000fce00078ec0ff */
.L_x_26:
[----:B------:R-:W-:-:S05]  /*1bbb0*/  VIADD R9, R1, 0x1018 ;  /* 0x0000101801097836 */ /* 0x000fca0000000000 */
[----:B------:R-:W-:-:S05]  /*1bbc0*/  LEA R9, R0, R9, 0x2 ;  /* 0x0000000900097211 */ /* 0x000fca00078e10ff */
[----:B--2---:R-:W2:Y:S01]  /*1bbd0*/  LDL R10, [R9+0xc] ;  /* 0x00000c00090a7983 */ /* 0x004ea20000100800 */
[----:B-----5:R-:W-:-:S05]  /*1bbe0*/  LEA R8, R8, R1, 0x2 ;  /* 0x0000000108087211 */ /* 0x020fca00078e10ff */
[----:B--2---:R2:W-:Y:S04]  /*1bbf0*/  STL [R8+0xc], R10 ;  /* 0x00000c0a08007387 */ /* 0x0045e80000100800 */
[----:B--2---:R-:W2:Y:S02]  /*1bc00*/  LDL R10, [R1+0x100c] ;  /* 0x00100c00010a7983 */ /* 0x004ea40000100800 */
[----:B--2---:R-:W-:-:S05]  /*1bc10*/  IADD3 R8, PT, PT, R10, 0x1, RZ ;  /* 0x000000010a087810 */ /* 0x004fca0007ffe0ff */
[----:B------:R2:W-:Y:S04]  /*1bc20*/  STL [R1+0x100c], R8 ;  /* 0x00100c0801007387 */ /* 0x0005e80000100800 */
[----:B--2---:R-:W2:Y:S01]  /*1bc30*/  LDL R8, [R9+0x10] ;  /* 0x0000100009087983 */ /* 0x004ea20000100800 */
[----:B------:R-:W-:-:S05]  /*1bc40*/  LEA R10, R10, R6, 0x2 ;  /* 0x000000060a0a7211 */ /* 0x000fca00078e10ff */
[----:B--2---:R2:W-:Y:S04]  /*1bc50*/  STL [R10+0x4], R8 ;  /* 0x000004080a007387 */ /* 0x0045e80000100800 */
[----:B--2---:R-:W2:Y:S02]  /*1bc60*/  LDL R8, [R1+0x100c] ;  /* 0x00100c0001087983 */ /* 0x004ea40000100800 */
[----:B--2---:R-:W-:-:S05]  /*1bc70*/  VIADD R10, R8, 0x1 ;  /* 0x00000001080a7836 */ /* 0x004fca0000000000 */
[----:B------:R2:W-:Y:S04]  /*1bc80*/  STL [R1+0x100c], R10 ;  /* 0x00100c0a01007387 */ /* 0x0005e80000100800 */
[----:B--2---:R-:W2:Y:S01]  /*1bc90*/  LDL R10, [R9+0x14] ;  /* 0x00001400090a7983 */ /* 0x004ea20000100800 */
[----:B------:R-:W-:-:S05]  /*1bca0*/  LEA R8, R8, R6, 0x2 ;  /* 0x0000000608087211 */ /* 0x000fca00078e10ff */
[----:B--2---:R2:W-:Y:S04]  /*1bcb0*/  STL [R8+0x4], R10 ;  /* 0x0000040a08007387 */ /* 0x0045e80000100800 */
[----:B--2---:R-:W2:Y:S02]  /*1bcc0*/  LDL R8, [R1+0x100c] ;  /* 0x00100c0001087983 */ /* 0x004ea40000100800 */
[----:B--2---:R-:W-:-:S05]  /*1bcd0*/  IADD3 R10, PT, PT, R8, 0x1, RZ ;  /* 0x00000001080a7810 */ /* 0x004fca0007ffe0ff */
[----:B------:R-:W-:Y:S04]  /*1bce0*/  STL [R1+0x100c], R10 ;  /* 0x00100c0a01007387 */ /* 0x000fe80000100800 */
[----:B------:R-:W2:Y:S01]  /*1bcf0*/  LDL R9, [R9+0x18] ;  /* 0x0000180009097983 */ /* 0x000ea20000100800 */
[----:B------:R-:W-:-:S05]  /*1bd00*/  LEA R8, R8, R6, 0x2 ;  /* 0x0000000608087211 */ /* 0x000fca00078e10ff */
[----:B--2---:R2:W-:Y:S04]  /*1bd10*/  STL [R8+0x4], R9 ;  /* 0x0000040908007387 */ /* 0x0045e80000100800 */
[----:B--2---:R-:W2:Y:S01]  /*1bd20*/  LDL R8, [R1+0x100c] ;  /* 0x00100c0001087983 */ /* 0x004ea20000100800 */
[----:B------:R-:W-:-:S05]  /*1bd30*/  VIADD R0, R0, 0x4 ;  /* 0x0000000400007836 */ /* 0x000fca0000000000 */
[----:B------:R-:W-:Y:S02]  /*1bd40*/  ISETP.NE.AND P1, PT, R0, R4, PT ;  /* 0x000000040000720c */ /* 0x000fe40003f25270 */
[----:B--2---:R-:W-:-:S05]  /*1bd50*/  IADD3 R8, PT, PT, R8, 0x1, RZ ;  /* 0x0000000108087810 */ /* 0x004fca0007ffe0ff */
[----:B------:R2:W-:Y:S06]  /*1bd60*/  STL [R1+0x100c], R8 ;  /* 0x00100c0801007387 */ /* 0x0005ec0000100800 */
[----:B------:R-:W-:Y:S05]  /*1bd70*/  @P1 BRA `(.L_x_26) ;  /* 0xfffffffc008c1947 */ /* 0x000fea000383ffff */
[----:B------:R-:W-:Y:S05]  /*1bd80*/  BSYNC.RECONVERGENT B4 ;  /* 0x0000000000047941 */ /* 0x000fea0003800200 */
.L_x_25:
[----:B------:R-:W-:-:S07]  /*1bd90*/  MOV R6, R4 ;  /* 0x0000000400067202 */ /* 0x000fce0000000f00 */
.L_x_24:
[----:B------:R-:W-:Y:S05]  /*1bda0*/  BSYNC.RECONVERGENT B3 ;  /* 0x0000000000037941 */ /* 0x000fea0003800200 */
.L_x_23:
[----:B--2---:R-:W2:Y:S02]  /*1bdb0*/  LDL R8, [R1+0x3c94] ;  /* 0x003c940001087983 */ /* 0x004ea40000100800 */
[----:B--2---:R-:W-:-:S13]  /*1bdc0*/  LOP3.LUT P1, RZ, R8, 0x3, RZ, 0xc0, !PT ;  /* 0x0000000308ff7812 */ /* 0x004fda000782c0ff */
[----:B------:R-:W-:Y:S05]  /*1bdd0*/  @!P1 BRA `(.L_x_22) ;  /* 0x0000000000689947 */ /* 0x000fea0003800000 */
[----:B------:R-:W-:Y:S01]  /*1bde0*/  IADD3 R0, PT, PT, R1, 0x1018, RZ ;  /* 0x0000101801007810 */ /* 0x000fe20007ffe0ff */
[----:B------:R-:W2:Y:S03]  /*1bdf0*/  LDL R4, [R1+0x100c] ;  /* 0x00100c0001047983 */ /* 0x000ea60000100800 */
[----:B------:R-:W-:-:S05]  /*1be00*/  LEA R6, R6, R0, 0x2 ;  /* 0x0000000006067211 */ /* 0x000fca00078e10ff */
[----:B------:R-:W3:Y:S01]  /*1be10*/  LDL R0, [R6+0xc] ;  /* 0x00000c0006007983 */ /* 0x000ee20000100800 */
[----:B--2---:R-:W-:-:S05]  /*1be20*/  LEA R4, R4, R1, 0x2 ;  /* 0x0000000104047211 */ /* 0x004fca00078e10ff */
[----:B---3--:R2:W-:Y:S04]  /*1be30*/  STL [R4+0xc], R0 ;  /* 0x00000c0004007387 */ /* 0x0085e80000100800 */
[----:B--2---:R-:W2:Y:S02]  /*1be40*/  LDL R4, [R1+0x100c] ;  /* 0x00100c0001047983 */ /* 0x004ea40000100800 */
[----:B--2---:R-:W-:-:S05]  /*1be50*/  VIADD R0, R4, 0x1 ;  /* 0x0000000104007836 */ /* 0x004fca0000000000 */
[----:B------:R2:W-:Y:S02]  /*1be60*/  STL [R1+0x100c], R0 ;  /* 0x00100c0001007387 */ /* 0x0005e40000100800 */
[----:B--2---:R-:W-:-:S04]  /*1be70*/  LOP3.LUT R0, R8, 0x3, RZ, 0xc0, !PT ;  /* 0x0000000308007812 */ /* 0x004fc800078ec0ff */
[----:B------:R-:W-:-:S13]  /*1be80*/  ISETP.NE.AND P1, PT, R0, 0x1, PT ;  /* 0x000000010000780c */ /* 0x000fda0003f25270 */
[----:B------:R-:W-:Y:S05]  /*1be90*/  @!P1 BRA `(.L_x_22) ;  /* 0x0000000000389947 */ /* 0x000fea0003800000 */
[----:B------:R-:W2:Y:S01]  /*1bea0*/  LDL R8, [R6+0x10] ;  /* 0x0000100006087983 */ /* 0x000ea20000100800 */
[----:B------:R-:W-:-:S05]  /*1beb0*/  LEA R4, R4, R1, 0x2 ;  /* 0x0000000104047211 */ /* 0x000fca00078e10ff */
[----:B--2---:R2:W-:Y:S04]  /*1bec0*/  STL [R4+0x10], R8 ;  /* 0x0000100804007387 */ /* 0x0045e80000100800 */
[----:B--2---:R-:W2:Y:S01]  /*1bed0*/  LDL R8, [R1+0x100c] ;  /* 0x00100c0001087983 */ /* 0x004ea20000100800 */
[----:B------:R-:W-:Y:S02]  /*1bee0*/  ISETP.NE.AND P1, PT, R0, 0x2, PT ;  /* 0x000000020000780c */ /* 0x000fe40003f25270 */
[----:B--2---:R-:W-:-:S05]  /*1bef0*/  IADD3 R4, PT, PT, R8, 0x1, RZ ;  /* 0x0000000108047810 */ /* 0x004fca0007ffe0ff */
[----:B------:R2:W-:Y:S06]  /*1bf00*/  STL [R1+0x100c], R4 ;  /* 0x00100c0401007387 */ /* 0x0005ec0000100800 */
[----:B------:R-:W-:Y:S05]  /*1bf10*/  @!P1 BRA `(.L_x_22) ;  /* 0x0000000000189947 */ /* 0x000fea0003800000 */
[----:B------:R-:W3:Y:S01]  /*1bf20*/  LDL R6, [R6+0x14] ;  /* 0x0000140006067983 */ /* 0x000ee20000100800 */
[----:B------:R-:W-:-:S05]  /*1bf30*/  LEA R8, R8, R1, 0x2 ;  /* 0x0000000108087211 */ /* 0x000fca00078e10ff */
[----:B---3--:R3:W-:Y:S04]  /*1bf40*/  STL [R8+0x10], R6 ;  /* 0x0000100608007387 */ /* 0x0087e80000100800 */
[----:B------:R-:W4:Y:S02]  /*1bf50*/  LDL R0, [R1+0x100c] ;  /* 0x00100c0001007983 */ /* 0x000f240000100800 */
[----:B----4-:R-:W-:-:S05]  /*1bf60*/  IADD3 R0, PT, PT, R0, 0x1, RZ ;  /* 0x0000000100007810 */ /* 0x010fca0007ffe0ff */
[----:B------:R3:W-:Y:S02]  /*1bf70*/  STL [R1+0x100c], R0 ;  /* 0x00100c0001007387 */ /* 0x0007e40000100800 */
.L_x_22:
[----:B------:R-:W-:Y:S05]  /*1bf80*/  BSYNC.RECONVERGENT B2 ;  /* 0x0000000000027941 */ /* 0x000fea0003800200 */
.L_x_21:
[----:B------:R-:W-:Y:S01]  /*1bf90*/  ISETP.GT.AND P1, PT, R7, RZ, PT ;  /* 0x000000ff0700720c */ /* 0x000fe20003f24270 */
[----:B------:R-:W-:-:S12]  /*1bfa0*/  BSSY.RECONVERGENT B2, `(.L_x_27) ;  /* 0x0000044000027945 */ /* 0x000fd80003800200 */
[----:B------:R-:W-:Y:S05]  /*1bfb0*/  @P1 BRA `(.L_x_28) ;  /* 0x0000000000081947 */ /* 0x000fea0003800000 */
[----:B---3--:R3:W5:Y:S01]  /*1bfc0*/  LDL R0, [R1+0x100c] ;  /* 0x00100c0001007983 */ /* 0x0087620000100800 */
[----:B------:R-:W-:Y:S05]  /*1bfd0*/  BRA `(.L_x_29) ;  /* 0x0000000400007947 */ /* 0x000fea0003800000 */
.L_x_28:
[----:B---3--:R3:W5:Y:S01]  /*1bfe0*/  LDL R0, [R1+0x100c] ;  /* 0x00100c0001007983 */ /* 0x0087620000100800 */
[C---:B------:R-:W-:Y:S01]  /*1bff0*/  ISETP.GE.U32.AND P1, PT, R7.reuse, 0x4, PT ;  /* 0x000000040700780c */ /* 0x040fe20003f26070 */
[----:B------:R-:W-:Y:S01]  /*1c000*/  BSSY.RECONVERGENT B3, `(.L_x_30) ;  /* 0x0000025000037945 */ /* 0x000fe20003800200 */
[----:B--2---:R-:W-:Y:S01]  /*1c010*/  LOP3.LUT R4, R7, 0x3, RZ, 0xc0, !PT ;  /* 0x0000000307047812 */ /* 0x004fe200078ec0ff */
[----:B------:R-:W-:-:S03]  /*1c020*/  IMAD.MOV.U32 R6, RZ, RZ, RZ ;  /* 0x000000ffff067224 */ /* 0x000fc600078e00ff */
[----:B------:R-:W-:-:S07]  /*1c030*/  ISETP.NE.AND P2, PT, R4, RZ, PT ;  /* 0x000000ff0400720c */ /* 0x000fce0003f45270 */
[----:B---3--:R-:W-:Y:S06]  /*1c040*/  @!P1 BRA `(.L_x_31) ;  /* 0x0000000000809947 */ /* 0x008fec0003800000 */
[----:B------:R-:W-:Y:S01]  /*1c050*/  LOP3.LUT R6, R7, 0x7ffffffc, RZ, 0xc0, !PT ;  /* 0x7ffffffc07067812 */ /* 0x000fe200078ec0ff */
[----:B------:R-:W-:Y:S01]  /*1c060*/  HFMA2 R7, -RZ, RZ, 0, 0 ;  /* 0x00000000ff077431 */ /* 0x000fe200000001ff */
[----:B------:R-:W-:-:S07]  /*1c070*/  IADD3 R8, PT, PT, R1, 0xc, RZ ;  /* 0x0000000c01087810 */ /* 0x000fce0007ffe0ff */
.L_x_32:
[----:B------:R-:W-:-:S04]  /*1c080*/  IADD3 R9, PT, PT, R1, 0x2030, RZ ;  /* 0x0000203001097810 */ /* 0x000fc80007ffe0ff */
[----:B------:R-:W-:-:S05]  /*1c090*/  LEA R9, R7, R9, 0x2 ;  /* 0x0000000907097211 */ /* 0x000fca00078e10ff */
[----:B--2---:R-:W2:Y:S01]  /*1c0a0*/  LDL R10, [R9+0xc] ;  /* 0x00000c00090a7983 */ /* 0x004ea20000100800 */
[----:B-----5:R-:W-:-:S05]  /*1c0b0*/  IMAD R0, R0, 0x4, R1 ;  /* 0x0000000400007824 */ /* 0x020fca00078e0201 */
        /* <DEDUP_REMOVED lines=15> */
[----:B------:R-:W-:Y:S04]  /*1c1b0*/  STL [R1+0x100c], R10 ;  /* 0x00100c0a01007387 */ /* 0x000fe80000100800 */
[----:B------:R-:W2:Y:S01]  /*1c1c0*/  LDL R9, [R9+0x18] ;  /* 0x0000180009097983 */ /* 0x000ea20000100800 */
[----:B------:R-:W-:-:S05]  /*1c1d0*/  LEA R0, R0, R8, 0x2 ;  /* 0x0000000800007211 */ /* 0x000fca00078e10ff */
[----:B--2---:R2:W-:Y:S04]  /*1c1e0*/  STL [R0+0x4], R9 ;  /* 0x0000040900007387 */ /* 0x0045e80000100800 */
[----:B--2---:R-:W2:Y:S01]  /*1c1f0*/  LDL R0, [R1+0x100c] ;  /* 0x00100c0001007983 */ /* 0x004ea20000100800 */
[----:B------:R-:W-:-:S04]  /*1c200*/  IADD3 R7, PT, PT, R7, 0x4, RZ ;  /* 0x0000000407077810 */ /* 0x000fc80007ffe0ff */
[----:B------:R-:W-:Y:S02]  /*1c210*/  ISETP.NE.AND P1, PT, R7, R6, PT ;  /* 0x000000060700720c */ /* 0x000fe40003f25270 */
[----:B--2---:R-:W-:-:S05]  /*1c220*/  IADD3 R0, PT, PT, R0, 0x1, RZ ;  /* 0x0000000100007810 */ /* 0x004fca0007ffe0ff */
[----:B------:R2:W-:Y:S06]  /*1c230*/  STL [R1+0x100c], R0 ;  /* 0x00100c0001007387 */ /* 0x0005ec0000100800 */
[----:B------:R-:W-:Y:S05]  /*1c240*/  @P1 BRA `(.L_x_32) ;  /* 0xfffffffc008c1947 */ /* 0x000fea000383ffff */
.L_x_31:
[----:B------:R-:W-:Y:S05]  /*1c250*/  BSYNC.RECONVERGENT B3 ;  /* 0x0000000000037941 */ /* 0x000fea0003800200 */
.L_x_30:
[----:B------:R-:W-:Y:S05]  /*1c260*/  @!P2 BRA `(.L_x_29) ;  /* 0x00000000005ca947 */ /* 0x000fea0003800000 */
[----:B------:R-:W-:-:S05]  /*1c270*/  IADD3 R9, PT, PT, R1, 0x2030, RZ ;  /* 0x0000203001097810 */ /* 0x000fca0007ffe0ff */
[----:B------:R-:W-:-:S05]  /*1c280*/  IMAD R6, R6, 0x4, R9 ;  /* 0x0000000406067824 */ /* 0x000fca00078e0209 */
[----:B------:R-:W3:Y:S01]  /*1c290*/  LDL R7, [R6+0xc] ;  /* 0x00000c0006077983 */ /* 0x000ee20000100800 */
[----:B--2--5:R-:W-:-:S05]  /*1c2a0*/  LEA R0, R0, R1, 0x2 ;  /* 0x0000000100007211 */ /* 0x024fca00078e10ff */
[----:B---3--:R2:W-:Y:S04]  /*1c2b0*/  STL [R0+0xc], R7 ;  /* 0x00000c0700007387 */ /* 0x0085e80000100800 */
[----:B--2---:R-:W2:Y:S01]  /*1c2c0*/  LDL R7, [R1+0x100c] ;  /* 0x00100c0001077983 */ /* 0x004ea20000100800 */
[----:B------:R-:W-:Y:S02]  /*1c2d0*/  ISETP.NE.AND P1, PT, R4, 0x1, PT ;  /* 0x000000010400780c */ /* 0x000fe40003f25270 */
[----:B--2---:R-:W-:-:S05]  /*1c2e0*/  IADD3 R0, PT, PT, R7, 0x1, RZ ;  /* 0x0000000107007810 */ /* 0x004fca0007ffe0ff */
[----:B------:R4:W-:Y:S06]  /*1c2f0*/  STL [R1+0x100c], R0 ;  /* 0x00100c0001007387 */ /* 0x0009ec0000100800 */
[----:B------:R-:W-:Y:S05]  /*1c300*/  @!P1 BRA `(.L_x_29) ;  /* 0x0000000000349947 */ /* 0x000fea0003800000 */
[----:B----4-:R-:W2:Y:S01]  /*1c310*/  LDL R0, [R6+0x10] ;  /* 0x0000100006007983 */ /* 0x010ea20000100800 */
[----:B------:R-:W-:Y:S02]  /*1c320*/  LEA R7, R7, R1, 0x2 ;  /* 0x0000000107077211 */ /* 0x000fe400078e10ff */
[----:B------:R-:W-:-:S03]  /*1c330*/  ISETP.NE.AND P1, PT, R4, 0x2, PT ;  /* 0x000000020400780c */ /* 0x000fc60003f25270 */
[----:B--2---:R2:W-:Y:S04]  /*1c340*/  STL [R7+0x10], R0 ;  /* 0x0000100007007387 */ /* 0x0045e80000100800 */
[----:B--2---:R-:W2:Y:S02]  /*1c350*/  LDL R7, [R1+0x100c] ;  /* 0x00100c0001077983 */ /* 0x004ea40000100800 */
[----:B--2---:R-:W-:-:S05]  /*1c360*/  IADD3 R0, PT, PT, R7, 0x1, RZ ;  /* 0x0000000107007810 */ /* 0x004fca0007ffe0ff */
[----:B------:R2:W-:Y:S04]  /*1c370*/  STL [R1+0x100c], R0 ;  /* 0x00100c0001007387 */ /* 0x0005e80000100800 */
[----:B------:R-:W3:Y:S01]  /*1c380*/  @P1 LDL R6, [R6+0x14] ;  /* 0x0000140006061983 */ /* 0x000ee20000100800 */
[----:B------:R-:W-:-:S05]  /*1c390*/  @P1 IMAD R7, R7, 0x4, R1 ;  /* 0x0000000407071824 */ /* 0x000fca00078e0201 */
[----:B---3--:R3:W-:Y:S04]  /*1c3a0*/  @P1 STL [R7+0x10], R6 ;  /* 0x0000100607001387 */ /* 0x0087e80000100800 */
[----:B------:R-:W2:Y:S02]  /*1c3b0*/  @P1 LDL R4, [R1+0x100c] ;  /* 0x00100c0001041983 */ /* 0x000ea40000100800 */
[----:B--2---:R-:W-:-:S05]  /*1c3c0*/  @P1 IADD3 R0, PT, PT, R4, 0x1, RZ ;  /* 0x0000000104001810 */ /* 0x004fca0007ffe0ff */
[----:B------:R3:W-:Y:S02]  /*1c3d0*/  @P1 STL [R1+0x100c], R0 ;  /* 0x00100c0001001387 */ /* 0x0007e40000100800 */
.L_x_29:
[----:B------:R-:W-:Y:S05]  /*1c3e0*/  BSYNC.RECONVERGENT B2 ;  /* 0x0000000000027941 */ /* 0x000fea0003800200 */
.L_x_27:
[----:B--2---:R-:W-:Y:S01]  /*1c3f0*/  MOV R4, RZ ;  /* 0x000000ff00047202 */ /* 0x004fe20000000f00 */
[----:B------:R-:W-:Y:S04]  /*1c400*/  BSSY.RECONVERGENT B2, `(.L_x_33) ;  /* 0x0001a97000027945 */ /* 0x000fe80003800200 */
[----:B------:R2:W-:Y:S01]  /*1c410*/  STL.64 [R1+0x1010], R4 ;  /* 0x0010100401007387 */ /* 0x0005e20000100a00 */
[----:B------:R-:W-:Y:S05]  /*1c420*/  @!P0 BRA `(.L_x_34) ;  /* 0x000001a000348947 */ /* 0x000fea0003800000 */
[----:B------:R-:W0:Y:S01]  /*1c430*/  S2R R2, SR_LANEID ;  /* 0x0000000000027919 */ /* 0x000e220000000000 */
[----:B------:R-:W-:Y:S01]  /*1c440*/  VOTEU.ANY UR6, UPT, PT ;  /* 0x0000000000067886 */ /* 0x000fe200038e0100 */
[----:B---3--:R-:W3:Y:S01]  /*1c450*/  LDC.64 R6, c[0x0][0x3f8] ;  /* 0x0000fe00ff067b82 */ /* 0x008ee20000000a00 */
[----:B------:R-:W0:Y:S01]  /*1c460*/  FLO.U32 R237, UR6 ;  /* 0x0000000600ed7d00 */ /* 0x000e2200080e0000 */
[----:B------:R-:W-:Y:S04]  /*1c470*/  STL [R1+0x4d1c], R3 ;  /* 0x004d1c0301007387 */ /* 0x000fe80000100800 */
[----:B------:R-:W-:Y:S02]  /*1c480*/  STL [R1+0x4e10], R5 ;  /* 0x004e100501007387 */ /* 0x000fe40000100800 */
[----:B------:R-:W1:Y:S01]  /*1c490*/  LDC.64 R234, c[0x0][0x3d8] ;  /* 0x0000f600ffea7b82 */ /* 0x000e620000000a00 */
[----:B------:R-:W3:Y:S01]  /*1c4a0*/  POPC R252, UR6 ;  /* 0x0000000600fc7d09 */ /* 0x000ee20008000000 */
[----:B--2---:R-:W2:Y:S01]  /*1c4b0*/  S2R R4, SR_LTMASK ;  /* 0x0000000000047919 */ /* 0x004ea20000003900 */
[----:B------:R-:W4:Y:S04]  /*1c4c0*/  LDL.64 R10, [R1] ;  /* 0x00000000010a7983 */ /* 0x000f280000100a00 */
[----:B------:R-:W4:Y:S04]  /*1c4d0*/  LDL.64 R94, [R1+0x90] ;  /* 0x00009000015e7983 */ /* 0x000f280000100a00 */
[----:B------:R-:W4:Y:S04]  /*1c4e0*/  LDL.64 R92, [R1+0x98] ;  /* 0x00009800015c7983 */ /* 0x000f280000100a00 */
[----:B------:R-:W4:Y:S01]  /*1c4f0*/  LDL.64 R90, [R1+0xa0] ;  /* 0x0000a000015a7983 */ /* 0x000f220000100a00 */
[----:B0-----:R-:W-:-:S03]  /*1c500*/  ISETP.EQ.U32.AND P0, PT, R237, R2, PT ;  /* 0x00000002ed00720c */ /* 0x001fc60003f02070 */
[----:B------:R-:W4:Y:S04]  /*1c510*/  LDL.64 R88, [R1+0xa8] ;  /* 0x0000a80001587983 */ /* 0x000f280000100a00 */
[----:B------:R-:W4:Y:S04]  /*1c520*/  LDL R2, [R1+0x1008] ;  /* 0x0010080001027983 */ /* 0x000f280000100800 */
[----:B------:R-:W4:Y:S04]  /*1c530*/  LDL.64 R38, [R1+0xb0] ;  /* 0x0000b00001267983 */ /* 0x000f280000100a00 */
[----:B---3--:R0:W-:Y:S04]  /*1c540*/  @P0 REDG.E.ADD.STRONG.GPU desc[UR4][R6.64], R252 ;  /* 0x000000fc0600098e */ /* 0x0081e8000c12e104 */
[----:B-1----:R-:W3:Y:S01]  /*1c550*/  @P0 ATOMG.E.ADD.STRONG.GPU PT, R234, desc[UR4][R234.64], R252 ;  /* 0x800000fceaea09a8 */ /* 0x002ee200081ef104 */
[----:B--2---:R-:W-:-:S03]  /*1c560*/  LOP3.LUT R4, R4, UR6, RZ, 0xc0, !PT ;  /* 0x0000000604047c12 */ /* 0x004fc6000f8ec0ff */
[----:B------:R-:W2:Y:S01]  /*1c570*/  LDL.64 R86, [R1+0xb8] ;  /* 0x0000b80001567983 */ /* 0x000ea20000100a00 */
[----:B0-----:R-:W0:Y:S03]  /*1c580*/  LDC.64 R6, c[0x0][0x3b8] ;  /* 0x0000ee00ff067b82 */ /* 0x001e260000000a00 */
[----:B------:R-:W2:Y:S04]  /*1c590*/  LDL.64 R84, [R1+0xc0] ;  /* 0x0000c00001547983 */ /* 0x000ea80000100a00 */
        /* <DEDUP_REMOVED lines=22> */
[----:B-----5:R-:W-:Y:S04]  /*1c700*/  STL [R1+0x4e14], R0 ;  /* 0x004e140001007387 */ /* 0x020fe80000100800 */
        /* <DEDUP_REMOVED lines=46> */
[----:B----4-:R1:W-:Y:S04]  /*1c9f0*/  STL [R1+0x4e18], R2 ;  /* 0x004e180201007387 */ /* 0x0103e80000100800 */
[----:B------:R-:W4:Y:S04]  /*1ca00*/  LDL.64 R166, [R1+0xd80] ;  /* 0x000d800001a67983 */ /* 0x000f280000100a00 */
[----:B------:R-:W4:Y:S04]  /*1ca10*/  LDL.64 R164, [R1+0xd88] ;  /* 0x000d880001a47983 */ /* 0x000f280000100a00 */
[----:B-1----:R-:W2:Y:S04]  /*1ca20*/  LDL.64 R2, [R1+0x8] ;  /* 0x0000080001027983 */ /* 0x002ea80000100a00 */
[----:B---3--:R-:W1:Y:S01]  /*1ca30*/  SHFL.IDX PT, R234, R234, R237, 0x1f ;  /* 0x00001fedeaea7589 */ /* 0x008e6200000e0000 */
[----:B------:R-:W1:Y:S03]  /*1ca40*/  POPC R4, R4 ;  /* 0x0000000400047309 */ /* 0x000e660000000000 */
[----:B------:R-:W3:Y:S04]  /*1ca50*/  LDL.64 R162, [R1+0xd90] ;  /* 0x000d900001a27983 */ /* 0x000ee80000100a00 */
[----:B------:R-:W3:Y:S04]  /*1ca60*/  LDL.64 R160, [R1+0xd98] ;  /* 0x000d980001a07983 */ /* 0x000ee80000100a00 */
[----:B------:R-:W3:Y:S04]  /*1ca70*/  LDL.64 R158, [R1+0xda0] ;  /* 0x000da000019e7983 */ /* 0x000ee80000100a00 */
[----:B------:R-:W3:Y:S04]  /*1ca80*/  LDL.64 R156, [R1+0xda8] ;  /* 0x000da800019c7983 */ /* 0x000ee80000100a00 */
[----:B------:R-:W3:Y:S01]  /*1ca90*/  LDL.64 R154, [R1+0xdb0] ;  /* 0x000db000019a7983 */ /* 0x000ee20000100a00 */
[----:B-1----:R-:W-:-:S03]  /*1caa0*/  IADD3 R234, PT, PT, R234, R4, RZ ;  /* 0x00000004eaea7210 */ /* 0x002fc60007ffe0ff */
[----:B------:R-:W3:Y:S02]  /*1cab0*/  LDL.64 R152, [R1+0xdb8] ;  /* 0x000db80001987983 */ /* 0x000ee40000100a00 */
[----:B0-----:R-:W-:Y:S02]  /*1cac0*/  IMAD.WIDE R234, R234, 0x1018, R6 ;  /* 0x00001018eaea7825 */ /* 0x001fe400078e0206 */
[----:B------:R-:W3:Y:S04]  /*1cad0*/  LDL.64 R150, [R1+0xdc0] ;  /* 0x000dc00001967983 */ /* 0x000ee80000100a00 */
        /* <DEDUP_REMOVED lines=26> */
[----:B------:R-:W3:Y:S01]  /*1cc80*/  LDL.64 R96, [R1+0xe98] ;  /* 0x000e980001607983 */ /* 0x000ee20000100a00 */
[----:B--2---:R-:W-:-:S03]  /*1cc90*/  MOV R7, R3 ;  /* 0x0000000300077202 */ /* 0x004fc60000000f00 */
[----:B------:R0:W-:Y:S01]  /*1cca0*/  STL.64 [R1+0x3c80], R2 ;  /* 0x003c800201007387 */ /* 0x0001e20000100a00 */
[----:B------:R-:W-:-:S03]  /*1ccb0*/  MOV R6, R2 ;  /* 0x0000000200067202 */ /* 0x000fc60000000f00 */
[----:B0-----:R-:W2:Y:S01]  /*1ccc0*/  LDL.64 R2, [R1+0x10] ;  /* 0x0000100001027983 */ /* 0x001ea20000100a00 */
[----:B------:R-:W-:Y:S01]  /*1ccd0*/  MOV R9, R11 ;  /* 0x0000000b00097202 */ /* 0x000fe20000000f00 */
[----:B------:R-:W-:Y:S02]  /*1cce0*/  IMAD.MOV.U32 R8, RZ, RZ, R10 ;  /* 0x000000ffff087224 */ /* 0x000fe400078e000a */
[----:B------:R2:W-:Y:S02]  /*1ccf0*/  STL.64 [R1+0x3c88], R10 ;  /* 0x003c880a01007387 */ /* 0x0005e40000100a00 */
[----:B--2---:R-:W-:Y:S02]  /*1cd00*/  MOV R11, R3 ;  /* 0x00000003000b7202 */ /* 0x004fe40000000f00 */
[----:B------:R0:W-:Y:S01]  /*1cd10*/  STL.64 [R1+0x3c78], R2 ;  /* 0x003c780201007387 */ /* 0x0001e20000100a00 */
[----:B------:R-:W-:-:S03]  /*1cd20*/  MOV R10, R2 ;  /* 0x00000002000a7202 */ /* 0x000fc60000000f00 */
[----:B0-----:R-:W2:Y:S02]  /*1cd30*/  LDL.64 R2, [R1+0x18] ;  /* 0x0000180001027983 */ /* 0x001ea40000100a00 */
[----:B--2---:R-:W-:Y:S02]  /*1cd40*/  IMAD.MOV.U32 R13, RZ, RZ, R3 ;  /* 0x000000ffff0d7224 */ /* 0x004fe400078e0003 */
[----:B------:R0:W-:Y:S01]  /*1cd50*/  STL.64 [R1+0x3c70], R2 ;  /* 0x003c700201007387 */ /* 0x0001e20000100a00 */
[----:B------:R-:W-:-:S03]  /*1cd60*/  MOV R12, R2 ;  /* 0x00000002000c7202 */ /* 0x000fc60000000f00 */
[----:B0-----:R-:W2:Y:S02]  /*1cd70*/  LDL.64 R2, [R1+0x20] ;  /* 0x0000200001027983 */ /* 0x001ea40000100a00 */
[----:B--2---:R-:W-:Y:S02]  /*1cd80*/  MOV R15, R2 ;  /* 0x00000002000f7202 */ /* 0x004fe40000000f00 */
[----:B------:R0:W-:Y:S01]  /*1cd90*/  STL.64 [R1+0x3c68], R2 ;  /* 0x003c680201007387 */ /* 0x0001e20000100a00 */
[----:B------:R-:W-:-:S03]  /*1cda0*/  MOV R14, R3 ;  /* 0x00000003000e7202 */ /* 0x000fc60000000f00 */
[----:B0-----:R-:W2:Y:S02]  /*1cdb0*/  LDL.64 R2, [R1+0x28] ;  /* 0x0000280001027983 */ /* 0x001ea40000100a00 */
[----:B--2---:R-:W-:Y:S02]  /*1cdc0*/  MOV R17, R2 ;  /* 0x0000000200117202 */ /* 0x004fe40000000f00 */
[----:B------:R0:W-:Y:S01]  /*1cdd0*/  STL.64 [R1+0x3c60], R2 ;  /* 0x003c600201007387 */ /* 0x0001e20000100a00 */
[----:B------:R-:W-:-:S03]  /*1cde0*/  IMAD.MOV.U32 R16, RZ, RZ, R3 ;  /* 0x000000ffff107224 */ /* 0x000fc600078e0003 */
[----:B0-----:R-:W2:Y:S02]  /*1cdf0*/  LDL.64 R2, [R1+0x30] ;  /* 0x0000300001027983 */ /* 0x001ea40000100a00 */
[----:B--2---:R-:W-:Y:S02]  /*1ce00*/  MOV R19, R2 ;  /* 0x0000000200137202 */ /* 0x004fe40000000f00 */
[----:B------:R0:W-:Y:S01]  /*1ce10*/  STL.64 [R1+0x3c58], R2 ;  /* 0x003c580201007387 */ /* 0x0001e20000100a00 */
[----:B------:R-:W-:-:S03]  /*1ce20*/  MOV R18, R3 ;  /* 0x0000000300127202 */ /* 0x000fc60000000f00 */
[----:B0-----:R-:W2:Y:S02]  /*1ce30*/  LDL.64 R2, [R1+0x38] ;  /* 0x0000380001027983 */ /* 0x001ea40000100a00 */
        /* <DEDUP_REMOVED lines=27> */
[----:B0-----:R-:W2:Y:S04]  /*1cff0*/  LDL.64 R2, [R1+0x70] ;  /* 0x0000700001027983 */ /* 0x001ea80000100a00 */
[----:B------:R0:W-:Y:S04]  /*1d000*/  STL [R1+0x4d94], R4 ;  /* 0x004d940401007387 */ /* 0x0001e80000100800 */
[----:B0-----:R-:W4:Y:S01]  /*1d010*/  LDL.64 R4, [R1+0x80] ;  /* 0x0000800001047983 */ /* 0x001f220000100a00 */
[----:B--2---:R-:W-:-:S03]  /*1d020*/  MOV R35, R2 ;  /* 0x0000000200237202 */ /* 0x004fc60000000f00 */
[----:B------:R0:W-:Y:S01]  /*1d030*/  STL.64 [R1+0x3c18], R2 ;  /* 0x003c180201007387 */ /* 0x0001e20000100a00 */
[----:B------:R-:W-:-:S03]  /*1d040*/  MOV R34, R3 ;  /* 0x0000000300227202 */ /* 0x000fc60000000f00 */
[----:B0-----:R-:W2:Y:S04]  /*1d050*/  LDL.64 R2, [R1+0x78] ;  /* 0x0000780001027983 */ /* 0x001ea80000100a00 */
[----:B----4-:R0:W-:Y:S04]  /*1d060*/  STL.64 [R1+0x3c08], R4 ;  /* 0x003c080401007387 */ /* 0x0101e80000100a00 */
[----:B0-----:R-:W4:Y:S01]  /*1d070*/  LDL.64 R4, [R1+0x178] ;  /* 0x0001780001047983 */ /* 0x001f220000100a00 */
[----:B--2---:R-:W-:-:S03]  /*1d080*/  MOV R37, R2 ;  /* 0x0000000200257202 */ /* 0x004fc60000000f00 */
[----:B------:R0:W-:Y:S01]  /*1d090*/  STL.64 [R1+0x3c10], R2 ;  /* 0x003c100201007387 */ /* 0x0001e20000100a00 */
[----:B------:R-:W-:-:S03]  /*1d0a0*/  IMAD.MOV.U32 R36, RZ, RZ, R3 ;  /* 0x000000ffff247224 */ /* 0x000fc600078e0003 */
[----:B0-----:R-:W2:Y:S04]  /*1d0b0*/  LDL.64 R2, [R1+0x88] ;  /* 0x0000880001027983 */ /* 0x001ea80000100a00 */
[----:B------:R0:W-:Y:S04]  /*1d0c0*/  STL.64 [R1+0x3bf8], R94 ;  /* 0x003bf85e01007387 */ /* 0x0001e80000100a00 */
[----:B------:R1:W-:Y:S04]  /*1d0d0*/  STL.64 [R1+0x3bf0], R92 ;  /* 0x003bf05c01007387 */ /* 0x0003e80000100a00 */
[----:B------:R3:W-:Y:S04]  /*1d0e0*/  STL.64 [R1+0x3be8], R90 ;  /* 0x003be85a01007387 */ /* 0x0007e80000100a00 */
[----:B------:R4:W-:Y:S04]  /*1d0f0*/  STL.64 [R1+0x3be0], R88 ;  /* 0x003be05801007387 */ /* 0x0009e80000100a00 */
[----:B------:R4:W-:Y:S04]  /*1d100*/  STL.64 [R1+0x3bd8], R38 ;  /* 0x003bd82601007387 */ /* 0x0009e80000100a00 */
[----:B------:R4:W-:Y:S04]  /*1d110*/  STL.64 [R1+0x3bd0], R86 ;  /* 0x003bd05601007387 */ /* 0x0009e80000100a00 */
[----:B------:R4:W-:Y:S04]  /*1d120*/  STL.64 [R1+0x3bc8], R84 ;  /* 0x003bc85401007387 */ /* 0x0009e80000100a00 */
[----:B0-----:R-:W2:Y:S04]  /*1d130*/  LDL.64 R94, [R1+0x188] ;  /* 0x00018800015e7983 */ /* 0x001ea80000100a00 */
[----:B-1----:R-:W2:Y:S04]  /*1d140*/  LDL.64 R92, [R1+0x190] ;  /* 0x00019000015c7983 */ /* 0x002ea80000100a00 */
[----:B---3--:R-:W3:Y:S04]  /*1d150*/  LDL.64 R90, [R1+0x198] ;  /* 0x00019800015a7983 */ /* 0x008ee80000100a00 */
[----:B----4-:R-:W4:Y:S04]  /*1d160*/  LDL.64 R88, [R1+0x1a0] ;  /* 0x0001a00001587983 */ /* 0x010f280000100a00 */
[----:B------:R-:W4:Y:S04]  /*1d170*/  LDL.64 R38, [R1+0x1a8] ;  /* 0x0001a80001267983 */ /* 0x000f280000100a00 */
[----:B------:R-:W4:Y:S04]  /*1d180*/  LDL.64 R86, [R1+0x1b0] ;  /* 0x0001b00001567983 */ /* 0x000f280000100a00 */
[----:B------:R-:W4:Y:S04]  /*1d190*/  LDL.64 R84, [R1+0x1b8] ;  /* 0x0001b80001547983 */ /* 0x000f280000100a00 */
[----:B------:R0:W-:Y:S04]  /*1d1a0*/  STL.64 [R1+0x3bc0], R82 ;  /* 0x003bc05201007387 */ /* 0x0001e80000100a00 */
[----:B------:R1:W-:Y:S04]  /*1d1b0*/  STL.64 [R1+0x3b10], R4 ;  /* 0x003b100401007387 */ /* 0x0003e80000100a00 */
[----:B0-----:R-:W4:Y:S04]  /*1d1c0*/  LDL.64 R82, [R1+0x1c0] ;  /* 0x0001c00001527983 */ /* 0x001f280000100a00 */
[----:B-1----:R-:W4:Y:S04]  /*1d1d0*/  LDL.64 R4, [R1+0x270] ;  /* 0x0002700001047983 */ /* 0x002f280000100a00 */
[----:B--2---:R0:W-:Y:S04]  /*1d1e0*/  STL.64 [R1+0x3c00], R2 ;  /* 0x003c000201007387 */ /* 0x0041e80000100a00 */
        /* <DEDUP_REMOVED lines=24> */
[----:B---3--:R3:W-:Y:S04]  /*1d370*/  STL.64 [R1+0x3af0], R90 ;  /* 0x003af05a01007387 */ /* 0x0087e80000100a00 */
[----:B----4-:R4:W-:Y:S04]  /*1d380*/  STL.64 [R1+0x3ae8], R88 ;  /* 0x003ae85801007387 */ /* 0x0109e80000100a00 */
[----:B------:R4:W-:Y:S04]  /*1d390*/  STL.64 [R1+0x3ae0], R38 ;  /* 0x003ae02601007387 */ /* 0x0009e80000100a00 */
[----:B------:R4:W-:Y:S04]  /*1d3a0*/  STL.64 [R1+0x3ad8], R86 ;  /* 0x003ad85601007387 */ /* 0x0009e80000100a00 */
[----:B------:R4:W-:Y:S04]  /*1d3b0*/  STL.64 [R1+0x3ad0], R84 ;  /* 0x003ad05401007387 */ /* 0x0009e80000100a00 */
[----:B0-----:R-:W2:Y:S04]  /*1d3c0*/  LDL.64 R80, [R1+0x1c8] ;  /* 0x0001c80001507983 */ /* 0x001ea80000100a00 */
[----:B-1----:R-:W2:Y:S04]  /*1d3d0*/  LDL.64 R78, [R1+0x1d0] ;  /* 0x0001d000014e7983 */ /* 0x002ea80000100a00 */
        /* <DEDUP_REMOVED lines=55> */
[----:B---3--:R-:W-:Y:S04]  /*1d750*/  STL.64 [R1+0x39f8], R90 ;  /* 0x0039f85a01007387 */ /* 0x008fe80000100a00 */
[----:B----4-:R-:W-:Y:S04]  /*1d760*/  STL.64 [R1+0x39f0], R88 ;  /* 0x0039f05801007387 */ /* 0x010fe80000100a00 */
[----:B------:R-:W-:Y:S04]  /*1d770*/  STL.64 [R1+0x39e8], R38 ;  /* 0x0039e82601007387 */ /* 0x000fe80000100a00 */
[----:B------:R-:W-:Y:S04]  /*1d780*/  STL.64 [R1+0x39e0], R86 ;  /* 0x0039e05601007387 */ /* 0x000fe80000100a00 */
[----:B------:R-:W-:Y:S04]  /*1d790*/  STL.64 [R1+0x39d8], R84 ;  /* 0x0039d85401007387 */ /* 0x000fe80000100a00 */
[----:B0-----:R-:W3:Y:S04]  /*1d7a0*/  LDL.64 R80, [R1+0x2c0] ;  /* 0x0002c00001507983 */ /* 0x001ee80000100a00 */
        /* <DEDUP_REMOVED lines=20> */
[----:B--2---:R0:W-:Y:S04]  /*1d8f0*/  STL.64 [R1+0x3a10], R2 ;  /* 0x003a100201007387 */ /* 0x0041e80000100a00 */
[----:B------:R-:W2:Y:S04]  /*1d900*/  LDL.64 R94, [R1+0x378] ;  /* 0x00037800015e7983 */ /* 0x000ea80000100a00 */
[----:B------:R-:W2:Y:S04]  /*1d910*/  LDL.64 R92, [R1+0x380] ;  /* 0x00038000015c7983 */ /* 0x000ea80000100a00 */
[----:B0-----:R-:W2:Y:S04]  /*1d920*/  LDL.64 R2, [R1+0x370] ;  /* 0x0003700001027983 */ /* 0x001ea80000100a00 */
[----:B------:R-:W2:Y:S04]  /*1d930*/  LDL.64 R90, [R1+0x388] ;  /* 0x00038800015a7983 */ /* 0x000ea80000100a00 */
[----:B------:R-:W2:Y:S04]  /*1d940*/  LDL.64 R88, [R1+0x390] ;  /* 0x0003900001587983 */ /* 0x000ea80000100a00 */
[----:B------:R-:W2:Y:S04]  /*1d950*/  LDL.64 R38, [R1+0x398] ;  /* 0x0003980001267983 */ /* 0x000ea80000100a00 */
[----:B------:R-:W2:Y:S04]  /*1d960*/  LDL.64 R86, [R1+0x3a0] ;  /* 0x0003a00001567983 */ /* 0x000ea80000100a00 */
[----:B------:R-:W2:Y:S04]  /*1d970*/  LDL.64 R84, [R1+0x3a8] ;  /* 0x0003a80001547983 */ /* 0x000ea80000100a00 */
[----:B------:R0:W-:Y:S04]  /*1d980*/  STL.64 [R1+0x39d0], R82 ;  /* 0x0039d05201007387 */ /* 0x0001e80000100a00 */
[----:B------:R1:W-:Y:S04]  /*1d990*/  STL.64 [R1+0x3920], R4 ;  /* 0x0039200401007387 */ /* 0x0003e80000100a00 */
[----:B0-----:R-:W2:Y:S04]  /*1d9a0*/  LDL.64 R82, [R1+0x3b0] ;  /* 0x0003b00001527983 */ /* 0x001ea80000100a00 */
[----:B-1----:R-:W2:Y:S04]  /*1d9b0*/  LDL.64 R4, [R1+0x460] ;  /* 0x0004600001047983 */ /* 0x002ea80000100a00 */
        /* <DEDUP_REMOVED lines=22> */
[----:B--2---:R-:W-:Y:S04]  /*1db20*/  STL.64 [R1+0x3910], R94 ;  /* 0x0039105e01007387 */ /* 0x004fe80000100a00 */
[----:B------:R-:W-:Y:S04]  /*1db30*/  STL.64 [R1+0x3908], R92 ;  /* 0x0039085c01007387 */ /* 0x000fe80000100a00 */
[----:B------:R0:W-:Y:S04]  /*1db40*/  STL.64 [R1+0x3918], R2 ;  /* 0x0039180201007387 */ /* 0x0001e80000100a00 */
[----:B------:R2:W-:Y:S04]  /*1db50*/  STL.64 [R1+0x3900], R90 ;  /* 0x0039005a01007387 */ /* 0x0005e80000100a00 */
[----:B------:R2:W-:Y:S04]  /*1db60*/  STL.64 [R1+0x38f8], R88 ;  /* 0x0038f85801007387 */ /* 0x0005e80000100a00 */
[----:B------:R2:W-:Y:S04]  /*1db70*/  STL.64 [R1+0x38f0], R38 ;  /* 0x0038f02601007387 */ /* 0x0005e80000100a00 */
[----:B------:R2:W-:Y:S04]  /*1db80*/  STL.64 [R1+0x38e8], R86 ;  /* 0x0038e85601007387 */ /* 0x0005e80000100a00 */
[----:B------:R2:W-:Y:S04]  /*1db90*/  STL.64 [R1+0x38e0], R84 ;  /* 0x0038e05401007387 */ /* 0x0005e80000100a00 */
[----:B-1----:R-:W2:Y:S04]  /*1dba0*/  LDL.64 R78, [R1+0x3c0] ;  /* 0x0003c000014e7983 */ /* 0x002ea80000100a00 */
        /* <DEDUP_REMOVED lines=20> */
[----:B------:R-:W4:Y:S04]  /*1dcf0*/  LDL.64 R94, [R1+0x470] ;  /* 0x00047000015e7983 */ /* 0x000f280000100a00 */
[----:B------:R-:W4:Y:S04]  /*1dd00*/  LDL.64 R92, [R1+0x478] ;  /* 0x00047800015c7983 */ /* 0x000f280000100a00 */
[----:B--2---:R-:W2:Y:S04]  /*1dd10*/  LDL.64 R90, [R1+0x480] ;  /* 0x00048000015a7983 */ /* 0x004ea80000100a00 */
        /* <DEDUP_REMOVED lines=8> */
[----:B------:R0:W-:Y:S04]  /*1dda0*/  STL.64 [R1+0x38d0], R80 ;  /* 0x0038d05001007387 */ /* 0x0001e80000100a00 */
[----:B0-----:R-:W2:Y:S04]  /*1ddb0*/  LDL.64 R80, [R1+0x4b0] ;  /* 0x0004b00001507983 */ /* 0x001ea80000100a00 */
[----:B------:R0:W-:Y:S04]  /*1ddc0*/  STL.64 [R1+0x38c8], R78 ;  /* 0x0038c84e01007387 */ /* 0x0001e80000100a00 */
        /* <DEDUP_REMOVED lines=22> */
[----:B--2---:R2:W-:Y:S04]  /*1df30*/  STL.64 [R1+0x3808], R90 ;  /* 0x0038085a01007387 */ /* 0x0045e80000100a00 */
        /* <DEDUP_REMOVED lines=36> */
[----:B------:R-:W-:Y:S04]  /*1e180*/  STL [R1+0x4d8c], R252 ;  /* 0x004d8cfc01007387 */ /* 0x000fe80000100800 */
[----:B------:R-:W-:Y:S04]  /*1e190*/  STL [R1+0x4d90], R237 ;  /* 0x004d90ed01007387 */ /* 0x000fe80000100800 */
[----:B------:R0:W-:Y:S04]  /*1e1a0*/  STL.64 [R1+0x37d8], R80 ;  /* 0x0037d85001007387 */ /* 0x0001e80000100a00 */
[----:B0-----:R-:W2:Y:S04]  /*1e1b0*/  LDL.64 R80, [R1+0x5a8] ;  /* 0x0005a80001507983 */ /* 0x001ea80000100a00 */
        /* <DEDUP_REMOVED lines=23> */
[----:B--2---:R-:W-:Y:S04]  /*1e330*/  STL.64 [R1+0x3710], R90 ;  /* 0x0037105a01007387 */ /* 0x004fe80000100a00 */
[----:B------:R-:W-:Y:S04]  /*1e340*/  STL.64 [R1+0x3708], R88 ;  /* 0x0037085801007387 */ /* 0x000fe80000100a00 */
[----:B------:R1:W-:Y:S04]  /*1e350*/  STL.64 [R1+0x3700], R38 ;  /* 0x0037002601007387 */ /* 0x0003e80000100a00 */
[----:B------:R-:W-:Y:S04]  /*1e360*/  STL.64 [R1+0x36f8], R86 ;  /* 0x0036f85601007387 */ /* 0x000fe80000100a00 */
[----:B------:R-:W-:Y:S04]  /*1e370*/  STL.64 [R1+0x36f0], R84 ;  /* 0x0036f05401007387 */ /* 0x000fe80000100a00 */
[----:B0-----:R-:W2:Y:S04]  /*1e380*/  LDL.64 R2, [R1+0x658] ;  /* 0x0006580001027983 */ /* 0x001ea80000100a00 */
[----:B-1----:R-:W3:Y:S04]  /*1e390*/  LDL.64 R38, [R1+0x680] ;  /* 0x0006800001267983 */ /* 0x002ee80000100a00 */
[----:B------:R-:W4:Y:S04]  /*1e3a0*/  LDL.64 R78, [R1+0x5b0] ;  /* 0x0005b000014e7983 */ /* 0x000f280000100a00 */
[----:B------:R-:W-:Y:S04]  /*1e3b0*/  STL.64 [R1+0x36e8], R82 ;  /* 0x0036e85201007387 */ /* 0x000fe80000100a00 */
[----:B------:R0:W-:Y:S04]  /*1e3c0*/  STL.64 [R1+0x3638], R4 ;  /* 0x0036380401007387 */ /* 0x0001e80000100a00 */
[----:B------:R-:W4:Y:S04]  /*1e3d0*/  LDL.64 R76, [R1+0x5b8] ;  /* 0x0005b800014c7983 */ /* 0x000f280000100a00 */
[----:B------:R-:W4:Y:S04]  /*1e3e0*/  LDL.64 R74, [R1+0x5c0] ;  /* 0x0005c000014a7983 */ /* 0x000f280000100a00 */
        /* <DEDUP_REMOVED lines=27> */
[----:B--2---:R0:W-:Y:S04]  /*1e5a0*/  STL.64 [R1+0x3630], R2 ;  /* 0x0036300201007387 */ /* 0x0041e80000100a00 */
[----:B---3--:R1:W-:Y:S04]  /*1e5b0*/  STL.64 [R1+0x3608], R38 ;  /* 0x0036082601007387 */ /* 0x0083e80000100a00 */
[----:B0-----:R-:W2:Y:S04]  /*1e5c0*/  LDL.64 R2, [R1+0x750] ;  /* 0x0007500001027983 */ /* 0x001ea80000100a00 */
[----:B-1----:R-:W3:Y:S04]  /*1e5d0*/  LDL.64 R38, [R1+0x778] ;  /* 0x0007780001267983 */ /* 0x002ee80000100a00 */
[----:B----4-:R-:W-:Y:S04]  /*1e5e0*/  STL.64 [R1+0x36d8], R78 ;  /* 0x0036d84e01007387 */ /* 0x010fe80000100a00 */
[----:B------:R0:W-:Y:S04]  /*1e5f0*/  STL.64 [R1+0x3540], R4 ;  /* 0x0035400401007387 */ /* 0x0001e80000100a00 */
[----:B------:R1:W-:Y:S04]  /*1e600*/  STL.64 [R1+0x36d0], R76 ;  /* 0x0036d04c01007387 */ /* 0x0003e80000100a00 */
[----:B------:R4:W-:Y:S04]  /*1e610*/  STL.64 [R1+0x36c8], R74 ;  /* 0x0036c84a01007387 */ /* 0x0009e80000100a00 */
[----:B0-----:R-:W3:Y:S04]  /*1e620*/  LDL.64 R4, [R1+0x840] ;  /* 0x0008400001047983 */ /* 0x001ee80000100a00 */
[----:B------:R0:W-:Y:S04]  /*1e630*/  STL.64 [R1+0x36c0], R72 ;  /* 0x0036c04801007387 */ /* 0x0001e80000100a00 */
[----:B------:R0:W-:Y:S04]  /*1e640*/  STL.64 [R1+0x36b8], R70 ;  /* 0x0036b84601007387 */ /* 0x0001e80000100a00 */
[----:B------:R-:W3:Y:S04]  /*1e650*/  LDL.64 R78, [R1+0x6a8] ;  /* 0x0006a800014e7983 */ /* 0x000ee80000100a00 */
[----:B-1----:R-:W3:Y:S04]  /*1e660*/  LDL.64 R76, [R1+0x6b0] ;  /* 0x0006b000014c7983 */ /* 0x002ee80000100a00 */
[----:B----4-:R-:W4:Y:S04]  /*1e670*/  LDL.64 R74, [R1+0x6b8] ;  /* 0x0006b800014a7983 */ /* 0x010f280000100a00 */
[----:B0-----:R-:W4:Y:S04]  /*1e680*/  LDL.64 R72, [R1+0x6c0] ;  /* 0x0006c00001487983 */ /* 0x001f280000100a00 */
[----:B------:R-:W4:Y:S04]  /*1e690*/  LDL.64 R70, [R1+0x6c8] ;  /* 0x0006c80001467983 */ /* 0x000f280000100a00 */
[----:B------:R0:W-:Y:S04]  /*1e6a0*/  STL.64 [R1+0x36b0], R68 ;  /* 0x0036b04401007387 */ /* 0x0001e80000100a00 */
[----:B0-----:R-:W4:Y:S04]  /*1e6b0*/  LDL.64 R68, [R1+0x6d0] ;  /* 0x0006d00001447983 */ /* 0x001f280000100a00 */
        /* <DEDUP_REMOVED lines=45> */
[----:B---3--:R1:W-:Y:S04]  /*1e990*/  STL.64 [R1+0x3510], R38 ;  /* 0x0035102601007387 */ /* 0x0083e80000100a00 */
[----:B0-----:R-:W2:Y:S04]  /*1e9a0*/  LDL.64 R2, [R1+0x848] ;  /* 0x0008480001027983 */ /* 0x001ea80000100a00 */
[----:B-1----:R-:W3:Y:S04]  /*1e9b0*/  LDL.64 R38, [R1+0x870] ;  /* 0x0008700001267983 */ /* 0x002ee80000100a00 */
[----:B------:R0:W-:Y:S04]  /*1e9c0*/  STL.64 [R1+0x3448], R4 ;  /* 0x0034480401007387 */ /* 0x0001e80000100a00 */
[----:B0-----:R-:W3:Y:S04]  /*1e9d0*/  LDL.64 R4, [R1+0x938] ;  /* 0x0009380001047983 */ /* 0x001ee80000100a00 */
[----:B------:R0:W-:Y:S04]  /*1e9e0*/  STL.64 [R1+0x35e0], R78 ;  /* 0x0035e04e01007387 */ /* 0x0001e80000100a00 */
[----:B------:R1:W-:Y:S04]  /*1e9f0*/  STL.64 [R1+0x35d8], R76 ;  /* 0x0035d84c01007387 */ /* 0x0003e80000100a00 */
[----:B----4-:R4:W-:Y:S04]  /*1ea00*/  STL.64 [R1+0x35d0], R74 ;  /* 0x0035d04a01007387 */ /* 0x0109e80000100a00 */
[----:B------:R4:W-:Y:S04]  /*1ea10*/  STL.64 [R1+0x35c8], R72 ;  /* 0x0035c84801007387 */ /* 0x0009e80000100a00 */
[----:B------:R4:W-:Y:S04]  /*1ea20*/  STL.64 [R1+0x35c0], R70 ;  /* 0x0035c04601007387 */ /* 0x0009e80000100a00 */
[----:B0-----:R-:W3:Y:S04]  /*1ea30*/  LDL.64 R78, [R1+0x7a0] ;  /* 0x0007a000014e7983 */ /* 0x001ee80000100a00 */
[----:B-1----:R-:W3:Y:S04]  /*1ea40*/  LDL.64 R76, [R1+0x7a8] ;  /* 0x0007a800014c7983 */ /* 0x002ee80000100a00 */
[----:B----4-:R-:W4:Y:S04]  /*1ea50*/  LDL.64 R74, [R1+0x7b0] ;  /* 0x0007b000014a7983 */ /* 0x010f280000100a00 */
[----:B------:R-:W4:Y:S04]  /*1ea60*/  LDL.64 R72, [R1+0x7b8] ;  /* 0x0007b80001487983 */ /* 0x000f280000100a00 */
        /* <DEDUP_REMOVED lines=24> */
[----:B------:R-:W-:Y:S04]  /*1ebf0*/  STL.64 [R1+0x34f0], R80 ;  /* 0x0034f05001007387 */ /* 0x000fe80000100a00 */
        /* <DEDUP_REMOVED lines=17> */
[----:B------:R-:W2:Y:S04]  /*1ed10*/  LDL.64 R92, [R1+0x858] ;  /* 0x00085800015c7983 */ /* 0x000ea80000100a00 */
[----:B0-----:R-:W3:Y:S04]  /*1ed20*/  LDL.64 R2, [R1+0x940] ;  /* 0x0009400001027983 */ /* 0x001ee80000100a00 */
[----:B-1----:R-:W3:Y:S04]  /*1ed30*/  LDL.64 R38, [R1+0x968] ;  /* 0x0009680001267983 */ /* 0x002ee80000100a00 */
[----:B------:R-:W3:Y:S04]  /*1ed40*/  LDL.64 R90, [R1+0x860] ;  /* 0x00086000015a7983 */ /* 0x000ee80000100a00 */
[----:B------:R-:W3:Y:S04]  /*1ed50*/  LDL.64 R88, [R1+0x868] ;  /* 0x0008680001587983 */ /* 0x000ee80000100a00 */
[----:B------:R0:W-:Y:S04]  /*1ed60*/  STL.64 [R1+0x3348], R4 ;  /* 0x0033480401007387 */ /* 0x0001e80000100a00 */
[----:B------:R-:W3:Y:S04]  /*1ed70*/  LDL.64 R86, [R1+0x878] ;  /* 0x0008780001567983 */ /* 0x000ee80000100a00 */
[----:B------:R-:W3:Y:S04]  /*1ed80*/  LDL.64 R84, [R1+0x880] ;  /* 0x0008800001547983 */ /* 0x000ee80000100a00 */
[----:B0-----:R-:W3:Y:S04]  /*1ed90*/  LDL.64 R4, [R1+0xa30] ;  /* 0x000a300001047983 */ /* 0x001ee80000100a00 */
[----:B------:R-:W3:Y:S04]  /*1eda0*/  LDL.64 R82, [R1+0x888] ;  /* 0x0008880001527983 */ /* 0x000ee80000100a00 */
[----:B------:R-:W3:Y:S04]  /*1edb0*/  LDL.64 R80, [R1+0x890] ;  /* 0x0008900001507983 */ /* 0x000ee80000100a00 */
        /* <DEDUP_REMOVED lines=29> */
[----:B--2---:R-:W-:Y:S04]  /*1ef90*/  STL.64 [R1+0x3430], R92 ;  /* 0x0034305c01007387 */ /* 0x004fe80000100a00 */
[----:B---3--:R0:W-:Y:S04]  /*1efa0*/  STL.64 [R1+0x3340], R2 ;  /* 0x0033400201007387 */ /* 0x0081e80000100a00 */
[----:B------:R1:W-:Y:S04]  /*1efb0*/  STL.64 [R1+0x3318], R38 ;  /* 0x0033182601007387 */ /* 0x0003e80000100a00 */
[----:B------:R-:W-:Y:S04]  /*1efc0*/  STL.64 [R1+0x3428], R90 ;  /* 0x0034285a01007387 */ /* 0x000fe80000100a00 */
[----:B0-----:R-:W2:Y:S04]  /*1efd0*/  LDL.64 R2, [R1+0xa38] ;  /* 0x000a380001027983 */ /* 0x001ea80000100a00 */
[----:B-1----:R-:W3:Y:S04]  /*1efe0*/  LDL.64 R38, [R1+0xa60] ;  /* 0x000a600001267983 */ /* 0x002ee80000100a00 */
[----:B------:R-:W-:Y:S04]  /*1eff0*/  STL.64 [R1+0x3420], R88 ;  /* 0x0034205801007387 */ /* 0x000fe80000100a00 */
[----:B------:R-:W-:Y:S04]  /*1f000*/  STL.64 [R1+0x3408], R86 ;  /* 0x0034085601007387 */ /* 0x000fe80000100a00 */
[----:B------:R0:W-:Y:S04]  /*1f010*/  STL.64 [R1+0x3250], R4 ;  /* 0x0032500401007387 */ /* 0x0001e80000100a00 */
[----:B------:R1:W-:Y:S04]  /*1f020*/  STL.64 [R1+0x3400], R84 ;  /* 0x0034005401007387 */ /* 0x0003e80000100a00 */
[----:B------:R1:W-:Y:S04]  /*1f030*/  STL.64 [R1+0x33f8], R82 ;  /* 0x0033f85201007387 */ /* 0x0003e80000100a00 */
[----:B0-----:R-:W3:Y:S04]  /*1f040*/  LDL.64 R4, [R1+0xb28] ;  /* 0x000b280001047983 */ /* 0x001ee80000100a00 */
[----:B------:R0:W-:Y:S04]  /*1f050*/  STL.64 [R1+0x33f0], R80 ;  /* 0x0033f05001007387 */ /* 0x0001e80000100a00 */
[----:B------:R-:W3:Y:S04]  /*1f060*/  LDL.64 R62, [R1+0x8d8] ;  /* 0x0008d800013e7983 */ /* 0x000ee80000100a00 */
[----:B------:R-:W3:Y:S04]  /*1f070*/  LDL.64 R60, [R1+0x8e0] ;  /* 0x0008e000013c7983 */ /* 0x000ee80000100a00 */
[----:B------:R-:W3:Y:S04]  /*1f080*/  LDL.64 R58, [R1+0x8e8] ;  /* 0x0008e800013a7983 */ /* 0x000ee80000100a00 */
[----:B------:R0:W-:Y:S04]  /*1f090*/  STL.64 [R1+0x33e8], R78 ;  /* 0x0033e84e01007387 */ /* 0x0001e80000100a00 */
[----:B------:R0:W-:Y:S04]  /*1f0a0*/  STL.64 [R1+0x33e0], R76 ;  /* 0x0033e04c01007387 */ /* 0x0001e80000100a00 */
[----:B----4-:R4:W-:Y:S04]  /*1f0b0*/  STL.64 [R1+0x33d8], R74 ;  /* 0x0033d84a01007387 */ /* 0x0109e80000100a00 */
[----:B------:R4:W-:Y:S04]  /*1f0c0*/  STL.64 [R1+0x33d0], R72 ;  /* 0x0033d04801007387 */ /* 0x0009e80000100a00 */
[----:B------:R4:W-:Y:S04]  /*1f0d0*/  STL.64 [R1+0x33c8], R70 ;  /* 0x0033c84601007387 */ /* 0x0009e80000100a00 */
        /* <DEDUP_REMOVED lines=14> */
[----:B-1----:R-:W3:Y:S04]  /*1f1c0*/  LDL.64 R84, [R1+0x978] ;  /* 0x0009780001547983 */ /* 0x002ee80000100a00 */
[----:B------:R-:W3:Y:S04]  /*1f1d0*/  LDL.64 R82, [R1+0x980] ;  /* 0x0009800001527983 */ /* 0x000ee80000100a00 */
[----:B0-----:R-:W3:Y:S04]  /*1f1e0*/  LDL.64 R80, [R1+0x988] ;  /* 0x0009880001507983 */ /* 0x001ee80000100a00 */
[----:B------:R-:W3:Y:S04]  /*1f1f0*/  LDL.64 R78, [R1+0x990] ;  /* 0x00099000014e7983 */ /* 0x000ee80000100a00 */
[----:B------:R-:W3:Y:S04]  /*1f200*/  LDL.64 R76, [R1+0x998] ;  /* 0x00099800014c7983 */ /* 0x000ee80000100a00 */
[----:B----4-:R-:W4:Y:S04]  /*1f210*/  LDL.64 R74, [R1+0x9a0] ;  /* 0x0009a000014a7983 */ /* 0x010f280000100a00 */
[----:B------:R-:W4:Y:S04]  /*1f220*/  LDL.64 R72, [R1+0x9a8] ;  /* 0x0009a80001487983 */ /* 0x000f280000100a00 */
[----:B------:R-:W4:Y:S04]  /*1f230*/  LDL.64 R70, [R1+0x9b0] ;  /* 0x0009b00001467983 */ /* 0x000f280000100a00 */
[----:B------:R0:W-:Y:S04]  /*1f240*/  STL.64 [R1+0x33c0], R68 ;  /* 0x0033c04401007387 */ /* 0x0001e80000100a00 */
[----:B0-----:R-:W4:Y:S04]  /*1f250*/  LDL.64 R68, [R1+0x9b8] ;  /* 0x0009b80001447983 */ /* 0x001f280000100a00 */
[----:B------:R0:W-:Y:S04]  /*1f260*/  STL.64 [R1+0x33b8], R66 ;  /* 0x0033b84201007387 */ /* 0x0001e80000100a00 */
[----:B------:R1:W-:Y:S04]  /*1f270*/  STL.64 [R1+0x33b0], R64 ;  /* 0x0033b04001007387 */ /* 0x0003e80000100a00 */
[----:B0-----:R-:W4:Y:S04]  /*1f280*/  LDL.64 R66, [R1+0x9c0] ;  /* 0x0009c00001427983 */ /* 0x001f280000100a00 */
[----:B-1----:R-:W4:Y:S04]  /*1f290*/  LDL.64 R64, [R1+0x9c8] ;  /* 0x0009c80001407983 */ /* 0x002f280000100a00 */
        /* <DEDUP_REMOVED lines=8> */
[----:B------:R1:W-:Y:S04]  /*1f320*/  STL.64 [R1+0x3398], R58 ;  /* 0x0033983a01007387 */ /* 0x0003e80000100a00 */
[----:B0-----:R-:W3:Y:S04]  /*1f330*/  LDL.64 R62, [R1+0x9d0] ;  /* 0x0009d000013e7983 */ /* 0x001ee80000100a00 */
[----:B-1----:R-:W3:Y:S04]  /*1f340*/  LDL.64 R60, [R1+0x9d8] ;  /* 0x0009d800013c7983 */ /* 0x002ee80000100a00 */
[----:B------:R-:W3:Y:S04]  /*1f350*/  LDL.64 R58, [R1+0x9e0] ;  /* 0x0009e000013a7983 */ /* 0x000ee80000100a00 */
        /* <DEDUP_REMOVED lines=19> */
[----:B----4-:R4:W-:Y:S04]  /*1f490*/  STL.64 [R1+0x32e0], R74 ;  /* 0x0032e04a01007387 */ /* 0x0109e80000100a00 */
[----:B------:R4:W-:Y:S04]  /*1f4a0*/  STL.64 [R1+0x32d8], R72 ;  /* 0x0032d84801007387 */ /* 0x0009e80000100a00 */
[----:B------:R4:W-:Y:S04]  /*1f4b0*/  STL.64 [R1+0x32d0], R70 ;  /* 0x0032d04601007387 */ /* 0x0009e80000100a00 */
[----:B0-----:R-:W3:Y:S04]  /*1f4c0*/  LDL.64 R56, [R1+0x9e8] ;  /* 0x0009e80001387983 */ /* 0x001ee80000100a00 */
[----:B-1----:R-:W3:Y:S04]  /*1f4d0*/  LDL.64 R54, [R1+0x9f0] ;  /* 0x0009f00001367983 */ /* 0x002ee80000100a00 */
        /* <DEDUP_REMOVED lines=26> */
[----:B--2---:R-:W-:Y:S04]  /*1f680*/  STL.64 [R1+0x3150], R2 ;  /* 0x0031500201007387 */ /* 0x004fe80000100a00 */
[----:B---3--:R0:W-:Y:S04]  /*1f690*/  STL.64 [R1+0x3128], R38 ;  /* 0x0031282601007387 */ /* 0x0081e80000100a00 */
[----:B0-----:R-:W2:Y:S01]  /*1f6a0*/  LDL.64 R38, [R1+0xc28] ;  /* 0x000c280001267983 */ /* 0x001ea20000100a00 */
[----:B------:R-:W-:-:S05]  /*1f6b0*/  MOV R2, R4 ;  /* 0x0000000400027202 */ /* 0x000fca0000000f00 */
[----:B------:R0:W-:Y:S04]  /*1f6c0*/  STL [R1+0x4e1c], R2 ;  /* 0x004e1c0201007387 */ /* 0x0001e80000100800 */
        /* <DEDUP_REMOVED lines=52> */
[----:B0-----:R-:W4:Y:S01]  /*1fa10*/  LDL.64 R68, [R1+0xba8] ;  /* 0x000ba80001447983 */ /* 0x001f220000100a00 */
[----:B------:R-:W-:-:S02]  /*1fa20*/  MOV R0, R5 ;  /* 0x0000000500007202 */ /* 0x000fc40000000f00 */
[----:B--2---:R-:W-:Y:S01]  /*1fa30*/  MOV R251, R39 ;  /* 0x0000002700fb7202 */ /* 0x004fe20000000f00 */
[----:B------:R0:W-:Y:S04]  /*1fa40*/  STL.64 [R1+0x3060], R4 ;  /* 0x0030600401007387 */ /* 0x0001e80000100a00 */
[----:B------:R1:W-:Y:S01]  /*1fa50*/  STL.64 [R1+0x31c8], R66 ;  /* 0x0031c84201007387 */ /* 0x0003e20000100a00 */
[----:B0-----:R-:W-:Y:S02]  /*1fa60*/  MOV R5, R38 ;  /* 0x0000002600057202 */ /* 0x001fe40000000f00 */
[----:B---3--:R-:W-:Y:S01]  /*1fa70*/  MOV R4, R3 ;  /* 0x0000000300047202 */ /* 0x008fe20000000f00 */
[----:B------:R0:W-:Y:S01]  /*1fa80*/  STL.64 [R1+0x31c0], R64 ;  /* 0x0031c04001007387 */ /* 0x0001e20000100a00 */
[----:B------:R-:W-:-:S03]  /*1fa90*/  IMAD.MOV.U32 R250, RZ, RZ, R2 ;  /* 0x000000fffffa7224 */ /* 0x000fc600078e0002 */
[----:B------:R-:W-:Y:S04]  /*1faa0*/  STL [R1+0x4e20], R0 ;  /* 0x004e200001007387 */ /* 0x000fe80000100800 */
[----:B------:R-:W-:Y:S04]  /*1fab0*/  STL.64 [R1+0x31b8], R62 ;  /* 0x0031b83e01007387 */ /* 0x000fe80000100a00 */
[----:B------:R-:W-:Y:S04]  /*1fac0*/  STL.64 [R1+0x31b0], R60 ;  /* 0x0031b03c01007387 */ /* 0x000fe80000100a00 */
[----:B------:R-:W-:Y:S04]  /*1fad0*/  STL.64 [R1+0x31a8], R58 ;  /* 0x0031a83a01007387 */ /* 0x000fe80000100a00 */
[----:B------:R-:W-:Y:S04]  /*1fae0*/  STL.64 [R1+0x3058], R38 ;  /* 0x0030582601007387 */ /* 0x000fe80000100a00 */
[----:B------:R-:W-:Y:S04]  /*1faf0*/  STL [R1+0x4e28], R251 ;  /* 0x004e28fb01007387 */ /* 0x000fe80000100800 */
[----:B------:R-:W-:Y:S04]  /*1fb00*/  STL [R1+0x4e24], R5 ;  /* 0x004e240501007387 */ /* 0x000fe80000100800 */
[----:B------:R2:W-:Y:S04]  /*1fb10*/  STL.64 [R1+0x3050], R2 ;  /* 0x0030500201007387 */ /* 0x0005e80000100a00 */
[----:B-1----:R-:W3:Y:S04]  /*1fb20*/  LDL.64 R66, [R1+0xbb0] ;  /* 0x000bb00001427983 */ /* 0x002ee80000100a00 */
[----:B0-----:R-:W3:Y:S04]  /*1fb30*/  LDL.64 R64, [R1+0xbb8] ;  /* 0x000bb80001407983 */ /* 0x001ee80000100a00 */
[----:B--2---:R-:W2:Y:S04]  /*1fb40*/  LDL.64 R2, [R1+0xc38] ;  /* 0x000c380001027983 */ /* 0x004ea80000100a00 */
[----:B------:R-:W3:Y:S04]  /*1fb50*/  LDL.64 R62, [R1+0xbc0] ;  /* 0x000bc000013e7983 */ /* 0x000ee80000100a00 */
[----:B------:R-:W3:Y:S04]  /*1fb60*/  LDL.64 R60, [R1+0xbc8] ;  /* 0x000bc800013c7983 */ /* 0x000ee80000100a00 */
[----:B------:R-:W3:Y:S04]  /*1fb70*/  LDL.64 R58, [R1+0xbd0] ;  /* 0x000bd000013a7983 */ /* 0x000ee80000100a00 */
        /* <DEDUP_REMOVED lines=19> */
[----:B----4-:R-:W-:Y:S04]  /*1fcb0*/  STL.64 [R1+0x30f0], R74 ;  /* 0x0030f04a01007387 */ /* 0x010fe80000100a00 */
[----:B------:R-:W-:Y:S04]  /*1fcc0*/  STL.64 [R1+0x30e8], R72 ;  /* 0x0030e84801007387 */ /* 0x000fe80000100a00 */
[----:B------:R-:W-:Y:S04]  /*1fcd0*/  STL.64 [R1+0x30e0], R70 ;  /* 0x0030e04601007387 */ /* 0x000fe80000100a00 */
[----:B0-----:R-:W4:Y:S04]  /*1fce0*/  LDL.64 R56, [R1+0xbd8] ;  /* 0x000bd80001387983 */ /* 0x001f280000100a00 */
[----:B-1----:R-:W4:Y:S04]  /*1fcf0*/  LDL.64 R54, [R1+0xbe0] ;  /* 0x000be00001367983 */ /* 0x002f280000100a00 */
[----:B------:R-:W4:Y:S04]  /*1fd00*/  LDL.64 R52, [R1+0xbe8] ;  /* 0x000be80001347983 */ /* 0x000f280000100a00 */
[----:B------:R-:W-:Y:S04]  /*1fd10*/  STL.64 [R1+0x30d8], R68 ;  /* 0x0030d84401007387 */ /* 0x000fe80000100a00 */
[----:B------:R0:W-:Y:S04]  /*1fd20*/  STL [R1+0x4e30], R4 ;  /* 0x004e300401007387 */ /* 0x0001e80000100800 */
[----:B------:R-:W4:Y:S04]  /*1fd30*/  LDL.64 R50, [R1+0xbf0] ;  /* 0x000bf00001327983 */ /* 0x000f280000100a00 */
[----:B------:R-:W4:Y:S04]  /*1fd40*/  LDL.64 R48, [R1+0xbf8] ;  /* 0x000bf80001307983 */ /* 0x000f280000100a00 */
[----:B0-----:R-:W3:Y:S04]  /*1fd50*/  LDL.64 R4, [R1+0xc40] ;  /* 0x000c400001047983 */ /* 0x001ee80000100a00 */
[----:B------:R-:W4:Y:S04]  /*1fd60*/  LDL.64 R46, [R1+0xc00] ;  /* 0x000c0000012e7983 */ /* 0x000f280000100a00 */
[----:B------:R-:W4:Y:S04]  /*1fd70*/  LDL.64 R44, [R1+0xc08] ;  /* 0x000c0800012c7983 */ /* 0x000f280000100a00 */
[----:B------:R-:W4:Y:S04]  /*1fd80*/  LDL.64 R42, [R1+0xc10] ;  /* 0x000c1000012a7983 */ /* 0x000f280000100a00 */
[----:B------:R-:W4:Y:S01]  /*1fd90*/  LDL.64 R40, [R1+0xc18] ;  /* 0x000c180001287983 */ /* 0x000f220000100a00 */
[----:B------:R-:W-:Y:S01]  /*1fda0*/  MOV R0, R37 ;  /* 0x0000002500007202 */ /* 0x000fe20000000f00 */
[----:B------:R-:W-:-:S02]  /*1fdb0*/  IMAD.MOV.U32 R251, RZ, RZ, R35 ;  /* 0x000000fffffb7224 */ /* 0x000fc400078e0023 */
        /* <DEDUP_REMOVED lines=8> */
[----:B------:R3:W-:Y:S01]  /*1fe40*/  STL.64 [R1+0x3048], R2 ;  /* 0x0030480201007387 */ /* 0x0007e20000100a00 */
[----:B------:R-:W-:-:S03]  /*1fe50*/  MOV R237, R2 ;  /* 0x0000000200ed7202 */ /* 0x000fc60000000f00 */
[----:B------:R-:W2:Y:S04]  /*1fe60*/  LDL.64 R80, [R1+0xed8] ;  /* 0x000ed80001507983 */ /* 0x000ea80000100a00 */
[----:B------:R-:W2:Y:S04]  /*1fe70*/  LDL.64 R78, [R1+0xee0] ;  /* 0x000ee000014e7983 */ /* 0x000ea80000100a00 */
[----:B------:R-:W2:Y:S04]  /*1fe80*/  LDL.64 R76, [R1+0xee8] ;  /* 0x000ee800014c7983 */ /* 0x000ea80000100a00 */
[----:B------:R-:W2:Y:S04]  /*1fe90*/  LDL.64 R74, [R1+0xef0] ;  /* 0x000ef000014a7983 */ /* 0x000ea80000100a00 */
[----:B------:R-:W2:Y:S04]  /*1fea0*/  LDL.64 R72, [R1+0xef8] ;  /* 0x000ef80001487983 */ /* 0x000ea80000100a00 */
[----:B------:R-:W2:Y:S04]  /*1feb0*/  LDL.64 R70, [R1+0xf00] ;  /* 0x000f000001467983 */ /* 0x000ea80000100a00 */
[----:B------:R-:W2:Y:S04]  /*1fec0*/  LDL.64 R68, [R1+0xf08] ;  /* 0x000f080001447983 */ /* 0x000ea80000100a00 */
[----:B------:R-:W2:Y:S01]  /*1fed0*/  LDL.64 R38, [R1+0xf80] ;  /* 0x000f800001267983 */ /* 0x000ea20000100a00 */
[----:B---3--:R-:W-:-:S05]  /*1fee0*/  MOV R3, R4 ;  /* 0x0000000400037202 */ /* 0x008fca0000000f00 */
[----:B------:R0:W-:Y:S04]  /*1fef0*/  STL [R1+0x4e3c], R3 ;  /* 0x004e3c0301007387 */ /* 0x0001e80000100800 */
[----:B0-----:R-:W3:Y:S02]  /*1ff00*/  LDL.64 R2, [R1+0xc50] ;  /* 0x000c500001027983 */ /* 0x001ee40000100a00 */
[----:B---3--:R-:W-:Y:S02]  /*1ff10*/  MOV R247, R2 ;  /* 0x0000000200f77202 */ /* 0x008fe40000000f00 */
[----:B------:R-:W-:Y:S02]  /*1ff20*/  MOV R246, R3 ;  /* 0x0000000300f67202 */ /* 0x000fe40000000f00 */
[----:B------:R-:W3:Y:S02]  /*1ff30*/  LDL.64 R2, [R1+0xc58] ;  /* 0x000c580001027983 */ /* 0x000ee40000100a00 */
[----:B---3--:R-:W-:Y:S01]  /*1ff40*/  IMAD.MOV.U32 R245, RZ, RZ, R2 ;  /* 0x000000fffff57224 */ /* 0x008fe200078e0002 */
[----:B------:R-:W-:-:S02]  /*1ff50*/  MOV R244, R3 ;  /* 0x0000000300f47202 */ /* 0x000fc40000000f00 */
[----:B------:R-:W3:Y:S02]  /*1ff60*/  LDL.64 R2, [R1+0xc60] ;  /* 0x000c600001027983 */ /* 0x000ee40000100a00 */
[----:B---3--:R-:W-:Y:S02]  /*1ff70*/  MOV R243, R2 ;  /* 0x0000000200f37202 */ /* 0x008fe40000000f00 */
[----:B------:R-:W-:Y:S02]  /*1ff80*/  MOV R242, R3 ;  /* 0x0000000300f27202 */ /* 0x000fe40000000f00 */
[----:B------:R-:W3:Y:S01]  /*1ff90*/  LDL.64 R2, [R1+0xc68] ;  /* 0x000c680001027983 */ /* 0x000ee20000100a00 */
[----:B------:R-:W-:-:S03]  /*1ffa0*/  IMAD.MOV.U32 R236, RZ, RZ, R5 ;  /* 0x000000ffffec7224 */ /* 0x000fc600078e0005 */
[----:B------:R-:W4:Y:S01]  /*1ffb0*/  LDL.64 R4, [R1+0xc48] ;  /* 0x000c480001047983 */ /* 0x000f220000100a00 */
[----:B---3--:R-:W-:Y:S01]  /*1ffc0*/  MOV R241, R2 ;  /* 0x0000000200f17202 */ /* 0x008fe20000000f00 */
[----:B------:R-:W-:Y:S02]  /*1ffd0*/  IMAD.MOV.U32 R240, RZ, RZ, R3 ;  /* 0x000000fffff07224 */ /* 0x000fe400078e0003 */
[----:B------:R-:W3:Y:S01]  /*1ffe0*/  LDL.64 R2, [R1+0xc70] ;  /* 0x000c700001027983 */ /* 0x000ee20000100a00 */
[----:B----4-:R-:W-:Y:S02]  /*1fff0*/  MOV R249, R4 ;  /* 0x0000000400f97202 */ /* 0x010fe40000000f00 */
[----:B------:R-:W-:Y:S01]  /*20000*/  MOV R248, R5 ;  /* 0x0000000500f87202 */ /* 0x000fe20000000f00 */
[----:B------:R0:W-:Y:S01]  /*20010*/  STL [R1+0x4e94], R225 ;  /* 0x004e94e101007387 */ /* 0x0001e20000100800 */
[----:B------:R-:W-:-:S03]  /*20020*/  MOV R5, R34 ;  /* 0x0000002200057202 */ /* 0x000fc60000000f00 */
[----:B------:R1:W-:Y:S01]  /*20030*/  STL [R1+0x4e80], R230 ;  /* 0x004e80e601007387 */ /* 0x0003e20000100800 */
[----:B------:R-:W-:-:S03]  /*20040*/  MOV R4, R33 ;  /* 0x0000002100047202 */ /* 0x000fc60000000f00 */
[----:B------:R4:W-:Y:S01]  /*20050*/  STL [R1+0x4e7c], R231 ;  /* 0x004e7ce701007387 */ /* 0x0009e20000100800 */
[----:B0-----:R-:W-:-:S03]  /*20060*/  MOV R225, R8 ;  /* 0x0000000800e17202 */ /* 0x001fc60000000f00 */
[----:B------:R0:W-:Y:S01]  /*20070*/  STL [R1+0x4e88], R228 ;  /* 0x004e88e401007387 */ /* 0x0001e20000100800 */
[----:B-1----:R-:W-:-:S03]  /*20080*/  MOV R230, R13 ;  /* 0x0000000d00e67202 */ /* 0x002fc60000000f00 */
[----:B------:R1:W-:Y:S01]  /*20090*/  STL [R1+0x4e5c], R243 ;  /* 0x004e5cf301007387 */ /* 0x0003e20000100800 */
[----:B----4-:R-:W-:-:S03]  /*200a0*/  MOV R231, R12 ;  /* 0x0000000c00e77202 */ /* 0x010fc60000000f00 */
[----:B------:R4:W-:Y:S01]  /*200b0*/  STL [R1+0x4e2c], R250 ;  /* 0x004e2cfa01007387 */ /* 0x0009e20000100800 */
[----:B0-----:R-:W-:-:S03]  /*200c0*/  MOV R228, R11 ;  /* 0x0000000b00e47202 */ /* 0x001fc60000000f00 */
[----:B------:R0:W-:Y:S01]  /*200d0*/  STL [R1+0x4e38], R252 ;  /* 0x004e38fc01007387 */ /* 0x0001e20000100800 */
[----:B-1----:R-:W-:-:S03]  /*200e0*/  IMAD.MOV.U32 R243, RZ, RZ, R20 ;  /* 0x000000fffff37224 */ /* 0x002fc600078e0014 */
        /* <DEDUP_REMOVED lines=11> */
[----:B-1----:R-:W-:-:S03]  /*201a0*/  MOV R249, R26 ;  /* 0x0000001a00f97202 */ /* 0x002fc60000000f00 */
[----:B------:R1:W-:Y:S01]  /*201b0*/  STL [R1+0x4e58], R244 ;  /* 0x004e58f401007387 */ /* 0x0003e20000100800 */
[----:B----4-:R-:W-:-:S03]  /*201c0*/  IMAD.MOV.U32 R246, RZ, RZ, R25 ;  /* 0x000000fffff67224 */ /* 0x010fc600078e0019 */
        /* <DEDUP_REMOVED lines=9> */
[----:B-1----:R-:W-:-:S03]  /*20260*/  MOV R240, R19 ;  /* 0x0000001300f07202 */ /* 0x002fc60000000f00 */
[----:B------:R1:W-:Y:S01]  /*20270*/  STL [R1+0x4e74], R233 ;  /* 0x004e74e901007387 */ /* 0x0003e20000100800 */
[----:B----4-:R-:W-:-:S03]  /*20280*/  MOV R241, R18 ;  /* 0x0000001200f17202 */ /* 0x010fc60000000f00 */
[----:B------:R4:W-:Y:S01]  /*20290*/  STL [R1+0x4e84], R229 ;  /* 0x004e84e501007387 */ /* 0x0009e20000100800 */
[----:B0-----:R-:W-:-:S03]  /*202a0*/  IMAD.MOV.U32 R232, RZ, RZ, R15 ;  /* 0x000000ffffe87224 */ /* 0x001fc600078e000f */
[----:B------:R0:W-:Y:S01]  /*202b0*/  STL [R1+0x4e90], R226 ;  /* 0x004e90e201007387 */ /* 0x0001e20000100800 */
[----:B-1----:R-:W-:-:S03]  /*202c0*/  MOV R233, R14 ;  /* 0x0000000e00e97202 */ /* 0x002fc60000000f00 */
[----:B------:R1:W-:Y:S01]  /*202d0*/  STL [R1+0x4e8c], R227 ;  /* 0x004e8ce301007387 */ /* 0x0003e20000100800 */
[----:B----4-:R-:W-:-:S03]  /*202e0*/  IMAD.MOV.U32 R229, RZ, RZ, R10 ;  /* 0x000000ffffe57224 */ /* 0x010fc600078e000a */
[----:B------:R4:W-:Y:S01]  /*202f0*/  STL [R1+0x4e98], R224 ;  /* 0x004e98e001007387 */ /* 0x0009e20000100800 */
[----:B0-----:R-:W-:-:S03]  /*20300*/  MOV R226, R7 ;  /* 0x0000000700e27202 */ /* 0x001fc60000000f00 */
[----:B------:R0:W-:Y:S01]  /*20310*/  STL.64 [R1+0x30d0], R66 ;  /* 0x0030d04201007387 */ /* 0x0001e20000100a00 */
[----:B-1----:R-:W-:-:S03]  /*20320*/  MOV R227, R6 ;  /* 0x0000000600e37202 */ /* 0x002fc60000000f00 */
[----:B------:R1:W-:Y:S01]  /*20330*/  STL.64 [R1+0x30c8], R64 ;  /* 0x0030c84001007387 */ /* 0x0003e20000100a00 */
[----:B----4-:R-:W-:-:S03]  /*20340*/  MOV R224, R9 ;  /* 0x0000000900e07202 */ /* 0x010fc60000000f00 */
        /* <DEDUP_REMOVED lines=12> */
[----:B0-----:R-:W3:Y:S04]  /*20410*/  LDL.64 R66, [R1+0xf10] ;  /* 0x000f100001427983 */ /* 0x001ee80000100a00 */
[----:B-1----:R-:W3:Y:S04]  /*20420*/  LDL.64 R64, [R1+0xf18] ;  /* 0x000f180001407983 */ /* 0x002ee80000100a00 */
[----:B----4-:R-:W4:Y:S04]  /*20430*/  LDL.64 R62, [R1+0xf20] ;  /* 0x000f2000013e7983 */ /* 0x010f280000100a00 */
[----:B--2---:R-:W2:Y:S04]  /*20440*/  LDL.64 R60, [R1+0xf28] ;  /* 0x000f2800013c7983 */ /* 0x004ea80000100a00 */
        /* <DEDUP_REMOVED lines=23> */
[----:B---3--:R-:W-:-:S02]  /*205c0*/  MOV R239, R2 ;  /* 0x0000000200ef7202 */ /* 0x008fc40000000f00 */
[----:B------:R-:W-:Y:S02]  /*205d0*/  MOV R238, R3 ;  /* 0x0000000300ee7202 */ /* 0x000fe40000000f00 */
[----:B------:R-:W-:Y:S01]  /*205e0*/  MOV R2, R36 ;  /* 0x0000002400027202 */ /* 0x000fe20000000f00 */
[----:B------:R0:W-:Y:S01]  /*205f0*/  STL [R1+0x4e6c], R239 ;  /* 0x004e6cef01007387 */ /* 0x0001e20000100800 */
[----:B------:R-:W-:-:S03]  /*20600*/  MOV R3, R28 ;  /* 0x0000001c00037202 */ /* 0x000fc60000000f00 */
[----:B------:R1:W-:Y:S04]  /*20610*/  STL [R1+0x4e70], R238 ;  /* 0x004e70ee01007387 */ /* 0x0003e80000100800 */
[----:B------:R-:W3:Y:S01]  /*20620*/  LDL.64 R36, [R1+0xf88] ;  /* 0x000f880001247983 */ /* 0x000ee20000100a00 */
[----:B0-----:R-:W-:-:S03]  /*20630*/  MOV R239, R16 ;  /* 0x0000001000ef7202 */ /* 0x001fc60000000f00 */
[----:B------:R-:W3:Y:S01]  /*20640*/  LDL.64 R28, [R1+0xfa8] ;  /* 0x000fa800011c7983 */ /* 0x000ee20000100a00 */
[----:B-1----:R-:W-:-:S03]  /*20650*/  MOV R238, R17 ;  /* 0x0000001100ee7202 */ /* 0x002fc60000000f00 */
[----:B------:R-:W3:Y:S04]  /*20660*/  LDL.64 R16, [R1+0xfd8] ;  /* 0x000fd80001107983 */ /* 0x000ee80000100a00 */
[----:B------:R-:W-:Y:S04]  /*20670*/  STG.E desc[UR4][R234.64], R225 ;  /* 0x000000e1ea007986 */ /* 0x000fe8000c101904 */
[----:B------:R0:W-:Y:S04]  /*20680*/  STG.E desc[UR4][R234.64+0x14], R228 ;  /* 0x000014e4ea007986 */ /* 0x0001e8000c101904 */
[----:B------:R1:W-:Y:S04]  /*20690*/  STG.E desc[UR4][R234.64+0x18], R231 ;  /* 0x000018e7ea007986 */ /* 0x0003e8000c101904 */
[----:B------:R1:W-:Y:S01]  /*206a0*/  STG.E desc[UR4][R234.64+0x1c], R230 ;  /* 0x00001ce6ea007986 */ /* 0x0003e2000c101904 */
[----:B0-----:R-:W-:-:S02]  /*206b0*/  MOV R228, R241 ;  /* 0x000000f100e47202 */ /* 0x001fc40000000f00 */
[----:B------:R-:W-:Y:S02]  /*206c0*/  MOV R241, R248 ;  /* 0x000000f800f17202 */ /* 0x000fe40000000f00 */
[----:B-1----:R-:W-:Y:S01]  /*206d0*/  MOV R231, R242 ;  /* 0x000000f200e77202 */ /* 0x002fe20000000f00 */
[----:B------:R-:W-:Y:S01]  /*206e0*/  IMAD.MOV.U32 R248, RZ, RZ, R5 ;  /* 0x000000fffff87224 */ /* 0x000fe200078e0005 */
[----:B------:R-:W-:Y:S01]  /*206f0*/  MOV R242, R3 ;  /* 0x0000000300f27202 */ /* 0x000fe20000000f00 */
[----:B------:R-:W4:Y:S01]  /*20700*/  LDL R5, [R1+0x3bf8] ;  /* 0x003bf80001057983 */ /* 0x000f220000100800 */
[----:B------:R-:W-:Y:S01]  /*20710*/  MOV R230, R243 ;  /* 0x000000f300e67202 */ /* 0x000fe20000000f00 */
[----:B------:R-:W-:Y:S01]  /*20720*/  IMAD.MOV.U32 R243, RZ, RZ, R236 ;  /* 0x000000fffff37224 */ /* 0x000fe200078e00ec */
[----:B------:R-:W-:Y:S02]  /*20730*/  MOV R236, R2 ;  /* 0x0000000200ec7202 */ /* 0x000fe40000000f00 */
[----:B------:R-:W-:Y:S01]  /*20740*/  MOV R3, R0 ;  /* 0x0000000000037202 */ /* 0x000fe20000000f00 */
[----:B------:R-:W2:Y:S04]  /*20750*/  LDL R2, [R1+0x3bf0] ;  /* 0x003bf00001027983 */ /* 0x000ea80000100800 */
[----:B------:R-:W3:Y:S04]  /*20760*/  LDL R0, [R1+0x3bf4] ;  /* 0x003bf40001007983 */ /* 0x000ee80000100800 */
[----:B------:R0:W-:Y:S04]  /*20770*/  STG.E desc[UR4][R234.64+0xc], R226 ;  /* 0x00000ce2ea007986 */ /* 0x0001e8000c101904 */
[----:B------:R1:W-:Y:S01]  /*20780*/  STG.E desc[UR4][R234.64+0x10], R229 ;  /* 0x000010e5ea007986 */ /* 0x0003e2000c101904 */
[----:B0-----:R-:W-:-:S02]  /*20790*/  MOV R226, R239 ;  /* 0x000000ef00e27202 */ /* 0x001fc40000000f00 */
[----:B------:R-:W-:Y:S01]  /*207a0*/  MOV R239, R246 ;  /* 0x000000f600ef7202 */ /* 0x000fe20000000f00 */
[----:B-1----:R-:W-:Y:S01]  /*207b0*/  IMAD.MOV.U32 R229, RZ, RZ, R240 ;  /* 0x000000ffffe57224 */ /* 0x002fe200078e00f0 */
[----:B------:R-:W-:Y:S02]  /*207c0*/  MOV R240, R249 ;  /* 0x000000f900f07202 */ /* 0x000fe40000000f00 */
[----:B------:R-:W-:Y:S02]  /*207d0*/  MOV R246, R250 ;  /* 0x000000fa00f67202 */ /* 0x000fe40000000f00 */
[----:B------:R-:W-:Y:S01]  /*207e0*/  MOV R249, R251 ;  /* 0x000000fb00f97202 */ /* 0x000fe20000000f00 */
[----:B------:R-:W3:Y:S04]  /*207f0*/  LDL R250, [R1+0x3c00] ;  /* 0x003c000001fa7983 */ /* 0x000ee80000100800 */
[----:B------:R-:W3:Y:S01]  /*20800*/  LDL R251, [R1+0x3bfc] ;  /* 0x003bfc0001fb7983 */ /* 0x000ee20000100800 */
[----:B------:R-:W-:-:S03]  /*20810*/  MOV R225, R232 ;  /* 0x000000e800e17202 */ /* 0x000fc60000000f00 */
[----:B------:R0:W-:Y:S01]  /*20820*/  STG.E desc[UR4][R234.64+0x4], R224 ;  /* 0x000004e0ea007986 */ /* 0x0001e2000c101904 */
[----:B------:R-:W-:-:S03]  /*20830*/  MOV R232, R245 ;  /* 0x000000f500e87202 */ /* 0x000fc60000000f00 */
[----:B------:R1:W-:Y:S01]  /*20840*/  STG.E desc[UR4][R234.64+0x8], R227 ;  /* 0x000008e3ea007986 */ /* 0x0003e2000c101904 */
[----:B------:R-:W-:-:S03]  /*20850*/  MOV R245, R252 ;  /* 0x000000fc00f57202 */ /* 0x000fc60000000f00 */
[----:B------:R1:W-:Y:S01]  /*20860*/  STG.E desc[UR4][R234.64+0x20], R225 ;  /* 0x000020e1ea007986 */ /* 0x0003e2000c101904 */
[----:B0-----:R-:W-:Y:S01]  /*20870*/  IMAD.MOV.U32 R224, RZ, RZ, R233 ;  /* 0x000000ffffe07224 */ /* 0x001fe200078e00e9 */
[----:B------:R-:W-:Y:S02]  /*20880*/  MOV R233, R244 ;  /* 0x000000f400e97202 */ /* 0x000fe40000000f00 */
[----:B------:R-:W3:Y:S01]  /*20890*/  LDL R252, [R1+0x3c0c] ;  /* 0x003c0c0001fc7983 */ /* 0x000ee20000100800 */
[----:B-1----:R-:W-:Y:S01]  /*208a0*/  MOV R227, R238 ;  /* 0x000000ee00e37202 */ /* 0x002fe20000000f00 */
[----:B------:R-:W-:Y:S01]  /*208b0*/  IMAD.MOV.U32 R238, RZ, RZ, R247 ;  /* 0x000000ffffee7224 */ /* 0x000fe200078e00f7 */
[----:B------:R-:W-:Y:S02]  /*208c0*/  MOV R244, R237 ;  /* 0x000000ed00f47202 */ /* 0x000fe40000000f00 */
[----:B------:R-:W-:Y:S01]  /*208d0*/  MOV R247, R4 ;  /* 0x0000000400f77202 */ /* 0x000fe20000000f00 */
[----:B------:R-:W3:Y:S04]  /*208e0*/  LDL R237, [R1+0x3c08] ;  /* 0x003c080001ed7983 */ /* 0x000ee80000100800 */
[----:B------:R-:W3:Y:S04]  /*208f0*/  LDL R4, [R1+0x3c04] ;  /* 0x003c040001047983 */ /* 0x000ee80000100800 */
[----:B------:R0:W-:Y:S04]  /*20900*/  STG.E desc[UR4][R234.64+0x24], R224 ;  /* 0x000024e0ea007986 */ /* 0x0001e8000c101904 */
[----:B------:R-:W3:Y:S04]  /*20910*/  LDL R225, [R1+0x3be8] ;  /* 0x003be80001e17983 */ /* 0x000ee80000100800 */
        /* <DEDUP_REMOVED lines=8> */
[----:B0-----:R-:W3:Y:S04]  /*209a0*/  LDL R224, [R1+0x3bec] ;  /* 0x003bec0001e07983 */ /* 0x001ee80000100800 */
[----:B------:R0:W-:Y:S04]  /*209b0*/  STG.E desc[UR4][R234.64+0x48], R239 ;  /* 0x000048efea007986 */ /* 0x0001e8000c101904 */
        /* <DEDUP_REMOVED lines=26> */
[----:B0-----:R-:W3:Y:S04]  /*20b60*/  LDL R246, [R1+0x3ba4] ;  /* 0x003ba40001f67983 */ /* 0x001ee80000100800 */
[----:B----4-:R0:W-:Y:S04]  /*20b70*/  STG.E desc[UR4][R234.64+0x90], R5 ;  /* 0x00009005ea007986 */ /* 0x0101e8000c101904 */
[----:B--2---:R1:W-:Y:S04]  /*20b80*/  STG.E desc[UR4][R234.64+0x98], R2 ;  /* 0x00009802ea007986 */ /* 0x0043e8000c101904 */
[----:B---3--:R2:W-:Y:S04]  /*20b90*/  STG.E desc[UR4][R234.64+0x9c], R0 ;  /* 0x00009c00ea007986 */ /* 0x0085e8000c101904 */
[----:B0-----:R-:W3:Y:S04]  /*20ba0*/  LDL R5, [R1+0x3b78] ;  /* 0x003b780001057983 */ /* 0x001ee80000100800 */
[----:B-1----:R-:W4:Y:S04]  /*20bb0*/  LDL R2, [R1+0x3b70] ;  /* 0x003b700001027983 */ /* 0x002f280000100800 */
[----:B--2---:R-:W2:Y:S04]  /*20bc0*/  LDL R0, [R1+0x3b74] ;  /* 0x003b740001007983 */ /* 0x004ea80000100800 */
[----:B------:R0:W-:Y:S04]  /*20bd0*/  STG.E desc[UR4][R234.64+0x88], R250 ;  /* 0x000088faea007986 */ /* 0x0001e8000c101904 */
[----:B------:R1:W-:Y:S04]  /*20be0*/  STG.E desc[UR4][R234.64+0x94], R251 ;  /* 0x000094fbea007986 */ /* 0x0003e8000c101904 */
[----:B0-----:R-:W2:Y:S04]  /*20bf0*/  LDL R250, [R1+0x3b80] ;  /* 0x003b800001fa7983 */ /* 0x001ea80000100800 */
[----:B-1----:R-:W2:Y:S04]  /*20c00*/  LDL R251, [R1+0x3b7c] ;  /* 0x003b7c0001fb7983 */ /* 0x002ea80000100800 */
        /* <DEDUP_REMOVED lines=8> */
[----:B0-----:R-:W2:Y:S04]  /*20c90*/  LDL R249, [R1+0x3b98] ;  /* 0x003b980001f97983 */ /* 0x001ea80000100800 */
[----:B-1----:R-:W2:Y:S04]  /*20ca0*/  LDL R248, [R1+0x3b9c] ;  /* 0x003b9c0001f87983 */ /* 0x002ea80000100800 */
[----:B------:R-:W2:Y:S04]  /*20cb0*/  LDL R3, [R1+0x3b90] ;  /* 0x003b900001037983 */ /* 0x000ea80000100800 */
[----:B------:R-:W2:Y:S04]  /*20cc0*/  LDL R236, [R1+0x3b94] ;  /* 0x003b940001ec7983 */ /* 0x000ea80000100800 */
[----:B------:R-:W2:Y:S04]  /*20cd0*/  LDL R237, [R1+0x3b88] ;  /* 0x003b880001ed7983 */ /* 0x000ea80000100800 */
[----:B------:R-:W2:Y:S04]  /*20ce0*/  LDL R252, [R1+0x3b8c] ;  /* 0x003b8c0001fc7983 */ /* 0x000ea80000100800 */
[----:B------:R-:W2:Y:S04]  /*20cf0*/  LDL R4, [R1+0x3b84] ;  /* 0x003b840001047983 */ /* 0x000ea80000100800 */
[----:B------:R0:W-:Y:S04]  /*20d00*/  STG.E desc[UR4][R234.64+0xa4], R224 ;  /* 0x0000a4e0ea007986 */ /* 0x0001e8000c101904 */
[----:B------:R-:W2:Y:S04]  /*20d10*/  LDL R225, [R1+0x3b68] ;  /* 0x003b680001e17983 */ /* 0x000ea80000100800 */
        /* <DEDUP_REMOVED lines=27> */
[----:B------:R0:W-:Y:S04]  /*20ed0*/  STG.E desc[UR4][R234.64+0xec], R246 ;  /* 0x0000ecf6ea007986 */ /* 0x0001e8000c101904 */
        /* <DEDUP_REMOVED lines=9> */
[----:B---3--:R0:W-:Y:S04]  /*20f70*/  STG.E desc[UR4][R234.64+0x110], R5 ;  /* 0x00011005ea007986 */ /* 0x0081e8000c101904 */
[----:B----4-:R1:W-:Y:S04]  /*20f80*/  STG.E desc[UR4][R234.64+0x118], R2 ;  /* 0x00011802ea007986 */ /* 0x0103e8000c101904 */
[----:B--2---:R2:W-:Y:S04]  /*20f90*/  STG.E desc[UR4][R234.64+0x11c], R0 ;  /* 0x00011c00ea007986 */ /* 0x0045e8000c101904 */
        /* <DEDUP_REMOVED lines=22> */
[----:B0-----:R-:W2:Y:S04]  /*21100*/  LDL R225, [R1+0x3ae8] ;  /* 0x003ae80001e17983 */ /* 0x001ea80000100800 */
        /* <DEDUP_REMOVED lines=100> */
[----:B---3--:R-:W3:Y:S04]  /*21750*/  LDL R247, [R1+0x3a20] ;  /* 0x003a200001f77983 */ /* 0x008ee80000100800 */
[----:B------:R1:W-:Y:S04]  /*21760*/  STG.E desc[UR4][R234.64+0x210], R5 ;  /* 0x00021005ea007986 */ /* 0x0003e8000c101904 */
[----:B----4-:R4:W-:Y:S04]  /*21770*/  STG.E desc[UR4][R234.64+0x218], R2 ;  /* 0x00021802ea007986 */ /* 0x0109e8000c101904 */
[----:B--2---:R2:W-:Y:S04]  /*21780*/  STG.E desc[UR4][R234.64+0x21c], R0 ;  /* 0x00021c00ea007986 */ /* 0x0045e8000c101904 */
[----:B0-----:R-:W3:Y:S04]  /*21790*/  LDL R246, [R1+0x3a24] ;  /* 0x003a240001f67983 */ /* 0x001ee80000100800 */
[----:B-1----:R-:W3:Y:S04]  /*217a0*/  LDL R5, [R1+0x39f8] ;  /* 0x0039f80001057983 */ /* 0x002ee80000100800 */
[----:B----4-:R-:W4:Y:S04]  /*217b0*/  LDL R2, [R1+0x39f0] ;  /* 0x0039f00001027983 */ /* 0x010f280000100800 */
        /* <DEDUP_REMOVED lines=48> */
[----:B0-----:R-:W2:Y:S04]  /*21ac0*/  LDL R239, [R1+0x39c0] ;  /* 0x0039c00001ef7983 */ /* 0x001ea80000100800 */
[----:B-1----:R-:W2:Y:S04]  /*21ad0*/  LDL R238, [R1+0x39c4] ;  /* 0x0039c40001ee7983 */ /* 0x002ea80000100800 */
[----:B------:R-:W2:Y:S04]  /*21ae0*/  LDL R241, [R1+0x39b8] ;  /* 0x0039b80001f17983 */ /* 0x000ea80000100800 */
[----:B------:R0:W-:Y:S04]  /*21af0*/  STG.E desc[UR4][R234.64+0x26c], R246 ;  /* 0x00026cf6ea007986 */ /* 0x0001e8000c101904 */
[----:B------:R-:W2:Y:S04]  /*21b00*/  LDL R240, [R1+0x39bc] ;  /* 0x0039bc0001f07983 */ /* 0x000ea80000100800 */
[----:B------:R-:W2:Y:S04]  /*21b10*/  LDL R243, [R1+0x39b0] ;  /* 0x0039b00001f37983 */ /* 0x000ea80000100800 */
[----:B------:R-:W2:Y:S04]  /*21b20*/  LDL R242, [R1+0x39b4] ;  /* 0x0039b40001f27983 */ /* 0x000ea80000100800 */
[----:B----4-:R-:W4:Y:S04]  /*21b30*/  LDL R245, [R1+0x39a8] ;  /* 0x0039a80001f57983 */ /* 0x010f280000100800 */
[----:B------:R-:W4:Y:S04]  /*21b40*/  LDL R244, [R1+0x39ac] ;  /* 0x0039ac0001f47983 */ /* 0x000f280000100800 */
[----:B---3--:R-:W3:Y:S04]  /*21b50*/  LDL R247, [R1+0x39a0] ;  /* 0x0039a00001f77983 */ /* 0x008ee80000100800 */
[----:B------:R1:W-:Y:S04]  /*21b60*/  STG.E desc[UR4][R234.64+0x290], R5 ;  /* 0x00029005ea007986 */ /* 0x0003e8000c101904 */
[----:B------:R1:W-:Y:S04]  /*21b70*/  STG.E desc[UR4][R234.64+0x298], R2 ;  /* 0x00029802ea007986 */ /* 0x0003e8000c101904 */
[----:B--2---:R2:W-:Y:S04]  /*21b80*/  STG.E desc[UR4][R234.64+0x29c], R0 ;  /* 0x00029c00ea007986 */ /* 0x0045e8000c101904 */
[----:B0-----:R-:W3:Y:S04]  /*21b90*/  LDL R246, [R1+0x39a4] ;  /* 0x0039a40001f67983 */ /* 0x001ee80000100800 */
[----:B-1----:R-:W3:Y:S04]  /*21ba0*/  LDL R5, [R1+0x3978] ;  /* 0x0039780001057983 */ /* 0x002ee80000100800 */
[----:B------:R-:W3:Y:S04]  /*21bb0*/  LDL R2, [R1+0x3970] ;  /* 0x0039700001027983 */ /* 0x000ee80000100800 */
        /* <DEDUP_REMOVED lines=42> */
[----:B0-----:R-:W2:Y:S04]  /*21e60*/  LDL R239, [R1+0x3940] ;  /* 0x0039400001ef7983 */ /* 0x001ea80000100800 */
[----:B------:R0:W-:Y:S04]  /*21e70*/  STG.E desc[UR4][R234.64+0x2d4], R240 ;  /* 0x0002d4f0ea007986 */ /* 0x0001e8000c101904 */
[----:B------:R0:W-:Y:S04]  /*21e80*/  STG.E desc[UR4][R234.64+0x2d8], R243 ;  /* 0x0002d8f3ea007986 */ /* 0x0001e8000c101904 */
[----:B------:R0:W-:Y:S04]  /*21e90*/  STG.E desc[UR4][R234.64+0x2dc], R242 ;  /* 0x0002dcf2ea007986 */ /* 0x0001e8000c101904 */
[----:B----4-:R4:W-:Y:S04]  /*21ea0*/  STG.E desc[UR4][R234.64+0x2e0], R245 ;  /* 0x0002e0f5ea007986 */ /* 0x0109e8000c101904 */
[----:B------:R4:W-:Y:S04]  /*21eb0*/  STG.E desc[UR4][R234.64+0x2e4], R244 ;  /* 0x0002e4f4ea007986 */ /* 0x0009e8000c101904 */
[----:B---3--:R3:W-:Y:S04]  /*21ec0*/  STG.E desc[UR4][R234.64+0x2e8], R247 ;  /* 0x0002e8f7ea007986 */ /* 0x0087e8000c101904 */
[----:B-1----:R-:W2:Y:S04]  /*21ed0*/  LDL R238, [R1+0x3944] ;  /* 0x0039440001ee7983 */ /* 0x002ea80000100800 */
[----:B------:R-:W2:Y:S04]  /*21ee0*/  LDL R241, [R1+0x3938] ;  /* 0x0039380001f17983 */ /* 0x000ea80000100800 */
[----:B0-----:R-:W2:Y:S04]  /*21ef0*/  LDL R240, [R1+0x393c] ;  /* 0x00393c0001f07983 */ /* 0x001ea80000100800 */
[----:B------:R0:W-:Y:S04]  /*21f00*/  STG.E desc[UR4][R234.64+0x2ec], R246 ;  /* 0x0002ecf6ea007986 */ /* 0x0001e8000c101904 */
        /* <DEDUP_REMOVED lines=47> */
[----:B------:R0:W-:Y:S04]  /*22200*/  STG.E desc[UR4][R234.64+0x348], R239 ;  /* 0x000348efea007986 */ /* 0x0001e8000c101904 */
[----:B------:R-:W2:Y:S04]  /*22210*/  LDL R230, [R1+0x38d4] ;  /* 0x0038d40001e67983 */ /* 0x000ea80000100800 */
[----:B------:R-:W2:Y:S04]  /*22220*/  LDL R233, [R1+0x38c8] ;  /* 0x0038c80001e97983 */ /* 0x000ea80000100800 */
[----:B------:R-:W2:Y:S04]  /*22230*/  LDL R232, [R1+0x38cc] ;  /* 0x0038cc0001e87983 */ /* 0x000ea80000100800 */
[----:B0-----:R-:W2:Y:S04]  /*22240*/  LDL R239, [R1+0x38c0] ;  /* 0x0038c00001ef7983 */ /* 0x001ea80000100800 */
[----:B------:R0:W-:Y:S04]  /*22250*/  STG.E desc[UR4][R234.64+0x34c], R238 ;  /* 0x00034ceeea007986 */ /* 0x0001e8000c101904 */
[----:B------:R1:W-:Y:S04]  /*22260*/  STG.E desc[UR4][R234.64+0x350], R241 ;  /* 0x000350f1ea007986 */ /* 0x0003e8000c101904 */
[----:B------:R1:W-:Y:S04]  /*22270*/  STG.E desc[UR4][R234.64+0x354], R240 ;  /* 0x000354f0ea007986 */ /* 0x0003e8000c101904 */
[----:B0-----:R-:W2:Y:S04]  /*22280*/  LDL R238, [R1+0x38c4] ;  /* 0x0038c40001ee7983 */ /* 0x001ea80000100800 */
        /* <DEDUP_REMOVED lines=48> */
[----:B------:R0:W-:Y:S04]  /*22590*/  STG.E desc[UR4][R234.64+0x3c0], R233 ;  /* 0x0003c0e9ea007986 */ /* 0x0001e8000c101904 */
[----:B------:R0:W-:Y:S04]  /*225a0*/  STG.E desc[UR4][R234.64+0x3c4], R232 ;  /* 0x0003c4e8ea007986 */ /* 0x0001e8000c101904 */
[----:B------:R0:W-:Y:S04]  /*225b0*/  STG.E desc[UR4][R234.64+0x3c8], R239 ;  /* 0x0003c8efea007986 */ /* 0x0001e8000c101904 */
[----:B-1----:R-:W2:Y:S04]  /*225c0*/  LDL R227, [R1+0x3860] ;  /* 0x0038600001e37983 */ /* 0x002ea80000100800 */
[----:B------:R-:W2:Y:S04]  /*225d0*/  LDL R226, [R1+0x3864] ;  /* 0x0038640001e27983 */ /* 0x000ea80000100800 */
[----:B------:R-:W2:Y:S04]  /*225e0*/  LDL R229, [R1+0x3858] ;  /* 0x0038580001e57983 */ /* 0x000ea80000100800 */
[----:B------:R-:W2:Y:S04]  /*225f0*/  LDL R228, [R1+0x385c] ;  /* 0x00385c0001e47983 */ /* 0x000ea80000100800 */
[----:B------:R-:W2:Y:S04]  /*22600*/  LDL R231, [R1+0x3850] ;  /* 0x0038500001e77983 */ /* 0x000ea80000100800 */
[----:B0-----:R-:W2:Y:S04]  /*22610*/  LDL R230, [R1+0x3854] ;  /* 0x0038540001e67983 */ /* 0x001ea80000100800 */
[----:B------:R-:W2:Y:S04]  /*22620*/  LDL R233, [R1+0x3848] ;  /* 0x0038480001e97983 */ /* 0x000ea80000100800 */
[----:B------:R-:W2:Y:S04]  /*22630*/  LDL R232, [R1+0x384c] ;  /* 0x00384c0001e87983 */ /* 0x000ea80000100800 */
[----:B------:R0:W-:Y:S04]  /*22640*/  STG.E desc[UR4][R234.64+0x3cc], R238 ;  /* 0x0003cceeea007986 */ /* 0x0001e8000c101904 */
[----:B------:R-:W2:Y:S04]  /*22650*/  LDL R239, [R1+0x3840] ;  /* 0x0038400001ef7983 */ /* 0x000ea80000100800 */
[----:B------:R1:W-:Y:S04]  /*22660*/  STG.E desc[UR4][R234.64+0x3d0], R241 ;  /* 0x0003d0f1ea007986 */ /* 0x0003e8000c101904 */
[----:B------:R1:W-:Y:S04]  /*22670*/  STG.E desc[UR4][R234.64+0x3d4], R240 ;  /* 0x0003d4f0ea007986 */ /* 0x0003e8000c101904 */
[----:B------:R1:W-:Y:S04]  /*22680*/  STG.E desc[UR4][R234.64+0x3d8], R243 ;  /* 0x0003d8f3ea007986 */ /* 0x0003e8000c101904 */
[----:B0-----:R-:W2:Y:S04]  /*22690*/  LDL R238, [R1+0x3844] ;  /* 0x0038440001ee7983 */ /* 0x001ea80000100800 */
[----:B------:R0:W-:Y:S04]  /*226a0*/  STG.E desc[UR4][R234.64+0x3dc], R242 ;  /* 0x0003dcf2ea007986 */ /* 0x0001e8000c101904 */
[----:B----4-:R4:W-:Y:S04]  /*226b0*/  STG.E desc[UR4][R234.64+0x3e0], R245 ;  /* 0x0003e0f5ea007986 */ /* 0x0109e8000c101904 */
[----:B------:R4:W-:Y:S04]  /*226c0*/  STG.E desc[UR4][R234.64+0x3e4], R244 ;  /* 0x0003e4f4ea007986 */ /* 0x0009e8000c101904 */
[----:B---3--:R3:W-:Y:S04]  /*226d0*/  STG.E desc[UR4][R234.64+0x3e8], R247 ;  /* 0x0003e8f7ea007986 */ /* 0x0087e8000c101904 */
[----:B-1----:R-:W2:Y:S04]  /*226e0*/  LDL R241, [R1+0x3838] ;  /* 0x0038380001f17983 */ /* 0x002ea80000100800 */
[----:B------:R-:W2:Y:S04]  /*226f0*/  LDL R240, [R1+0x383c] ;  /* 0x00383c0001f07983 */ /* 0x000ea80000100800 */
[----:B------:R-:W2:Y:S04]  /*22700*/  LDL R243, [R1+0x3830] ;  /* 0x0038300001f37983 */ /* 0x000ea80000100800 */
[----:B------:R1:W-:Y:S04]  /*22710*/  STG.E desc[UR4][R234.64+0x3ec], R246 ;  /* 0x0003ecf6ea007986 */ /* 0x0003e8000c101904 */
[----:B0-----:R-:W2:Y:S04]  /*22720*/  LDL R242, [R1+0x3834] ;  /* 0x0038340001f27983 */ /* 0x001ea80000100800 */
[----:B----4-:R-:W4:Y:S04]  /*22730*/  LDL R245, [R1+0x3828] ;  /* 0x0038280001f57983 */ /* 0x010f280000100800 */
[----:B------:R-:W4:Y:S04]  /*22740*/  LDL R244, [R1+0x382c] ;  /* 0x00382c0001f47983 */ /* 0x000f280000100800 */
[----:B---3--:R-:W3:Y:S04]  /*22750*/  LDL R247, [R1+0x3820] ;  /* 0x0038200001f77983 */ /* 0x008ee80000100800 */
[----:B------:R0:W-:Y:S04]  /*22760*/  STG.E desc[UR4][R234.64+0x410], R5 ;  /* 0x00041005ea007986 */ /* 0x0001e8000c101904 */
[----:B------:R0:W-:Y:S04]  /*22770*/  STG.E desc[UR4][R234.64+0x418], R2 ;  /* 0x00041802ea007986 */ /* 0x0001e8000c101904 */
[----:B--2---:R2:W-:Y:S04]  /*22780*/  STG.E desc[UR4][R234.64+0x41c], R0 ;  /* 0x00041c00ea007986 */ /* 0x0045e8000c101904 */
[----:B-1----:R-:W3:Y:S04]  /*22790*/  LDL R246, [R1+0x3824] ;  /* 0x0038240001f67983 */ /* 0x002ee80000100800 */
[----:B0-----:R-:W3:Y:S04]  /*227a0*/  LDL R5, [R1+0x37f8] ;  /* 0x0037f80001057983 */ /* 0x001ee80000100800 */
        /* <DEDUP_REMOVED lines=46> */
[----:B-1----:R-:W2:Y:S04]  /*22a90*/  LDL R238, [R1+0x37c4] ;  /* 0x0037c40001ee7983 */ /* 0x002ea80000100800 */
[----:B------:R1:W-:Y:S04]  /*22aa0*/  STG.E desc[UR4][R234.64+0x45c], R242 ;  /* 0x00045cf2ea007986 */ /* 0x0003e8000c101904 */
[----:B----4-:R4:W-:Y:S04]  /*22ab0*/  STG.E desc[UR4][R234.64+0x460], R245 ;  /* 0x000460f5ea007986 */ /* 0x0109e8000c101904 */
[----:B------:R4:W-:Y:S04]  /*22ac0*/  STG.E desc[UR4][R234.64+0x464], R244 ;  /* 0x000464f4ea007986 */ /* 0x0009e8000c101904 */
[----:B---3--:R3:W-:Y:S04]  /*22ad0*/  STG.E desc[UR4][R234.64+0x468], R247 ;  /* 0x000468f7ea007986 */ /* 0x0087e8000c101904 */
[----:B0-----:R-:W2:Y:S04]  /*22ae0*/  LDL R241, [R1+0x37b8] ;  /* 0x0037b80001f17983 */ /* 0x001ea80000100800 */
[----:B------:R-:W2:Y:S04]  /*22af0*/  LDL R240, [R1+0x37bc] ;  /* 0x0037bc0001f07983 */ /* 0x000ea80000100800 */
[----:B------:R-:W2:Y:S04]  /*22b00*/  LDL R243, [R1+0x37b0] ;  /* 0x0037b00001f37983 */ /* 0x000ea80000100800 */
[----:B------:R0:W-:Y:S04]  /*22b10*/  STG.E desc[UR4][R234.64+0x46c], R246 ;  /* 0x00046cf6ea007986 */ /* 0x0001e8000c101904 */
[----:B-1----:R-:W2:Y:S04]  /*22b20*/  LDL R242, [R1+0x37b4] ;  /* 0x0037b40001f27983 */ /* 0x002ea80000100800 */
        /* <DEDUP_REMOVED lines=62> */
[----:B------:R-:W2:Y:S04]  /*22f10*/  LDL R243, [R1+0x3730] ;  /* 0x0037300001f37983 */ /* 0x000ea80000100800 */
        /* <DEDUP_REMOVED lines=25> */
[----:B------:R1:W-:Y:S04]  /*230b0*/  STG.E desc[UR4][R234.64+0x524], R224 ;  /* 0x000524e0ea007986 */ /* 0x0003e8000c101904 */
[----:B------:R-:W2:Y:S04]  /*230c0*/  LDL R3, [R1+0x3710] ;  /* 0x0037100001037983 */ /* 0x000ea80000100800 */
[----:B------:R-:W2:Y:S04]  /*230d0*/  LDL R236, [R1+0x3714] ;  /* 0x0037140001ec7983 */ /* 0x000ea80000100800 */
[----:B------:R-:W2:Y:S04]  /*230e0*/  LDL R237, [R1+0x3708] ;  /* 0x0037080001ed7983 */ /* 0x000ea80000100800 */
[----:B------:R-:W2:Y:S04]  /*230f0*/  LDL R252, [R1+0x370c] ;  /* 0x00370c0001fc7983 */ /* 0x000ea80000100800 */
[----:B------:R-:W2:Y:S04]  /*23100*/  LDL R4, [R1+0x3704] ;  /* 0x0037040001047983 */ /* 0x000ea80000100800 */
        /* <DEDUP_REMOVED lines=14> */
[----:B------:R0:W-:Y:S04]  /*231f0*/  STG.E desc[UR4][R234.64+0x548], R239 ;  /* 0x000548efea007986 */ /* 0x0001e8000c101904 */
        /* <DEDUP_REMOVED lines=18> */
[----:B------:R-:W2:Y:S04]  /*23320*/  LDL R242, [R1+0x36b4] ;  /* 0x0036b40001f27983 */ /* 0x000ea80000100800 */
        /* <DEDUP_REMOVED lines=24> */
[----:B-1----:R-:W2:Y:S04]  /*234b0*/  LDL R248, [R1+0x369c] ;  /* 0x00369c0001f87983 */ /* 0x002ea80000100800 */
[----:B0-----:R-:W2:Y:S04]  /*234c0*/  LDL R3, [R1+0x3690] ;  /* 0x0036900001037983 */ /* 0x001ea80000100800 */
        /* <DEDUP_REMOVED lines=18> */
[----:B------:R1:W-:Y:S04]  /*235f0*/  STG.E desc[UR4][R234.64+0x5c8], R239 ;  /* 0x0005c8efea007986 */ /* 0x0003e8000c101904 */
[----:B0-----:R-:W2:Y:S04]  /*23600*/  LDL R231, [R1+0x3650] ;  /* 0x0036500001e77983 */ /* 0x001ea80000100800 */
[----:B------:R-:W2:Y:S04]  /*23610*/  LDL R230, [R1+0x3654] ;  /* 0x0036540001e67983 */ /* 0x000ea80000100800 */
[----:B------:R-:W2:Y:S04]  /*23620*/  LDL R233, [R1+0x3648] ;  /* 0x0036480001e97983 */ /* 0x000ea80000100800 */
[----:B------:R-:W2:Y:S04]  /*23630*/  LDL R232, [R1+0x364c] ;  /* 0x00364c0001e87983 */ /* 0x000ea80000100800 */
[----:B-1----:R-:W2:Y:S04]  /*23640*/  LDL R239, [R1+0x3640] ;  /* 0x0036400001ef7983 */ /* 0x002ea80000100800 */
        /* <DEDUP_REMOVED lines=57> */
[----:B-1----:R-:W2:Y:S04]  /*239e0*/  LDL R229, [R1+0x35d8] ;  /* 0x0035d80001e57983 */ /* 0x002ea80000100800 */
[----:B------:R-:W2:Y:S04]  /*239f0*/  LDL R228, [R1+0x35dc] ;  /* 0x0035dc0001e47983 */ /* 0x000ea80000100800 */
[----:B0-----:R-:W2:Y:S04]  /*23a00*/  LDL R231, [R1+0x35d0] ;  /* 0x0035d00001e77983 */ /* 0x001ea80000100800 */
[----:B------:R0:W-:Y:S04]  /*23a10*/  STG.E desc[UR4][R234.64+0x64c], R238 ;  /* 0x00064ceeea007986 */ /* 0x0001e8000c101904 */
        /* <DEDUP_REMOVED lines=46> */
[----:B------:R1:W-:Y:S04]  /*23d00*/  STG.E desc[UR4][R234.64+0x6a4], R224 ;  /* 0x0006a4e0ea007986 */ /* 0x0003e8000c101904 */
[----:B0-----:R-:W2:Y:S04]  /*23d10*/  LDL R225, [R1+0x3568] ;  /* 0x0035680001e17983 */ /* 0x001ea80000100800 */
[----:B------:R0:W-:Y:S04]  /*23d20*/  STG.E desc[UR4][R234.64+0x6a8], R227 ;  /* 0x0006a8e3ea007986 */ /* 0x0001e8000c101904 */
[----:B-1----:R-:W2:Y:S04]  /*23d30*/  LDL R224, [R1+0x356c] ;  /* 0x00356c0001e07983 */ /* 0x002ea80000100800 */
[----:B0-----:R-:W2:Y:S04]  /*23d40*/  LDL R227, [R1+0x3560] ;  /* 0x0035600001e37983 */ /* 0x001ea80000100800 */
        /* <DEDUP_REMOVED lines=62> */
[----:B-1----:R-:W2:Y:S04]  /*24130*/  LDL R224, [R1+0x34ec] ;  /* 0x0034ec0001e07983 */ /* 0x002ea80000100800 */
[----:B------:R-:W2:Y:S04]  /*24140*/  LDL R227, [R1+0x34e0] ;  /* 0x0034e00001e37983 */ /* 0x000ea80000100800 */
[----:B------:R0:W-:Y:S04]  /*24150*/  STG.E desc[UR4][R234.64+0x72c], R226 ;  /* 0x00072ce2ea007986 */ /* 0x0001e8000c101904 */
        /* <DEDUP_REMOVED lines=23> */
[----:B----4-:R4:W-:Y:S04]  /*242d0*/  STG.E desc[UR4][R234.64+0x764], R244 ;  /* 0x000764f4ea007986 */ /* 0x0109e8000c101904 */
        /* <DEDUP_REMOVED lines=68> */
[----:B0-----:R-:W2:Y:S04]  /*24720*/  LDL R245, [R1+0x3428] ;  /* 0x0034280001f57983 */ /* 0x001ea80000100800 */
[----:B------:R0:W-:Y:S04]  /*24730*/  STG.E desc[UR4][R234.64+0x7ec], R246 ;  /* 0x0007ecf6ea007986 */ /* 0x0001e8000c101904 */
[----:B----4-:R-:W4:Y:S04]  /*24740*/  LDL R244, [R1+0x342c] ;  /* 0x00342c0001f47983 */ /* 0x010f280000100800 */
        /* <DEDUP_REMOVED lines=32> */
[----:B------:R0:W-:Y:S04]  /*24950*/  STG.E desc[UR4][R234.64+0x830], R229 ;  /* 0x000830e5ea007986 */ /* 0x0001e8000c101904 */
[----:B------:R-:W2:Y:S04]  /*24960*/  LDL R227, [R1+0x33d8] ;  /* 0x0033d80001e37983 */ /* 0x000ea80000100800 */
[----:B------:R-:W2:Y:S04]  /*24970*/  LDL R226, [R1+0x33dc] ;  /* 0x0033dc0001e27983 */ /* 0x000ea80000100800 */
[----:B0-----:R-:W2:Y:S04]  /*24980*/  LDL R229, [R1+0x33d0] ;  /* 0x0033d00001e57983 */ /* 0x001ea80000100800 */
        /* <DEDUP_REMOVED lines=22> */
[----:B----4-:R0:W-:Y:S04]  /*24af0*/  STG.E desc[UR4][R234.64+0x864], R244 ;  /* 0x000864f4ea007986 */ /* 0x0101e8000c101904 */
[----:B---3--:R3:W-:Y:S04]  /*24b00*/  STG.E desc[UR4][R234.64+0x868], R247 ;  /* 0x000868f7ea007986 */ /* 0x0087e8000c101904 */
[----:B-1----:R-:W4:Y:S04]  /*24b10*/  LDL R242, [R1+0x33ac] ;  /* 0x0033ac0001f27983 */ /* 0x002f280000100800 */
[----:B------:R-:W4:Y:S04]  /*24b20*/  LDL R245, [R1+0x33a0] ;  /* 0x0033a00001f57983 */ /* 0x000f280000100800 */
[----:B0-----:R-:W4:Y:S04]  /*24b30*/  LDL R244, [R1+0x33a4] ;  /* 0x0033a40001f47983 */ /* 0x001f280000100800 */
[----:B------:R0:W-:Y:S04]  /*24b40*/  STG.E desc[UR4][R234.64+0x86c], R246 ;  /* 0x00086cf6ea007986 */ /* 0x0001e8000c101904 */
        /* <DEDUP_REMOVED lines=55> */
[----:B----4-:R1:W-:Y:S04]  /*24ec0*/  STG.E desc[UR4][R234.64+0x8dc], R242 ;  /* 0x0008dcf2ea007986 */ /* 0x0103e8000c101904 */
[----:B------:R4:W-:Y:S04]  /*24ed0*/  STG.E desc[UR4][R234.64+0x8e0], R245 ;  /* 0x0008e0f5ea007986 */ /* 0x0009e8000c101904 */
[----:B------:R4:W-:Y:S04]  /*24ee0*/  STG.E desc[UR4][R234.64+0x8e4], R244 ;  /* 0x0008e4f4ea007986 */ /* 0x0009e8000c101904 */
[----:B0-----:R-:W2:Y:S04]  /*24ef0*/  LDL R243, [R1+0x3328] ;  /* 0x0033280001f37983 */ /* 0x001ea80000100800 */
[----:B---3--:R0:W-:Y:S04]  /*24f00*/  STG.E desc[UR4][R234.64+0x8e8], R247 ;  /* 0x0008e8f7ea007986 */ /* 0x0081e8000c101904 */
[----:B-1----:R-:W3:Y:S04]  /*24f10*/  LDL R242, [R1+0x332c] ;  /* 0x00332c0001f27983 */ /* 0x002ee80000100800 */
[----:B----4-:R-:W4:Y:S04]  /*24f20*/  LDL R245, [R1+0x3320] ;  /* 0x0033200001f57983 */ /* 0x010f280000100800 */
[----:B------:R-:W4:Y:S04]  /*24f30*/  LDL R244, [R1+0x3324] ;  /* 0x0033240001f47983 */ /* 0x000f280000100800 */
[----:B------:R1:W-:Y:S04]  /*24f40*/  STG.E desc[UR4][R234.64+0x8ec], R246 ;  /* 0x0008ecf6ea007986 */ /* 0x0003e8000c101904 */
[----:B0-----:R-:W4:Y:S04]  /*24f50*/  LDL R247, [R1+0x3318] ;  /* 0x0033180001f77983 */ /* 0x001f280000100800 */
[----:B------:R0:W-:Y:S04]  /*24f60*/  STG.E desc[UR4][R234.64+0x910], R5 ;  /* 0x00091005ea007986 */ /* 0x0001e8000c101904 */
[----:B------:R0:W-:Y:S04]  /*24f70*/  STG.E desc[UR4][R234.64+0x918], R2 ;  /* 0x00091802ea007986 */ /* 0x0001e8000c101904 */
[----:B--2---:R2:W-:Y:S04]  /*24f80*/  STG.E desc[UR4][R234.64+0x91c], R0 ;  /* 0x00091c00ea007986 */ /* 0x0045e8000c101904 */
[----:B-1----:R-:W4:Y:S04]  /*24f90*/  LDL R246, [R1+0x331c] ;  /* 0x00331c0001f67983 */ /* 0x002f280000100800 */
[----:B0-----:R-:W4:Y:S04]  /*24fa0*/  LDL R5, [R1+0x32f0] ;  /* 0x0032f00001057983 */ /* 0x001f280000100800 */
[----:B------:R-:W4:Y:S04]  /*24fb0*/  LDL R2, [R1+0x32e8] ;  /* 0x0032e80001027983 */ /* 0x000f280000100800 */
        /* <DEDUP_REMOVED lines=19> */
[----:B------:R-:W-:Y:S04]  /*250f0*/  STG.E desc[UR4][R234.64+0x920], R225 ;  /* 0x000920e1ea007986 */ /* 0x000fe8000c101904 */
[----:B------:R0:W-:Y:S04]  /*25100*/  STG.E desc[UR4][R234.64+0x924], R224 ;  /* 0x000924e0ea007986 */ /* 0x0001e8000c101904 */
[----:B------:R-:W-:Y:S04]  /*25110*/  STG.E desc[UR4][R234.64+0x928], R227 ;  /* 0x000928e3ea007986 */ /* 0x000fe8000c101904 */
[----:B------:R-:W-:Y:S04]  /*25120*/  STG.E desc[UR4][R234.64+0x92c], R226 ;  /* 0x00092ce2ea007986 */ /* 0x000fe8000c101904 */
[----:B------:R1:W-:Y:S04]  /*25130*/  STG.E desc[UR4][R234.64+0x930], R229 ;  /* 0x000930e5ea007986 */ /* 0x0003e8000c101904 */
[----:B0-----:R-:W2:Y:S04]  /*25140*/  LDL R224, [R1+0x32e4] ;  /* 0x0032e40001e07983 */ /* 0x001ea80000100800 */
[----:B------:R0:W-:Y:S04]  /*25150*/  STG.E desc[UR4][R234.64+0x934], R228 ;  /* 0x000934e4ea007986 */ /* 0x0001e8000c101904 */
[----:B-1----:R-:W2:Y:S04]  /*25160*/  LDL R229, [R1+0x32d0] ;  /* 0x0032d00001e57983 */ /* 0x002ea80000100800 */
[----:B------:R-:W2:Y:S04]  /*25170*/  LDL R226, [R1+0x32dc] ;  /* 0x0032dc0001e27983 */ /* 0x000ea80000100800 */
[----:B0-----:R-:W2:Y:S04]  /*25180*/  LDL R228, [R1+0x32d4] ;  /* 0x0032d40001e47983 */ /* 0x001ea80000100800 */
        /* <DEDUP_REMOVED lines=14> */
[----:B-1----:R-:W2:Y:S04]  /*25270*/  LDL R239, [R1+0x32b8] ;  /* 0x0032b80001ef7983 */ /* 0x002ea80000100800 */
[----:B------:R-:W2:Y:S04]  /*25280*/  LDL R238, [R1+0x32bc] ;  /* 0x0032bc0001ee7983 */ /* 0x000ea80000100800 */
[----:B0-----:R-:W2:Y:S04]  /*25290*/  LDL R241, [R1+0x32b0] ;  /* 0x0032b00001f17983 */ /* 0x001ea80000100800 */
[----:B------:R0:W-:Y:S04]  /*252a0*/  STG.E desc[UR4][R234.64+0x958], R243 ;  /* 0x000958f3ea007986 */ /* 0x0001e8000c101904 */
[----:B------:R-:W2:Y:S04]  /*252b0*/  LDL R240, [R1+0x32b4] ;  /* 0x0032b40001f07983 */ /* 0x000ea80000100800 */
[----:B---3--:R1:W-:Y:S04]  /*252c0*/  STG.E desc[UR4][R234.64+0x95c], R242 ;  /* 0x00095cf2ea007986 */ /* 0x0083e8000c101904 */
[----:B----4-:R3:W-:Y:S04]  /*252d0*/  STG.E desc[UR4][R234.64+0x960], R245 ;  /* 0x000960f5ea007986 */ /* 0x0107e8000c101904 */
[----:B------:R4:W-:Y:S04]  /*252e0*/  STG.E desc[UR4][R234.64+0x964], R244 ;  /* 0x000964f4ea007986 */ /* 0x0009e8000c101904 */
[----:B0-----:R-:W2:Y:S04]  /*252f0*/  LDL R243, [R1+0x32a8] ;  /* 0x0032a80001f37983 */ /* 0x001ea80000100800 */
[----:B------:R-:W-:Y:S04]  /*25300*/  STG.E desc[UR4][R234.64+0x968], R247 ;  /* 0x000968f7ea007986 */ /* 0x000fe8000c101904 */
[----:B-1----:R-:W2:Y:S04]  /*25310*/  LDL R242, [R1+0x32ac] ;  /* 0x0032ac0001f27983 */ /* 0x002ea80000100800 */
[----:B---3--:R-:W3:Y:S04]  /*25320*/  LDL R245, [R1+0x32a0] ;  /* 0x0032a00001f57983 */ /* 0x008ee80000100800 */
[----:B----4-:R-:W4:Y:S04]  /*25330*/  LDL R244, [R1+0x32a4] ;  /* 0x0032a40001f47983 */ /* 0x010f280000100800 */
[----:B------:R-:W-:Y:S04]  /*25340*/  STG.E desc[UR4][R234.64+0x96c], R246 ;  /* 0x00096cf6ea007986 */ /* 0x000fe8000c101904 */
[----:B------:R0:W-:Y:S04]  /*25350*/  STG.E desc[UR4][R234.64+0x990], R5 ;  /* 0x00099005ea007986 */ /* 0x0001e8000c101904 */
[----:B------:R1:W-:Y:S04]  /*25360*/  STG.E desc[UR4][R234.64+0x998], R2 ;  /* 0x00099802ea007986 */ /* 0x0003e8000c101904 */
[----:B--2---:R2:W-:Y:S04]  /*25370*/  STG.E desc[UR4][R234.64+0x99c], R0 ;  /* 0x00099c00ea007986 */ /* 0x0045e8000c101904 */
[----:B0-----:R-:W3:Y:S04]  /*25380*/  LDL R5, [R1+0x3270] ;  /* 0x0032700001057983 */ /* 0x001ee80000100800 */
[----:B-1----:R-:W4:Y:S04]  /*25390*/  LDL R2, [R1+0x3268] ;  /* 0x0032680001027983 */ /* 0x002f280000100800 */
[----:B--2---:R-:W2:Y:S04]  /*253a0*/  LDL R0, [R1+0x326c] ;  /* 0x00326c0001007983 */ /* 0x004ea80000100800 */
[----:B------:R0:W-:Y:S04]  /*253b0*/  STG.E desc[UR4][R234.64+0x988], R250 ;  /* 0x000988faea007986 */ /* 0x0001e8000c101904 */
[----:B------:R1:W-:Y:S04]  /*253c0*/  STG.E desc[UR4][R234.64+0x994], R251 ;  /* 0x000994fbea007986 */ /* 0x0003e8000c101904 */
[----:B------:R-:W2:Y:S04]  /*253d0*/  LDL R247, [R1+0x3298] ;  /* 0x0032980001f77983 */ /* 0x000ea80000100800 */
[----:B0-----:R-:W2:Y:S04]  /*253e0*/  LDL R250, [R1+0x3278] ;  /* 0x0032780001fa7983 */ /* 0x001ea80000100800 */
[----:B-1----:R-:W2:Y:S04]  /*253f0*/  LDL R251, [R1+0x3274] ;  /* 0x0032740001fb7983 */ /* 0x002ea80000100800 */
        /* <DEDUP_REMOVED lines=76> */
[----:B------:R-:W2:Y:S04]  /*258c0*/  LDL R226, [R1+0x325c] ;  /* 0x00325c0001e27983 */ /* 0x000ea80000100800 */
[----:B0-----:R-:W2:Y:S04]  /*258d0*/  LDL R225, [R1+0x3260] ;  /* 0x0032600001e17983 */ /* 0x001ea80000100800 */
[----:B-1----:R-:W2:Y:S04]  /*258e0*/  LDL R227, [R1+0x3258] ;  /* 0x0032580001e37983 */ /* 0x002ea80000100800 */
        /* <DEDUP_REMOVED lines=60> */
[----:B------:R4:W-:Y:S04]  /*25cb0*/  STG.E desc[UR4][R234.64+0xa28], R227 ;  /* 0x000a28e3ea007986 */ /* 0x0009e8000c101904 */
[----:B0-----:R-:W3:Y:S04]  /*25cc0*/  LDL R226, [R1+0x31dc] ;  /* 0x0031dc0001e27983 */ /* 0x001ee80000100800 */
[----:B-1----:R-:W3:Y:S04]  /*25cd0*/  LDL R225, [R1+0x31e0] ;  /* 0x0031e00001e17983 */ /* 0x002ee80000100800 */
[----:B----4-:R-:W4:Y:S04]  /*25ce0*/  LDL R227, [R1+0x31d8] ;  /* 0x0031d80001e37983 */ /* 0x010f280000100800 */
[----:B------:R0:W-:Y:S04]  /*25cf0*/  STG.E desc[UR4][R234.64+0xaa4], R224 ;  /* 0x000aa4e0ea007986 */ /* 0x0001e8000c101904 */
[----:B------:R1:W-:Y:S04]  /*25d00*/  STG.E desc[UR4][R234.64+0xb10], R5 ;  /* 0x000b1005ea007986 */ /* 0x0003e8000c101904 */
[----:B------:R1:W-:Y:S04]  /*25d10*/  STG.E desc[UR4][R234.64+0xb18], R2 ;  /* 0x000b1802ea007986 */ /* 0x0003e8000c101904 */
[----:B--2---:R2:W-:Y:S04]  /*25d20*/  STG.E desc[UR4][R234.64+0xb1c], R0 ;  /* 0x000b1c00ea007986 */ /* 0x0045e8000c101904 */
[----:B0-----:R-:W4:Y:S04]  /*25d30*/  LDL R224, [R1+0x3164] ;  /* 0x0031640001e07983 */ /* 0x001f280000100800 */
[----:B-1----:R-:W4:Y:S04]  /*25d40*/  LDL R5, [R1+0x30f0] ;  /* 0x0030f00001057983 */ /* 0x002f280000100800 */
[----:B------:R-:W4:Y:S04]  /*25d50*/  LDL R2, [R1+0x30e8] ;  /* 0x0030e80001027983 */ /* 0x000f280000100800 */
        /* <DEDUP_REMOVED lines=45> */
[----:B----4-:R-:W4:Y:S04]  /*26030*/  LDL R249, [R1+0x3110] ;  /* 0x0031100001f97983 */ /* 0x010f280000100800 */
[----:B------:R-:W4:Y:S04]  /*26040*/  LDL R248, [R1+0x3114] ;  /* 0x0031140001f87983 */ /* 0x000f280000100800 */
[----:B------:R-:W4:Y:S04]  /*26050*/  LDL R3, [R1+0x3108] ;  /* 0x0031080001037983 */ /* 0x000f280000100800 */
[----:B------:R-:W4:Y:S04]  /*26060*/  LDL R236, [R1+0x310c] ;  /* 0x00310c0001ec7983 */ /* 0x000f280000100800 */
[----:B------:R-:W4:Y:S04]  /*26070*/  LDL R237, [R1+0x3100] ;  /* 0x0031000001ed7983 */ /* 0x000f280000100800 */
[----:B------:R-:W4:Y:S04]  /*26080*/  LDL R252, [R1+0x3104] ;  /* 0x0031040001fc7983 */ /* 0x000f280000100800 */
[----:B---3--:R-:W3:Y:S04]  /*26090*/  LDL R4, [R1+0x30fc] ;  /* 0x0030fc0001047983 */ /* 0x008ee80000100800 */
[----:B------:R1:W-:Y:S04]  /*260a0*/  STG.E desc[UR4][R234.64+0xaa0], R225 ;  /* 0x000aa0e1ea007986 */ /* 0x0003e8000c101904 */
[----:B------:R1:W-:Y:S04]  /*260b0*/  STG.E desc[UR4][R234.64+0xaa8], R227 ;  /* 0x000aa8e3ea007986 */ /* 0x0003e8000c101904 */
[----:B0-----:R-:W3:Y:S04]  /*260c0*/  LDL R226, [R1+0x315c] ;  /* 0x00315c0001e27983 */ /* 0x001ee80000100800 */
[----:B-1----:R-:W3:Y:S04]  /*260d0*/  LDL R225, [R1+0x3160] ;  /* 0x0031600001e17983 */ /* 0x002ee80000100800 */
[----:B------:R-:W3:Y:S04]  /*260e0*/  LDL R227, [R1+0x3158] ;  /* 0x0031580001e37983 */ /* 0x000ee80000100800 */
[----:B------:R0:W-:Y:S04]  /*260f0*/  STG.E desc[UR4][R234.64+0xb24], R224 ;  /* 0x000b24e0ea007986 */ /* 0x0001e8000c101904 */
[----:B------:R1:W-:Y:S04]  /*26100*/  STG.E desc[UR4][R234.64+0xb90], R5 ;  /* 0x000b9005ea007986 */ /* 0x0003e8000c101904 */
[----:B------:R-:W-:Y:S04]  /*26110*/  STG.E desc[UR4][R234.64+0xb98], R2 ;  /* 0x000b9802ea007986 */ /* 0x000fe8000c101904 */
[----:B--2---:R2:W-:Y:S04]  /*26120*/  STG.E desc[UR4][R234.64+0xb9c], R0 ;  /* 0x000b9c00ea007986 */ /* 0x0045e8000c101904 */
[----:B0-----:R-:W3:Y:S04]  /*26130*/  LDL R224, [R1+0x30e0] ;  /* 0x0030e00001e07983 */ /* 0x001ee80000100800 */
[----:B-1----:R-:W3:Y:S04]  /*26140*/  LDL R5, [R1+0x3074] ;  /* 0x0030740001057983 */ /* 0x002ee80000100800 */
[----:B--2---:R-:W2:Y:S04]  /*26150*/  LDL R0, [R1+0x3068] ;  /* 0x0030680001007983 */ /* 0x004ea80000100800 */
[----:B------:R-:W2:Y:S04]  /*26160*/  LDL R2, [R1+0x306c] ;  /* 0x00306c0001027983 */ /* 0x000ea80000100800 */
[----:B------:R0:W-:Y:S04]  /*26170*/  STG.E desc[UR4][R234.64+0xb88], R250 ;  /* 0x000b88faea007986 */ /* 0x0001e8000c101904 */
[----:B------:R1:W-:Y:S04]  /*26180*/  STG.E desc[UR4][R234.64+0xb94], R251 ;  /* 0x000b94fbea007986 */ /* 0x0003e8000c101904 */
[----:B0-----:R-:W2:Y:S04]  /*26190*/  LDL R250, [R1+0x307c] ;  /* 0x00307c0001fa7983 */ /* 0x001ea80000100800 */
[----:B-1----:R-:W2:Y:S04]  /*261a0*/  LDL R251, [R1+0x3070] ;  /* 0x0030700001fb7983 */ /* 0x002ea80000100800 */
[----:B------:R-:W-:Y:S04]  /*261b0*/  STG.E desc[UR4][R234.64+0xb30], R229 ;  /* 0x000b30e5ea007986 */ /* 0x000fe8000c101904 */
[----:B------:R0:W-:Y:S04]  /*261c0*/  STG.E desc[UR4][R234.64+0xb34], R228 ;  /* 0x000b34e4ea007986 */ /* 0x0001e8000c101904 */
        /* <DEDUP_REMOVED lines=14> */
[----:B----4-:R-:W-:Y:S04]  /*262b0*/  STG.E desc[UR4][R234.64+0xb70], R249 ;  /* 0x000b70f9ea007986 */ /* 0x010fe8000c101904 */
[----:B------:R4:W-:Y:S04]  /*262c0*/  STG.E desc[UR4][R234.64+0xb74], R248 ;  /* 0x000b74f8ea007986 */ /* 0x0009e8000c101904 */
[----:B------:R-:W-:Y:S04]  /*262d0*/  STG.E desc[UR4][R234.64+0xb78], R3 ;  /* 0x000b7803ea007986 */ /* 0x000fe8000c101904 */
[----:B------:R4:W-:Y:S04]  /*262e0*/  STG.E desc[UR4][R234.64+0xb7c], R236 ;  /* 0x000b7cecea007986 */ /* 0x0009e8000c101904 */
[----:B------:R-:W-:Y:S04]  /*262f0*/  STG.E desc[UR4][R234.64+0xb80], R237 ;  /* 0x000b80edea007986 */ /* 0x000fe8000c101904 */
[----:B------:R4:W-:Y:S04]  /*26300*/  STG.E desc[UR4][R234.64+0xb84], R252 ;  /* 0x000b84fcea007986 */ /* 0x0009e8000c101904 */
[----:B---3--:R3:W-:Y:S04]  /*26310*/  STG.E desc[UR4][R234.64+0xb8c], R4 ;  /* 0x000b8c04ea007986 */ /* 0x0087e8000c101904 */
[----:B0-----:R-:W2:Y:S04]  /*26320*/  LDL R228, [R1+0x30d0] ;  /* 0x0030d00001e47983 */ /* 0x001ea80000100800 */
[----:B------:R-:W2:Y:S04]  /*26330*/  LDL R229, [R1+0x30d4] ;  /* 0x0030d40001e57983 */ /* 0x000ea80000100800 */
        /* <DEDUP_REMOVED lines=29> */
[----:B--2---:R2:W-:Y:S04]  /*26510*/  STG.E desc[UR4][R234.64+0xc18], R0 ;  /* 0x000c1800ea007986 */ /* 0x0045e8000c101904 */
[----:B0-----:R-:W3:Y:S04]  /*26520*/  LDL.LU R224, [R1+0x4e98] ;  /* 0x004e980001e07983 */ /* 0x001ee80000300800 */
[----:B------:R0:W-:Y:S04]  /*26530*/  STG.E desc[UR4][R234.64+0xc1c], R2 ;  /* 0x000c1c02ea007986 */ /* 0x0001e8000c101904 */
[----:B-1----:R-:W3:Y:S04]  /*26540*/  LDL.LU R5, [R1+0x4e24] ;  /* 0x004e240001057983 */ /* 0x002ee80000300800 */
[----:B--2---:R-:W2:Y:S04]  /*26550*/  LDL.LU R0, [R1+0x4e20] ;  /* 0x004e200001007983 */ /* 0x004ea80000300800 */
[----:B0-----:R-:W2:Y:S04]  /*26560*/  LDL.LU R2, [R1+0x4e1c] ;  /* 0x004e1c0001027983 */ /* 0x001ea80000300800 */
        /* <DEDUP_REMOVED lines=23> */
[----:B------:R4:W-:Y:S04]  /*266e0*/  STG.E desc[UR4][R234.64+0xbfc], R3 ;  /* 0x000bfc03ea007986 */ /* 0x0009e8000c101904 */
[----:B------:R4:W-:Y:S04]  /*266f0*/  STG.E desc[UR4][R234.64+0xc00], R252 ;  /* 0x000c00fcea007986 */ /* 0x0009e8000c101904 */
[----:B------:R4:W-:Y:S04]  /*26700*/  STG.E desc[UR4][R234.64+0xc04], R237 ;  /* 0x000c04edea007986 */ /* 0x0009e8000c101904 */
[----:B---3--:R3:W-:Y:S04]  /*26710*/  STG.E desc[UR4][R234.64+0xc08], R4 ;  /* 0x000c0804ea007986 */ /* 0x0087e8000c101904 */
[----:B0-----:R-:W2:Y:S04]  /*26720*/  LDL.LU R228, [R1+0x4e88] ;  /* 0x004e880001e47983 */ /* 0x001ea80000300800 */
[----:B-1----:R-:W2:Y:S04]  /*26730*/  LDL.LU R229, [R1+0x4e84] ;  /* 0x004e840001e57983 */ /* 0x002ea80000300800 */
        /* <DEDUP_REMOVED lines=18> */
[----:B------:R-:W4:Y:S04]  /*26860*/  LDL.LU R3, [R1+0x4e3c] ;  /* 0x004e3c0001037983 */ /* 0x000f280000300800 */
[----:B------:R-:W4:Y:S04]  /*26870*/  LDL.LU R252, [R1+0x4e38] ;  /* 0x004e380001fc7983 */ /* 0x000f280000300800 */
[----:B------:R-:W4:Y:S04]  /*26880*/  LDL.LU R237, [R1+0x4e34] ;  /* 0x004e340001ed7983 */ /* 0x000f280000300800 */
[----:B---3--:R-:W3:Y:S04]  /*26890*/  LDL.LU R4, [R1+0x4e30] ;  /* 0x004e300001047983 */ /* 0x008ee80000300800 */
[----:B------:R1:W-:Y:S04]  /*268a0*/  STG.E desc[UR4][R234.64+0xba4], R225 ;  /* 0x000ba4e1ea007986 */ /* 0x0003e8000c101904 */
[----:B0-----:R-:W3:Y:S04]  /*268b0*/  LDL.LU R226, [R1+0x4e90] ;  /* 0x004e900001e27983 */ /* 0x001ee80000300800 */
[----:B------:R0:W-:Y:S04]  /*268c0*/  STG.E desc[UR4][R234.64+0xbac], R227 ;  /* 0x000bace3ea007986 */ /* 0x0001e8000c101904 */
[----:B-1----:R-:W3:Y:S04]  /*268d0*/  LDL.LU R225, [R1+0x4e94] ;  /* 0x004e940001e17983 */ /* 0x002ee80000300800 */
[----:B--2---:R1:W-:Y:S04]  /*268e0*/  STG.E desc[UR4][R234.64+0xc20], R2 ;  /* 0x000c2002ea007986 */ /* 0x0043e8000c101904 */
[----:B0-----:R-:W2:Y:S04]  /*268f0*/  LDL.LU R227, [R1+0x4e8c] ;  /* 0x004e8c0001e37983 */ /* 0x001ea80000300800 */
[----:B------:R0:W-:Y:S04]  /*26900*/  STG.E desc[UR4][R234.64+0xc24], R0 ;  /* 0x000c2400ea007986 */ /* 0x0001e8000c101904 */
[----:B------:R0:W-:Y:S04]  /*26910*/  STG.E desc[UR4][R234.64+0xc28], R5 ;  /* 0x000c2805ea007986 */ /* 0x0001e8000c101904 */
[----:B-1----:R-:W2:Y:S04]  /*26920*/  LDL.LU R2, [R1+0x4e18] ;  /* 0x004e180001027983 */ /* 0x002ea80000300800 */
[----:B0-----:R-:W2:Y:S04]  /*26930*/  LDL.LU R0, [R1+0x4e14] ;  /* 0x004e140001007983 */ /* 0x001ea80000300800 */
[----:B------:R-:W2:Y:S04]  /*26940*/  LDL.LU R5, [R1+0x4e10] ;  /* 0x004e100001057983 */ /* 0x000ea80000300800 */
[----:B------:R-:W-:Y:S04]  /*26950*/  STG.E desc[UR4][R234.64+0xc2c], R251 ;  /* 0x000c2cfbea007986 */ /* 0x000fe8000c101904 */
[----:B------:R0:W-:Y:S02]  /*26960*/  STG.E desc[UR4][R234.64+0xc30], R250 ;  /* 0x000c30faea007986 */ /* 0x0001e4000c101904 */
[----:B0-----:R-:W0:Y:S02]  /*26970*/  LDC.64 R250, c[0x0][0x3a0] ;  /* 0x0000e800fffa7b82 */ /* 0x001e240000000a00 */
        /* <DEDUP_REMOVED lines=26> */
[----:B------:R-:W-:Y:S04]  /*26b20*/  STG.E desc[UR4][R234.64+0xca0], R222 ;  /* 0x000ca0deea007986 */ /* 0x000fe8000c101904 */
[----:B--2---:R-:W-:Y:S04]  /*26b30*/  STG.E desc[UR4][R234.64+0xc94], R227 ;  /* 0x000c94e3ea007986 */ /* 0x004fe8000c101904 */
        /* <DEDUP_REMOVED lines=219> */
[----:B------:R-:W-:Y:S04]  /*278f0*/  STG.E desc[UR4][R234.64+0x1010], RZ ;  /* 0x001010ffea007986 */ /* 0x000fe8000c101904 */
[----:B------:R0:W-:Y:S04]  /*27900*/  STG.E desc[UR4][R234.64+0x1014], R5 ;  /* 0x00101405ea007986 */ /* 0x0001e8000c101904 */
[----:B------:R1:W-:Y:S01]  /*27910*/  STL [R1+0x4dd0], R240 ;  /* 0x004dd0f001007387 */ /* 0x0003e20000100800 */
[----:B0-----:R-:W-:-:S03]  /*27920*/  IMAD.WIDE R234, R5, 0x406004, R250 ;  /* 0x0040600405ea7825 */ /* 0x001fc600078e02fa */
[----:B------:R-:W-:Y:S01]  /*27930*/  IADD3 R250, P1, PT, R234, 0x800000, RZ ;  /* 0x00800000eafa7810 */ /* 0x000fe20007f3e0ff */
[----:B-1----:R-:W-:-:S03]  /*27940*/  IMAD.MOV.U32 R240, RZ, RZ, 0x1 ;  /* 0x00000001fff07424 */ /* 0x002fc600078e00ff */
[----:B------:R-:W-:Y:S01]  /*27950*/  IADD3.X R251, PT, PT, RZ, R235, RZ, P1, !PT ;  /* 0x000000ebfffb7210 */ /* 0x000fe20000ffe4ff */
[----:B------:R0:W-:Y:S04]  /*27960*/  STL [R1+0x4db4], R247 ;  /* 0x004db4f701007387 */ /* 0x0001e80000100800 */
[----:B------:R-:W2:Y:S04]  /*27970*/  ATOMG.E.ADD.STRONG.GPU PT, R250, desc[UR4][R250.64+-0x3fa000], R240 ;  /* 0xc06000f0fafa79a8 */ /* 0x000ea800081ef104 */
[----:B------:R1:W-:Y:S04]  /*27980*/  STL [R1+0x4db8], R246 ;  /* 0x004db8f601007387 */ /* 0x0003e80000100800 */
[----:B------:R3:W-:Y:S04]  /*27990*/  STL [R1+0x4dbc], R245 ;  /* 0x004dbcf501007387 */ /* 0x0007e80000100800 */
[----:B------:R4:W-:Y:S04]  /*279a0*/  STL [R1+0x4dc0], R244 ;  /* 0x004dc0f401007387 */ /* 0x0009e80000100800 */
[----:B------:R4:W-:Y:S04]  /*279b0*/  STL [R1+0x4dc4], R243 ;  /* 0x004dc4f301007387 */ /* 0x0009e80000100800 */
[----:B------:R4:W-:Y:S04]  /*279c0*/  STL [R1+0x4dc8], R242 ;  /* 0x004dc8f201007387 */ /* 0x0009e80000100800 */
[----:B------:R4:W-:Y:S04]  /*279d0*/  STL [R1+0x4dcc], R241 ;  /* 0x004dccf101007387 */ /* 0x0009e80000100800 */
[----:B------:R4:W-:Y:S04]  /*279e0*/  STL [R1+0x4db0], R248 ;  /* 0x004db0f801007387 */ /* 0x0009e80000100800 */
[----:B0-----:R-:W2:Y:S04]  /*279f0*/  LDL R247, [R1+0x3c70] ;  /* 0x003c700001f77983 */ /* 0x001ea80000100800 */
[----:B-1----:R-:W2:Y:S04]  /*27a00*/  LDL R246, [R1+0x3c7c] ;  /* 0x003c7c0001f67983 */ /* 0x002ea80000100800 */
[----:B---3--:R-:W3:Y:S04]  /*27a10*/  LDL R245, [R1+0x3c78] ;  /* 0x003c780001f57983 */ /* 0x008ee80000100800 */
[----:B----4-:R-:W4:Y:S04]  /*27a20*/  LDL R244, [R1+0x3c84] ;  /* 0x003c840001f47983 */ /* 0x010f280000100800 */
[----:B------:R-:W4:Y:S04]  /*27a30*/  LDL R243, [R1+0x3c80] ;  /* 0x003c800001f37983 */ /* 0x000f280000100800 */
[----:B------:R-:W4:Y:S04]  /*27a40*/  LDL R242, [R1+0x3c8c] ;  /* 0x003c8c0001f27983 */ /* 0x000f280000100800 */
[----:B------:R-:W4:Y:S04]  /*27a50*/  LDL R241, [R1+0x3c88] ;  /* 0x003c880001f17983 */ /* 0x000f280000100800 */
[----:B------:R0:W-:Y:S04]  /*27a60*/  STL [R1+0x4da0], R252 ;  /* 0x004da0fc01007387 */ /* 0x0001e80000100800 */
[----:B------:R-:W4:Y:S04]  /*27a70*/  LDL R248, [R1+0x3c74] ;  /* 0x003c740001f87983 */ /* 0x000f280000100800 */
[----:B------:R1:W-:Y:S04]  /*27a80*/  STL [R1+0x4d98], R4 ;  /* 0x004d980401007387 */ /* 0x0003e80000100800 */
[----:B0-----:R-:W4:Y:S04]  /*27a90*/  LDL R252, [R1+0x3c64] ;  /* 0x003c640001fc7983 */ /* 0x001f280000100800 */
[----:B------:R0:W-:Y:S04]  /*27aa0*/  STL [R1+0x4d9c], R237 ;  /* 0x004d9ced01007387 */ /* 0x0001e80000100800 */
[----:B------:R0:W-:Y:S04]  /*27ab0*/  STL [R1+0x4da4], R3 ;  /* 0x004da40301007387 */ /* 0x0001e80000100800 */
[----:B------:R0:W-:Y:S04]  /*27ac0*/  STL [R1+0x4da8], R236 ;  /* 0x004da8ec01007387 */ /* 0x0001e80000100800 */
[----:B------:R0:W-:Y:S04]  /*27ad0*/  STL [R1+0x4dac], R249 ;  /* 0x004dacf901007387 */ /* 0x0001e80000100800 */
[----:B-1----:R-:W4:Y:S04]  /*27ae0*/  LDL R4, [R1+0x3c5c] ;  /* 0x003c5c0001047983 */ /* 0x002f280000100800 */
[----:B0-----:R-:W4:Y:S04]  /*27af0*/  LDL R237, [R1+0x3c58] ;  /* 0x003c580001ed7983 */ /* 0x001f280000100800 */
[----:B------:R-:W4:Y:S04]  /*27b00*/  LDL R3, [R1+0x3c60] ;  /* 0x003c600001037983 */ /* 0x000f280000100800 */
[----:B------:R-:W4:Y:S04]  /*27b10*/  LDL R236, [R1+0x3c6c] ;  /* 0x003c6c0001ec7983 */ /* 0x000f280000100800 */
[----:B------:R-:W4:Y:S04]  /*27b20*/  LDL R249, [R1+0x3c68] ;  /* 0x003c680001f97983 */ /* 0x000f280000100800 */
        /* <DEDUP_REMOVED lines=15> */
[----:B0-----:R-:W4:Y:S04]  /*27c20*/  LDL R220, [R1+0x3c48] ;  /* 0x003c480001dc7983 */ /* 0x001f280000100800 */
[----:B-1----:R-:W4:Y:S04]  /*27c30*/  LDL R222, [R1+0x3c40] ;  /* 0x003c400001de7983 */ /* 0x002f280000100800 */
        /* <DEDUP_REMOVED lines=14> */
[----:B--2---:R-:W-:-:S03]  /*27d20*/  IMAD.WIDE R250, R250, 0x1018, R234 ;  /* 0x00001018fafa7825 */ /* 0x004fc600078e02ea */
[----:B------:R-:W2:Y:S04]  /*27d30*/  LDL R234, [R1+0x3c50] ;  /* 0x003c500001ea7983 */ /* 0x000ea80000100800 */
[----:B------:R-:W2:Y:S04]  /*27d40*/  LDL R235, [R1+0x3c54] ;  /* 0x003c540001eb7983 */ /* 0x000ea80000100800 */
[----:B------:R-:W-:Y:S04]  /*27d50*/  STG.E desc[UR4][R250.64+0x18], R247 ;  /* 0x000018f7fa007986 */ /* 0x000fe8000c101904 */
[----:B------:R-:W-:Y:S04]  /*27d60*/  STG.E desc[UR4][R250.64+0x14], R246 ;  /* 0x000014f6fa007986 */ /* 0x000fe8000c101904 */
[----:B---3--:R-:W-:Y:S04]  /*27d70*/  STG.E desc[UR4][R250.64+0x10], R245 ;  /* 0x000010f5fa007986 */ /* 0x008fe8000c101904 */
[----:B----4-:R-:W-:Y:S04]  /*27d80*/  STG.E desc[UR4][R250.64+0xc], R244 ;  /* 0x00000cf4fa007986 */ /* 0x010fe8000c101904 */
[----:B------:R0:W-:Y:S04]  /*27d90*/  STG.E desc[UR4][R250.64+0x8], R243 ;  /* 0x000008f3fa007986 */ /* 0x0001e8000c101904 */
[----:B------:R-:W-:Y:S04]  /*27da0*/  STG.E desc[UR4][R250.64+0x4], R242 ;  /* 0x000004f2fa007986 */ /* 0x000fe8000c101904 */
[----:B------:R1:W-:Y:S04]  /*27db0*/  STG.E desc[UR4][R250.64], R241 ;  /* 0x000000f1fa007986 */ /* 0x0003e8000c101904 */
[----:B0-----:R-:W3:Y:S04]  /*27dc0*/  LDL R243, [R1+0x3c00] ;  /* 0x003c000001f37983 */ /* 0x001ee80000100800 */
[----:B------:R0:W-:Y:S04]  /*27dd0*/  STG.E desc[UR4][R250.64+0x1c], R248 ;  /* 0x00001cf8fa007986 */ /* 0x0001e8000c101904 */
[----:B-1----:R-:W4:Y:S04]  /*27de0*/  LDL R241, [R1+0x3c08] ;  /* 0x003c080001f17983 */ /* 0x002f280000100800 */
[----:B------:R-:W4:Y:S04]  /*27df0*/  LDL R242, [R1+0x3c0c] ;  /* 0x003c0c0001f27983 */ /* 0x000f280000100800 */
[----:B------:R-:W4:Y:S04]  /*27e00*/  LDL R244, [R1+0x3c04] ;  /* 0x003c040001f47983 */ /* 0x000f280000100800 */
[----:B------:R-:W4:Y:S04]  /*27e10*/  LDL R245, [R1+0x3bf8] ;  /* 0x003bf80001f57983 */ /* 0x000f280000100800 */
[----:B------:R-:W4:Y:S04]  /*27e20*/  LDL R246, [R1+0x3bfc] ;  /* 0x003bfc0001f67983 */ /* 0x000f280000100800 */
[----:B------:R-:W4:Y:S04]  /*27e30*/  LDL R247, [R1+0x3bf0] ;  /* 0x003bf00001f77983 */ /* 0x000f280000100800 */
[----:B------:R1:W-:Y:S04]  /*27e40*/  STG.E desc[UR4][R250.64+0x2c], R252 ;  /* 0x00002cfcfa007986 */ /* 0x0003e8000c101904 */
[----:B0-----:R-:W4:Y:S04]  /*27e50*/  LDL R248, [R1+0x3bf4] ;  /* 0x003bf40001f87983 */ /* 0x001f280000100800 */
[----:B-1----:R-:W4:Y:S04]  /*27e60*/  LDL R252, [R1+0x3be4] ;  /* 0x003be40001fc7983 */ /* 0x002f280000100800 */
[----:B------:R0:W-:Y:S04]  /*27e70*/  STG.E desc[UR4][R250.64+0x20], R249 ;  /* 0x000020f9fa007986 */ /* 0x0001e8000c101904 */
[----:B------:R1:W-:Y:S04]  /*27e80*/  STG.E desc[UR4][R250.64+0x24], R236 ;  /* 0x000024ecfa007986 */ /* 0x0003e8000c101904 */
[----:B------:R1:W-:Y:S04]  /*27e90*/  STG.E desc[UR4][R250.64+0x28], R3 ;  /* 0x00002803fa007986 */ /* 0x0003e8000c101904 */
[----:B------:R1:W-:Y:S04]  /*27ea0*/  STG.E desc[UR4][R250.64+0x30], R237 ;  /* 0x000030edfa007986 */ /* 0x0003e8000c101904 */
[----:B------:R1:W-:Y:S04]  /*27eb0*/  STG.E desc[UR4][R250.64+0x34], R4 ;  /* 0x00003404fa007986 */ /* 0x0003e8000c101904 */
[----:B0-----:R-:W4:Y:S04]  /*27ec0*/  LDL R249, [R1+0x3be8] ;  /* 0x003be80001f97983 */ /* 0x001f280000100800 */
[----:B-1----:R-:W4:Y:S04]  /*27ed0*/  LDL R236, [R1+0x3bec] ;  /* 0x003bec0001ec7983 */ /* 0x002f280000100800 */
[----:B------:R-:W4:Y:S04]  /*27ee0*/  LDL R3, [R1+0x3be0] ;  /* 0x003be00001037983 */ /* 0x000f280000100800 */
[----:B------:R-:W4:Y:S04]  /*27ef0*/  LDL R237, [R1+0x3bd8] ;  /* 0x003bd80001ed7983 */ /* 0x000f280000100800 */
[----:B------:R-:W4:Y:S04]  /*27f00*/  LDL R4, [R1+0x3bdc] ;  /* 0x003bdc0001047983 */ /* 0x000f280000100800 */
        /* <DEDUP_REMOVED lines=32> */
[----:B--2---:R0:W-:Y:S04]  /*28110*/  STG.E desc[UR4][R250.64+0x38], R234 ;  /* 0x000038eafa007986 */ /* 0x0041e8000c101904 */
[----:B------:R1:W-:Y:S04]  /*28120*/  STG.E desc[UR4][R250.64+0x3c], R235 ;  /* 0x00003cebfa007986 */ /* 0x0003e8000c101904 */
[----:B0-----:R-:W2:Y:S04]  /*28130*/  LDL R234, [R1+0x3bd0] ;  /* 0x003bd00001ea7983 */ /* 0x001ea80000100800 */
[----:B-1----:R-:W2:Y:S04]  /*28140*/  LDL R235, [R1+0x3bd4] ;  /* 0x003bd40001eb7983 */ /* 0x002ea80000100800 */
[----:B---3--:R-:W-:Y:S04]  /*28150*/  STG.E desc[UR4][R250.64+0x88], R243 ;  /* 0x000088f3fa007986 */ /* 0x008fe8000c101904 */
[----:B----4-:R0:W-:Y:S04]  /*28160*/  STG.E desc[UR4][R250.64+0x80], R241 ;  /* 0x000080f1fa007986 */ /* 0x0101e8000c101904 */
        /* <DEDUP_REMOVED lines=9> */
[----:B---3--:R-:W3:Y:S04]  /*28200*/  LDL R244, [R1+0x3b84] ;  /* 0x003b840001f47983 */ /* 0x008ee80000100800 */
[----:B----4-:R-:W4:Y:S04]  /*28210*/  LDL R245, [R1+0x3b78] ;  /* 0x003b780001f57983 */ /* 0x010f280000100800 */
        /* <DEDUP_REMOVED lines=31> */
[----:B0-----:R-:W4:Y:S04]  /*28410*/  LDL R220, [R1+0x3b48] ;  /* 0x003b480001dc7983 */ /* 0x001f280000100800 */
[----:B-1----:R-:W4:Y:S04]  /*28420*/  LDL R223, [R1+0x3b4c] ;  /* 0x003b4c0001df7983 */ /* 0x002f280000100800 */
[----:B------:R-:W4:Y:S04]  /*28430*/  LDL R222, [R1+0x3b40] ;  /* 0x003b400001de7983 */ /* 0x000f280000100800 */
[----:B------:R-:W4:Y:S04]  /*28440*/  LDL R225, [R1+0x3b44] ;  /* 0x003b440001e17983 */ /* 0x000f280000100800 */
[----:B--2---:R0:W-:Y:S04]  /*28450*/  STG.E desc[UR4][R250.64+0xb8], R234 ;  /* 0x0000b8eafa007986 */ /* 0x0041e8000c101904 */
[----:B------:R1:W-:Y:S04]  /*28460*/  STG.E desc[UR4][R250.64+0xbc], R235 ;  /* 0x0000bcebfa007986 */ /* 0x0003e8000c101904 */
        /* <DEDUP_REMOVED lines=17> */
[----:B---3--:R3:W-:Y:S04]  /*28580*/  STG.E desc[UR4][R250.64+0x10c], R244 ;  /* 0x00010cf4fa007986 */ /* 0x0087e8000c101904 */
[----:B----4-:R4:W-:Y:S04]  /*28590*/  STG.E desc[UR4][R250.64+0x110], R245 ;  /* 0x000110f5fa007986 */ /* 0x0109e8000c101904 */
        /* <DEDUP_REMOVED lines=25> */
[----:B------:R-:W-:Y:S04]  /*28730*/  STG.E desc[UR4][R250.64+0x148], R222 ;  /* 0x000148defa007986 */ /* 0x000fe8000c101904 */
[----:B------:R-:W-:Y:S04]  /*28740*/  STG.E desc[UR4][R250.64+0x14c], R225 ;  /* 0x00014ce1fa007986 */ /* 0x000fe8000c101904 */
[----:B0-----:R-:W4:Y:S04]  /*28750*/  LDL R220, [R1+0x3ac8] ;  /* 0x003ac80001dc7983 */ /* 0x001f280000100800 */
[----:B-1----:R-:W4:Y:S04]  /*28760*/  LDL R223, [R1+0x3acc] ;  /* 0x003acc0001df7983 */ /* 0x002f280000100800 */
[----:B--2---:R-:W-:Y:S04]  /*28770*/  STG.E desc[UR4][R250.64+0x150], R224 ;  /* 0x000150e0fa007986 */ /* 0x004fe8000c101904 */
[----:B------:R0:W-:Y:S04]  /*28780*/  STG.E desc[UR4][R250.64+0x138], R234 ;  /* 0x000138eafa007986 */ /* 0x0001e8000c101904 */
[----:B------:R1:W-:Y:S04]  /*28790*/  STG.E desc[UR4][R250.64+0x13c], R235 ;  /* 0x00013cebfa007986 */ /* 0x0003e8000c101904 */
        /* <DEDUP_REMOVED lines=13> */
[----:B------:R-:W4:Y:S04]  /*28870*/  LDL R222, [R1+0x3ac0] ;  /* 0x003ac00001de7983 */ /* 0x000f280000100800 */
[----:B------:R-:W4:Y:S04]  /*28880*/  LDL R225, [R1+0x3ac4] ;  /* 0x003ac40001e17983 */ /* 0x000f280000100800 */
[----:B------:R-:W4:Y:S04]  /*28890*/  LDL R224, [R1+0x3ab8] ;  /* 0x003ab80001e07983 */ /* 0x000f280000100800 */
[----:B--2---:R-:W2:Y:S04]  /*288a0*/  LDL R227, [R1+0x3abc] ;  /* 0x003abc0001e37983 */ /* 0x004ea80000100800 */
[----:B0-----:R-:W2:Y:S04]  /*288b0*/  LDL R226, [R1+0x3ab0] ;  /* 0x003ab00001e27983 */ /* 0x001ea80000100800 */
[----:B-1----:R-:W2:Y:S04]  /*288c0*/  LDL R229, [R1+0x3ab4] ;  /* 0x003ab40001e57983 */ /* 0x002ea80000100800 */
[----:B------:R-:W2:Y:S04]  /*288d0*/  LDL R228, [R1+0x3aa8] ;  /* 0x003aa80001e47983 */ /* 0x000ea80000100800 */
[----:B------:R-:W2:Y:S04]  /*288e0*/  LDL R231, [R1+0x3aac] ;  /* 0x003aac0001e77983 */ /* 0x000ea80000100800 */
[----:B------:R-:W2:Y:S04]  /*288f0*/  LDL R230, [R1+0x3aa0] ;  /* 0x003aa00001e67983 */ /* 0x000ea80000100800 */
[----:B------:R0:W-:Y:S04]  /*28900*/  STG.E desc[UR4][R250.64+0x180], R241 ;  /* 0x000180f1fa007986 */ /* 0x0001e8000c101904 */
[----:B------:R-:W2:Y:S04]  /*28910*/  LDL R233, [R1+0x3aa4] ;  /* 0x003aa40001e97983 */ /* 0x000ea80000100800 */
[----:B------:R1:W-:Y:S04]  /*28920*/  STG.E desc[UR4][R250.64+0x184], R242 ;  /* 0x000184f2fa007986 */ /* 0x0003e8000c101904 */
[----:B------:R1:W-:Y:S04]  /*28930*/  STG.E desc[UR4][R250.64+0x188], R243 ;  /* 0x000188f3fa007986 */ /* 0x0003e8000c101904 */
[----:B---3--:R3:W-:Y:S04]  /*28940*/  STG.E desc[UR4][R250.64+0x18c], R244 ;  /* 0x00018cf4fa007986 */ /* 0x0087e8000c101904 */
[----:B----4-:R4:W-:Y:S04]  /*28950*/  STG.E desc[UR4][R250.64+0x190], R245 ;  /* 0x000190f5fa007986 */ /* 0x0109e8000c101904 */
[----:B------:R4:W-:Y:S04]  /*28960*/  STG.E desc[UR4][R250.64+0x194], R246 ;  /* 0x000194f6fa007986 */ /* 0x0009e8000c101904 */
[----:B------:R4:W-:Y:S04]  /*28970*/  STG.E desc[UR4][R250.64+0x198], R247 ;  /* 0x000198f7fa007986 */ /* 0x0009e8000c101904 */
[----:B------:R-:W2:Y:S04]  /*28980*/  LDL R232, [R1+0x3a98] ;  /* 0x003a980001e87983 */ /* 0x000ea80000100800 */
[----:B------:R4:W-:Y:S04]  /*28990*/  STG.E desc[UR4][R250.64+0x19c], R248 ;  /* 0x00019cf8fa007986 */ /* 0x0009e8000c101904 */
[----:B------:R-:W2:Y:S04]  /*289a0*/  LDL R238, [R1+0x3a9c] ;  /* 0x003a9c0001ee7983 */ /* 0x000ea80000100800 */
[----:B------:R-:W2:Y:S04]  /*289b0*/  LDL R239, [R1+0x3a90] ;  /* 0x003a900001ef7983 */ /* 0x000ea80000100800 */
[----:B------:R-:W2:Y:S04]  /*289c0*/  LDL R240, [R1+0x3a94] ;  /* 0x003a940001f07983 */ /* 0x000ea80000100800 */
[----:B0-----:R-:W2:Y:S04]  /*289d0*/  LDL R241, [R1+0x3a88] ;  /* 0x003a880001f17983 */ /* 0x001ea80000100800 */
[----:B-1----:R-:W2:Y:S04]  /*289e0*/  LDL R242, [R1+0x3a8c] ;  /* 0x003a8c0001f27983 */ /* 0x002ea80000100800 */
[----:B------:R-:W2:Y:S04]  /*289f0*/  LDL R243, [R1+0x3a80] ;  /* 0x003a800001f37983 */ /* 0x000ea80000100800 */
[----:B---3--:R-:W3:Y:S04]  /*28a00*/  LDL R244, [R1+0x3a84] ;  /* 0x003a840001f47983 */ /* 0x008ee80000100800 */
[----:B----4-:R-:W4:Y:S04]  /*28a10*/  LDL R245, [R1+0x3a78] ;  /* 0x003a780001f57983 */ /* 0x010f280000100800 */
[----:B------:R-:W4:Y:S04]  /*28a20*/  LDL R246, [R1+0x3a7c] ;  /* 0x003a7c0001f67983 */ /* 0x000f280000100800 */
[----:B------:R-:W4:Y:S04]  /*28a30*/  LDL R247, [R1+0x3a70] ;  /* 0x003a700001f77983 */ /* 0x000f280000100800 */
[----:B------:R0:W-:Y:S04]  /*28a40*/  STG.E desc[UR4][R250.64+0x1ac], R252 ;  /* 0x0001acfcfa007986 */ /* 0x0001e8000c101904 */
[----:B------:R-:W4:Y:S04]  /*28a50*/  LDL R248, [R1+0x3a74] ;  /* 0x003a740001f87983 */ /* 0x000f280000100800 */
[----:B0-----:R-:W4:Y:S04]  /*28a60*/  LDL R252, [R1+0x3a64] ;  /* 0x003a640001fc7983 */ /* 0x001f280000100800 */
        /* <DEDUP_REMOVED lines=12> */
[----:B0-----:R-:W4:Y:S04]  /*28b30*/  LDL R220, [R1+0x3a48] ;  /* 0x003a480001dc7983 */ /* 0x001f280000100800 */
[----:B-1----:R-:W4:Y:S04]  /*28b40*/  LDL R223, [R1+0x3a4c] ;  /* 0x003a4c0001df7983 */ /* 0x002f280000100800 */
[----:B------:R0:W-:Y:S04]  /*28b50*/  STG.E desc[UR4][R250.64+0x1b8], R234 ;  /* 0x0001b8eafa007986 */ /* 0x0001e8000c101904 */
[----:B------:R1:W-:Y:S04]  /*28b60*/  STG.E desc[UR4][R250.64+0x1bc], R235 ;  /* 0x0001bcebfa007986 */ /* 0x0003e8000c101904 */
[----:B0-----:R-:W4:Y:S04]  /*28b70*/  LDL R234, [R1+0x3a50] ;  /* 0x003a500001ea7983 */ /* 0x001f280000100800 */
[----:B-1----:R-:W4:Y:S04]  /*28b80*/  LDL R235, [R1+0x3a54] ;  /* 0x003a540001eb7983 */ /* 0x002f280000100800 */
[----:B------:R0:W-:Y:S04]  /*28b90*/  STG.E desc[UR4][R250.64+0x1c8], R222 ;  /* 0x0001c8defa007986 */ /* 0x0001e8000c101904 */
[----:B------:R1:W-:Y:S04]  /*28ba0*/  STG.E desc[UR4][R250.64+0x1cc], R225 ;  /* 0x0001cce1fa007986 */ /* 0x0003e8000c101904 */
[----:B------:R1:W-:Y:S04]  /*28bb0*/  STG.E desc[UR4][R250.64+0x1d0], R224 ;  /* 0x0001d0e0fa007986 */ /* 0x0003e8000c101904 */
[----:B--2---:R2:W-:Y:S04]  /*28bc0*/  STG.E desc[UR4][R250.64+0x1d4], R227 ;  /* 0x0001d4e3fa007986 */ /* 0x0045e8000c101904 */
[----:B------:R2:W-:Y:S04]  /*28bd0*/  STG.E desc[UR4][R250.64+0x1d8], R226 ;  /* 0x0001d8e2fa007986 */ /* 0x0005e8000c101904 */
[----:B------:R2:W-:Y:S04]  /*28be0*/  STG.E desc[UR4][R250.64+0x1dc], R229 ;  /* 0x0001dce5fa007986 */ /* 0x0005e8000c101904 */
[----:B------:R2:W-:Y:S04]  /*28bf0*/  STG.E desc[UR4][R250.64+0x1e0], R228 ;  /* 0x0001e0e4fa007986 */ /* 0x0005e8000c101904 */
[----:B------:R2:W-:Y:S04]  /*28c00*/  STG.E desc[UR4][R250.64+0x1e4], R231 ;  /* 0x0001e4e7fa007986 */ /* 0x0005e8000c101904 */
[----:B------:R4:W-:Y:S04]  /*28c10*/  STG.E desc[UR4][R250.64+0x1e8], R230 ;  /* 0x0001e8e6fa007986 */ /* 0x0009e8000c101904 */
[----:B0-----:R-:W4:Y:S04]  /*28c20*/  LDL R222, [R1+0x3a40] ;  /* 0x003a400001de7983 */ /* 0x001f280000100800 */
[----:B------:R0:W-:Y:S04]  /*28c30*/  STG.E desc[UR4][R250.64+0x1ec], R233 ;  /* 0x0001ece9fa007986 */ /* 0x0001e8000c101904 */
[----:B-1----:R-:W4:Y:S04]  /*28c40*/  LDL R225, [R1+0x3a44] ;  /* 0x003a440001e17983 */ /* 0x002f280000100800 */
[----:B------:R-:W4:Y:S04]  /*28c50*/  LDL R224, [R1+0x3a38] ;  /* 0x003a380001e07983 */ /* 0x000f280000100800 */
[----:B--2---:R-:W2:Y:S04]  /*28c60*/  LDL R227, [R1+0x3a3c] ;  /* 0x003a3c0001e37983 */ /* 0x004ea80000100800 */
        /* <DEDUP_REMOVED lines=109> */
[----:B0-----:R-:W4:Y:S04]  /*29340*/  LDL R234, [R1+0x3950] ;  /* 0x0039500001ea7983 */ /* 0x001f280000100800 */
[----:B-1----:R-:W4:Y:S04]  /*29350*/  LDL R235, [R1+0x3954] ;  /* 0x0039540001eb7983 */ /* 0x002f280000100800 */
[----:B------:R0:W-:Y:S04]  /*29360*/  STG.E desc[UR4][R250.64+0x2c4], R223 ;  /* 0x0002c4dffa007986 */ /* 0x0001e8000c101904 */
[----:B------:R-:W4:Y:S04]  /*29370*/  LDL R220, [R1+0x3948] ;  /* 0x0039480001dc7983 */ /* 0x000f280000100800 */
[----:B0-----:R-:W4:Y:S04]  /*29380*/  LDL R223, [R1+0x394c] ;  /* 0x00394c0001df7983 */ /* 0x001f280000100800 */
        /* <DEDUP_REMOVED lines=8> */
[----:B0-----:R-:W4:Y:S04]  /*29410*/  LDL R222, [R1+0x3940] ;  /* 0x0039400001de7983 */ /* 0x001f280000100800 */
[----:B-1----:R-:W4:Y:S04]  /*29420*/  LDL R225, [R1+0x3944] ;  /* 0x0039440001e17983 */ /* 0x002f280000100800 */
[----:B------:R-:W4:Y:S04]  /*29430*/  LDL R224, [R1+0x3938] ;  /* 0x0039380001e07983 */ /* 0x000f280000100800 */
[----:B--2---:R-:W2:Y:S04]  /*29440*/  LDL R227, [R1+0x393c] ;  /* 0x00393c0001e37983 */ /* 0x004ea80000100800 */
        /* <DEDUP_REMOVED lines=13> */
[----:B---3--:R-:W-:Y:S04]  /*29520*/  STG.E desc[UR4][R250.64+0x30c], R244 ;  /* 0x00030cf4fa007986 */ /* 0x008fe8000c101904 */
[----:B----4-:R-:W-:Y:S04]  /*29530*/  STG.E desc[UR4][R250.64+0x310], R245 ;  /* 0x000310f5fa007986 */ /* 0x010fe8000c101904 */
[----:B------:R-:W-:Y:S04]  /*29540*/  STG.E desc[UR4][R250.64+0x314], R246 ;  /* 0x000314f6fa007986 */ /* 0x000fe8000c101904 */
[----:B------:R-:W-:Y:S04]  /*29550*/  STG.E desc[UR4][R250.64+0x318], R247 ;  /* 0x000318f7fa007986 */ /* 0x000fe8000c101904 */
[----:B0-----:R-:W3:Y:S04]  /*29560*/  LDL R230, [R1+0x3920] ;  /* 0x0039200001e67983 */ /* 0x001ee80000100800 */
[----:B------:R-:W-:Y:S04]  /*29570*/  STG.E desc[UR4][R250.64+0x31c], R248 ;  /* 0x00031cf8fa007986 */ /* 0x000fe8000c101904 */
[----:B-1----:R-:W4:Y:S04]  /*29580*/  LDL R233, [R1+0x3924] ;  /* 0x0039240001e97983 */ /* 0x002f280000100800 */
[----:B------:R0:W-:Y:S04]  /*29590*/  STG.E desc[UR4][R250.64+0x32c], R252 ;  /* 0x00032cfcfa007986 */ /* 0x0001e8000c101904 */
[----:B------:R-:W4:Y:S04]  /*295a0*/  LDL R232, [R1+0x3918] ;  /* 0x0039180001e87983 */ /* 0x000f280000100800 */
[----:B------:R-:W4:Y:S04]  /*295b0*/  LDL R238, [R1+0x391c] ;  /* 0x00391c0001ee7983 */ /* 0x000f280000100800 */
[----:B0-----:R-:W3:Y:S04]  /*295c0*/  LDL R252, [R1+0x38e4] ;  /* 0x0038e40001fc7983 */ /* 0x001ee80000100800 */
[----:B------:R-:W4:Y:S04]  /*295d0*/  LDL R239, [R1+0x3910] ;  /* 0x0039100001ef7983 */ /* 0x000f280000100800 */
[----:B------:R-:W4:Y:S04]  /*295e0*/  LDL R240, [R1+0x3914] ;  /* 0x0039140001f07983 */ /* 0x000f280000100800 */
        /* <DEDUP_REMOVED lines=42> */
[----:B---3--:R0:W-:Y:S04]  /*29890*/  STG.E desc[UR4][R250.64+0x3ac], R252 ;  /* 0x0003acfcfa007986 */ /* 0x0081e8000c101904 */
[----:B0-----:R-:W3:Y:S04]  /*298a0*/  LDL R252, [R1+0x3864] ;  /* 0x0038640001fc7983 */ /* 0x001ee80000100800 */
[----:B------:R0:W-:Y:S04]  /*298b0*/  STG.E desc[UR4][R250.64+0x368], R230 ;  /* 0x000368e6fa007986 */ /* 0x0001e8000c101904 */
        /* <DEDUP_REMOVED lines=19> */
[----:B-1----:R-:W3:Y:S04]  /*299f0*/  LDL R233, [R1+0x38a4] ;  /* 0x0038a40001e97983 */ /* 0x002ee80000100800 */
[----:B----4-:R-:W4:Y:S04]  /*29a00*/  LDL R232, [R1+0x3898] ;  /* 0x0038980001e87983 */ /* 0x010f280000100800 */
        /* <DEDUP_REMOVED lines=25> */
[----:B--2---:R2:W-:Y:S04]  /*29ba0*/  STG.E desc[UR4][R250.64+0x3d4], R227 ;  /* 0x0003d4e3fa007986 */ /* 0x0045e8000c101904 */
[----:B------:R2:W-:Y:S04]  /*29bb0*/  STG.E desc[UR4][R250.64+0x3d8], R226 ;  /* 0x0003d8e2fa007986 */ /* 0x0005e8000c101904 */
[----:B------:R2:W-:Y:S04]  /*29bc0*/  STG.E desc[UR4][R250.64+0x3dc], R229 ;  /* 0x0003dce5fa007986 */ /* 0x0005e8000c101904 */
[----:B------:R2:W-:Y:S04]  /*29bd0*/  STG.E desc[UR4][R250.64+0x3e0], R228 ;  /* 0x0003e0e4fa007986 */ /* 0x0005e8000c101904 */
[----:B------:R-:W4:Y:S04]  /*29be0*/  LDL R220, [R1+0x3848] ;  /* 0x0038480001dc7983 */ /* 0x000f280000100800 */
[----:B------:R2:W-:Y:S04]  /*29bf0*/  STG.E desc[UR4][R250.64+0x3e4], R231 ;  /* 0x0003e4e7fa007986 */ /* 0x0005e8000c101904 */
[----:B0-----:R-:W4:Y:S04]  /*29c00*/  LDL R223, [R1+0x384c] ;  /* 0x00384c0001df7983 */ /* 0x001f280000100800 */
[----:B-1----:R-:W4:Y:S04]  /*29c10*/  LDL R222, [R1+0x3840] ;  /* 0x0038400001de7983 */ /* 0x002f280000100800 */
[----:B------:R-:W4:Y:S04]  /*29c20*/  LDL R225, [R1+0x3844] ;  /* 0x0038440001e17983 */ /* 0x000f280000100800 */
        /* <DEDUP_REMOVED lines=69> */
[----:B---3--:R0:W-:Y:S04]  /*2a080*/  STG.E desc[UR4][R250.64+0x4ac], R252 ;  /* 0x0004acfcfa007986 */ /* 0x0081e8000c101904 */
[----:B------:R-:W3:Y:S04]  /*2a090*/  LDL R231, [R1+0x37ac] ;  /* 0x0037ac0001e77983 */ /* 0x000ee80000100800 */
        /* <DEDUP_REMOVED lines=53> */
[----:B---3--:R3:W-:Y:S04]  /*2a3f0*/  STG.E desc[UR4][R250.64+0x4e4], R231 ;  /* 0x0004e4e7fa007986 */ /* 0x0087e8000c101904 */
        /* <DEDUP_REMOVED lines=8> */
[----:B------:R0:W-:Y:S04]  /*2a480*/  STG.E desc[UR4][R250.64+0x52c], R252 ;  /* 0x00052cfcfa007986 */ /* 0x0001e8000c101904 */
[----:B---3--:R-:W3:Y:S04]  /*2a490*/  LDL R231, [R1+0x372c] ;  /* 0x00372c0001e77983 */ /* 0x008ee80000100800 */
        /* <DEDUP_REMOVED lines=178> */
[----:B---3--:R3:W-:Y:S04]  /*2afc0*/  STG.E desc[UR4][R250.64+0x664], R231 ;  /* 0x000664e7fa007986 */ /* 0x0087e8000c101904 */
[----:B0-----:R-:W4:Y:S04]  /*2afd0*/  LDL R234, [R1+0x35d0] ;  /* 0x0035d00001ea7983 */ /* 0x001f280000100800 */
[----:B-1----:R-:W4:Y:S04]  /*2afe0*/  LDL R235, [R1+0x35d4] ;  /* 0x0035d40001eb7983 */ /* 0x002f280000100800 */
[----:B------:R-:W4:Y:S04]  /*2aff0*/  LDL R220, [R1+0x35c8] ;  /* 0x0035c80001dc7983 */ /* 0x000f280000100800 */
[----:B------:R-:W4:Y:S04]  /*2b000*/  LDL R223, [R1+0x35cc] ;  /* 0x0035cc0001df7983 */ /* 0x000f280000100800 */
[----:B------:R-:W4:Y:S04]  /*2b010*/  LDL R222, [R1+0x35c0] ;  /* 0x0035c00001de7983 */ /* 0x000f280000100800 */
        /* <DEDUP_REMOVED lines=367> */
[----:B------:R-:W-:Y:S04]  /*2c710*/  STG.E desc[UR4][R250.64+0x938], R234 ;  /* 0x000938eafa007986 */ /* 0x000fe8000c101904 */
[----:B------:R-:W-:Y:S04]  /*2c720*/  STG.E desc[UR4][R250.64+0x93c], R235 ;  /* 0x00093cebfa007986 */ /* 0x000fe8000c101904 */
[----:B------:R0:W-:Y:S04]  /*2c730*/  STG.E desc[UR4][R250.64+0x940], R220 ;  /* 0x000940dcfa007986 */ /* 0x0001e8000c101904 */
        /* <DEDUP_REMOVED lines=8> */
[----:B---3--:R1:W-:Y:S04]  /*2c7c0*/  STG.E desc[UR4][R250.64+0x964], R231 ;  /* 0x000964e7fa007986 */ /* 0x0083e8000c101904 */
[----:B------:R2:W-:Y:S04]  /*2c7d0*/  STG.E desc[UR4][R250.64+0x9ac], R252 ;  /* 0x0009acfcfa007986 */ /* 0x0005e8000c101904 */
[----:B0-----:R-:W3:Y:S04]  /*2c7e0*/  LDL R220, [R1+0x32c0] ;  /* 0x0032c00001dc7983 */ /* 0x001ee80000100800 */
[----:B-1----:R-:W3:Y:S04]  /*2c7f0*/  LDL R231, [R1+0x32a4] ;  /* 0x0032a40001e77983 */ /* 0x002ee80000100800 */
[----:B--2---:R-:W2:Y:S04]  /*2c800*/  LDL R252, [R1+0x325c] ;  /* 0x00325c0001fc7983 */ /* 0x004ea80000100800 */
        /* <DEDUP_REMOVED lines=45> */
[----:B---3--:R-:W3:Y:S04]  /*2cae0*/  LDL R3, [R1+0x3258] ;  /* 0x0032580001037983 */ /* 0x008ee80000100800 */
[----:B------:R-:W3:Y:S04]  /*2caf0*/  LDL R237, [R1+0x3250] ;  /* 0x0032500001ed7983 */ /* 0x000ee80000100800 */
[----:B------:R-:W3:Y:S04]  /*2cb00*/  LDL R4, [R1+0x3254] ;  /* 0x0032540001047983 */ /* 0x000ee80000100800 */
[----:B------:R0:W-:Y:S04]  /*2cb10*/  STG.E desc[UR4][R250.64+0x9c0], R220 ;  /* 0x0009c0dcfa007986 */ /* 0x0001e8000c101904 */
[----:B--2---:R1:W-:Y:S04]  /*2cb20*/  STG.E desc[UR4][R250.64+0xa2c], R252 ;  /* 0x000a2cfcfa007986 */ /* 0x0043e8000c101904 */
[----:B0-----:R-:W2:Y:S04]  /*2cb30*/  LDL R220, [R1+0x3240] ;  /* 0x0032400001dc7983 */ /* 0x001ea80000100800 */
[----:B-1----:R-:W2:Y:S04]  /*2cb40*/  LDL R252, [R1+0x31dc] ;  /* 0x0031dc0001fc7983 */ /* 0x002ea80000100800 */
        /* <DEDUP_REMOVED lines=10> */
[----:B-1----:R-:W2:Y:S04]  /*2cbf0*/  LDL R228, [R1+0x3220] ;  /* 0x0032200001e47983 */ /* 0x002ea80000100800 */
[----:B------:R1:W-:Y:S04]  /*2cc00*/  STG.E desc[UR4][R250.64+0x9b8], R234 ;  /* 0x0009b8eafa007986 */ /* 0x0003e8000c101904 */
[----:B------:R1:W-:Y:S04]  /*2cc10*/  STG.E desc[UR4][R250.64+0x9bc], R235 ;  /* 0x0009bcebfa007986 */ /* 0x0003e8000c101904 */
[----:B------:R-:W2:Y:S04]  /*2cc20*/  LDL R223, [R1+0x3244] ;  /* 0x0032440001df7983 */ /* 0x000ea80000100800 */
[----:B0-----:R-:W2:Y:S04]  /*2cc30*/  LDL R222, [R1+0x3238] ;  /* 0x0032380001de7983 */ /* 0x001ea80000100800 */
[----:B------:R-:W2:Y:S04]  /*2cc40*/  LDL R225, [R1+0x323c] ;  /* 0x00323c0001e17983 */ /* 0x000ea80000100800 */
[----:B------:R-:W2:Y:S04]  /*2cc50*/  LDL R224, [R1+0x3230] ;  /* 0x0032300001e07983 */ /* 0x000ea80000100800 */
[----:B------:R-:W2:Y:S04]  /*2cc60*/  LDL R227, [R1+0x3234] ;  /* 0x0032340001e37983 */ /* 0x000ea80000100800 */
[----:B------:R-:W2:Y:S04]  /*2cc70*/  LDL R226, [R1+0x3228] ;  /* 0x0032280001e27983 */ /* 0x000ea80000100800 */
[----:B------:R-:W2:Y:S04]  /*2cc80*/  LDL R229, [R1+0x322c] ;  /* 0x00322c0001e57983 */ /* 0x000ea80000100800 */
[----:B-1----:R-:W2:Y:S04]  /*2cc90*/  LDL R234, [R1+0x3248] ;  /* 0x0032480001ea7983 */ /* 0x002ea80000100800 */
        /* <DEDUP_REMOVED lines=39> */
[----:B--2---:R0:W-:Y:S04]  /*2cf10*/  STG.E desc[UR4][R250.64+0xa40], R220 ;  /* 0x000a40dcfa007986 */ /* 0x0041e8000c101904 */
[----:B------:R1:W-:Y:S04]  /*2cf20*/  STG.E desc[UR4][R250.64+0xaac], R252 ;  /* 0x000aacfcfa007986 */ /* 0x0003e8000c101904 */
        /* <DEDUP_REMOVED lines=128> */
[----:B0-----:R-:W2:Y:S04]  /*2d730*/  LDL.LU R220, [R1+0x4e0c] ;  /* 0x004e0c0001dc7983 */ /* 0x001ea80000300800 */
        /* <DEDUP_REMOVED lines=58> */
[----:B0-----:R-:W2:Y:S04]  /*2dae0*/  LDL.LU R252, [R1+0x4da0] ;  /* 0x004da00001fc7983 */ /* 0x001ea80000300800 */
[----:B------:R0:W-:Y:S04]  /*2daf0*/  STG.E desc[UR4][R250.64+0xb3c], R234 ;  /* 0x000b3ceafa007986 */ /* 0x0001e8000c101904 */
[----:B------:R1:W-:Y:S04]  /*2db00*/  STG.E desc[UR4][R250.64+0xb40], R235 ;  /* 0x000b40ebfa007986 */ /* 0x0003e8000c101904 */
[----:B0-----:R-:W2:Y:S04]  /*2db10*/  LDL R234, [R1+0x305c] ;  /* 0x00305c0001ea7983 */ /* 0x001ea80000100800 */
[----:B-1----:R-:W2:Y:S04]  /*2db20*/  LDL R235, [R1+0x3050] ;  /* 0x0030500001eb7983 */ /* 0x002ea80000100800 */
        /* <DEDUP_REMOVED lines=12> */
[----:B0-----:R-:W2:Y:S04]  /*2dbf0*/  LDL.LU R222, [R1+0x4e04] ;  /* 0x004e040001de7983 */ /* 0x001ea80000300800 */
[----:B------:R-:W2:Y:S04]  /*2dc00*/  LDL.LU R225, [R1+0x4e00] ;  /* 0x004e000001e17983 */ /* 0x000ea80000300800 */
[----:B------:R-:W2:Y:S04]  /*2dc10*/  LDL.LU R224, [R1+0x4dfc] ;  /* 0x004dfc0001e07983 */ /* 0x000ea80000300800 */
[----:B------:R-:W2:Y:S04]  /*2dc20*/  LDL.LU R227, [R1+0x4df8] ;  /* 0x004df80001e37983 */ /* 0x000ea80000300800 */
[----:B------:R-:W2:Y:S04]  /*2dc30*/  LDL.LU R226, [R1+0x4df4] ;  /* 0x004df40001e27983 */ /* 0x000ea80000300800 */
[----:B------:R-:W2:Y:S04]  /*2dc40*/  LDL.LU R229, [R1+0x4df0] ;  /* 0x004df00001e57983 */ /* 0x000ea80000300800 */
        /* <DEDUP_REMOVED lines=19> */
[----:B0-----:R-:W2:Y:S04]  /*2dd80*/  LDL.LU R230, [R1+0x4de4] ;  /* 0x004de40001e67983 */ /* 0x001ea80000300800 */
[----:B-1----:R-:W2:Y:S04]  /*2dd90*/  LDL.LU R233, [R1+0x4de0] ;  /* 0x004de00001e97983 */ /* 0x002ea80000300800 */
        /* <DEDUP_REMOVED lines=14> */
[----:B---3--:R-:W3:Y:S04]  /*2de80*/  LDL.LU R3, [R1+0x4da4] ;  /* 0x004da40001037983 */ /* 0x008ee80000300800 */
[----:B------:R-:W3:Y:S04]  /*2de90*/  LDL.LU R237, [R1+0x4d9c] ;  /* 0x004d9c0001ed7983 */ /* 0x000ee80000300800 */
[----:B------:R-:W3:Y:S04]  /*2dea0*/  LDL.LU R4, [R1+0x4d98] ;  /* 0x004d980001047983 */ /* 0x000ee80000300800 */
[----:B--2---:R0:W-:Y:S04]  /*2deb0*/  STG.E desc[UR4][R250.64+0xc3c], R252 ;  /* 0x000c3cfcfa007986 */ /* 0x0041e8000c101904 */
[----:B0-----:R-:W2:Y:S04]  /*2dec0*/  LDL.LU R252, [R1+0x4d8c] ;  /* 0x004d8c0001fc7983 */ /* 0x001ea80000300800 */
[----:B------:R-:W-:Y:S04]  /*2ded0*/  STG.E desc[UR4][R250.64+0xc2c], R234 ;  /* 0x000c2ceafa007986 */ /* 0x000fe8000c101904 */
[----:B------:R0:W-:Y:S02]  /*2dee0*/  STG.E desc[UR4][R250.64+0xc30], R235 ;  /* 0x000c30ebfa007986 */ /* 0x0001e4000c101904 */
[----:B0-----:R-:W2:Y:S02]  /*2def0*/  LDC.64 R234, c[0x0][0x3e8] ;  /* 0x0000fa00ffea7b82 */ /* 0x001ea40000000a00 */
        /* <DEDUP_REMOVED lines=248> */
[----:B0-----:R-:W4:Y:S04]  /*2ee80*/  LDL.LU R237, [R1+0x4d90] ;  /* 0x004d900001ed7983 */ /* 0x001f280000300800 */
[----:B--2---:R-:W4:Y:S04]  /*2ee90*/  @P0 ATOMG.E.ADD.STRONG.GPU PT, R252, desc[UR4][R234.64], R252 ;  /* 0x800000fceafc09a8 */ /* 0x004f2800081ef104 */
[----:B-1----:R-:W2:Y:S01]  /*2eea0*/  LDL.LU R4, [R1+0x4d94] ;  /* 0x004d940001047983 */ /* 0x002ea20000300800 */
[----:B---3--:R-:W0:Y:S03]  /*2eeb0*/  LDC.64 R250, c[0x0][0x390] ;  /* 0x0000e400fffa7b82 */ /* 0x008e260000000a00 */
        /* <DEDUP_REMOVED lines=13> */
[----:B-1----:R-:W2:Y:S04]  /*2ef90*/  LDL.LU R247, [R1+0x3c64] ;  /* 0x003c640001f77983 */ /* 0x002ea80000300800 */
[----:B---3--:R-:W3:Y:S04]  /*2efa0*/  LDL.LU R246, [R1+0x3c60] ;  /* 0x003c600001f67983 */ /* 0x008ee80000300800 */
[----:B------:R-:W3:Y:S04]  /*2efb0*/  LDL.LU R245, [R1+0x3c6c] ;  /* 0x003c6c0001f57983 */ /* 0x000ee80000300800 */
[----:B------:R-:W3:Y:S04]  /*2efc0*/  LDL.LU R244, [R1+0x3c68] ;  /* 0x003c680001f47983 */ /* 0x000ee80000300800 */
[----:B------:R-:W3:Y:S04]  /*2efd0*/  LDL.LU R243, [R1+0x3c74] ;  /* 0x003c740001f37983 */ /* 0x000ee80000300800 */
[----:B0-----:R-:W3:Y:S04]  /*2efe0*/  LDL.LU R242, [R1+0x3c70] ;  /* 0x003c700001f27983 */ /* 0x001ee80000300800 */
[----:B------:R-:W3:Y:S04]  /*2eff0*/  LDL.LU R241, [R1+0x3c7c] ;  /* 0x003c7c0001f17983 */ /* 0x000ee80000300800 */
[----:B------:R-:W3:Y:S04]  /*2f000*/  LDL.LU R240, [R1+0x3c78] ;  /* 0x003c780001f07983 */ /* 0x000ee80000300800 */
[----:B------:R-:W3:Y:S04]  /*2f010*/  LDL.LU R239, [R1+0x3c84] ;  /* 0x003c840001ef7983 */ /* 0x000ee80000300800 */
[----:B------:R-:W3:Y:S04]  /*2f020*/  LDL.LU R238, [R1+0x3c80] ;  /* 0x003c800001ee7983 */ /* 0x000ee80000300800 */
[----:B------:R-:W3:Y:S04]  /*2f030*/  LDL.LU R232, [R1+0x3c8c] ;  /* 0x003c8c0001e87983 */ /* 0x000ee80000300800 */
[----:B------:R-:W3:Y:S04]  /*2f040*/  LDL.LU R233, [R1+0x3c88] ;  /* 0x003c880001e97983 */ /* 0x000ee80000300800 */
[----:B------:R0:W-:Y:S04]  /*2f050*/  STL [R1+0x4d20], R3 ;  /* 0x004d200301007387 */ /* 0x0001e80000100800 */
[----:B------:R-:W3:Y:S04]  /*2f060*/  LDL.LU R248, [R1+0x3c58] ;  /* 0x003c580001f87983 */ /* 0x000ee80000300800 */
[----:B0-----:R-:W3:Y:S04]  /*2f070*/  LDL.LU R3, [R1+0x3c54] ;  /* 0x003c540001037983 */ /* 0x001ee80000300800 */
[----:B------:R0:W-:Y:S04]  /*2f080*/  STL [R1+0x4d24], R236 ;  /* 0x004d24ec01007387 */ /* 0x0001e80000100800 */
[----:B0-----:R-:W3:Y:S04]  /*2f090*/  LDL.LU R236, [R1+0x3c50] ;  /* 0x003c500001ec7983 */ /* 0x001ee80000300800 */
[----:B------:R0:W-:Y:S04]  /*2f0a0*/  STL [R1+0x4d28], R249 ;  /* 0x004d28f901007387 */ /* 0x0001e80000100800 */
[----:B0-----:R-:W3:Y:S04]  /*2f0b0*/  LDL.LU R249, [R1+0x3c5c] ;  /* 0x003c5c0001f97983 */ /* 0x001ee80000300800 */
        /* <DEDUP_REMOVED lines=8> */
[----:B0-----:R-:W3:Y:S04]  /*2f140*/  LDL.LU R223, [R1+0x3c30] ;  /* 0x003c300001df7983 */ /* 0x001ee80000300800 */
[----:B-1----:R-:W3:Y:S04]  /*2f150*/  LDL.LU R220, [R1+0x3c3c] ;  /* 0x003c3c0001dc7983 */ /* 0x002ee80000300800 */
[----:B------:R-:W3:Y:S04]  /*2f160*/  LDL.LU R222, [R1+0x3c34] ;  /* 0x003c340001de7983 */ /* 0x000ee80000300800 */
[----:B------:R-:W3:Y:S04]  /*2f170*/  LDL.LU R225, [R1+0x3c28] ;  /* 0x003c280001e17983 */ /* 0x000ee80000300800 */
[----:B------:R-:W3:Y:S04]  /*2f180*/  LDL.LU R224, [R1+0x3c2c] ;  /* 0x003c2c0001e07983 */ /* 0x000ee80000300800 */
[----:B------:R-:W3:Y:S04]  /*2f190*/  LDL.LU R227, [R1+0x3c20] ;  /* 0x003c200001e37983 */ /* 0x000ee80000300800 */
[----:B------:R-:W3:Y:S04]  /*2f1a0*/  LDL.LU R226, [R1+0x3c24] ;  /* 0x003c240001e27983 */ /* 0x000ee80000300800 */
[----:B------:R-:W-:Y:S04]  /*2f1b0*/  STL [R1+0x4d60], R230 ;  /* 0x004d60e601007387 */ /* 0x000fe80000100800 */
[----:B------:R0:W-:Y:S04]  /*2f1c0*/  STL [R1+0x4d64], R231 ;  /* 0x004d64e701007387 */ /* 0x0001e80000100800 */
[----:B------:R1:W-:Y:S04]  /*2f1d0*/  STL [R1+0x4d68], R228 ;  /* 0x004d68e401007387 */ /* 0x0003e80000100800 */
[----:B------:R-:W3:Y:S04]  /*2f1e0*/  LDL.LU R229, [R1+0x3c18] ;  /* 0x003c180001e57983 */ /* 0x000ee80000300800 */
[----:B0-----:R-:W3:Y:S04]  /*2f1f0*/  LDL.LU R231, [R1+0x3c10] ;  /* 0x003c100001e77983 */ /* 0x001ee80000300800 */
[----:B-1----:R-:W3:Y:S04]  /*2f200*/  LDL.LU R228, [R1+0x3c1c] ;  /* 0x003c1c0001e47983 */ /* 0x002ee80000300800 */
[----:B------:R-:W3:Y:S04]  /*2f210*/  LDL.LU R230, [R1+0x3c14] ;  /* 0x003c140001e67983 */ /* 0x000ee80000300800 */
[----:B----4-:R0:W2:Y:S04]  /*2f220*/  SHFL.IDX PT, R237, R252, R237, 0x1f ;  /* 0x00001fedfced7589 */ /* 0x0100a800000e0000 */
[----:B0-----:R-:W4:Y:S01]  /*2f230*/  LDL.LU R252, [R1+0x3c38] ;  /* 0x003c380001fc7983 */ /* 0x001f220000300800 */
[----:B--2---:R-:W-:-:S03]  /*2f240*/  IADD3 R234, PT, PT, R4, R237, RZ ;  /* 0x000000ed04ea7210 */ /* 0x004fc60007ffe0ff */
[----:B------:R-:W2:Y:S02]  /*2f250*/  LDL.LU R4, [R1+0x3c40] ;  /* 0x003c400001047983 */ /* 0x000ea40000300800 */
[----:B------:R-:W-:Y:S02]  /*2f260*/  IMAD.WIDE R234, R234, 0x1018, R250 ;  /* 0x00001018eaea7825 */ /* 0x000fe400078e02fa */
[----:B------:R-:W2:Y:S04]  /*2f270*/  LDL.LU R237, [R1+0x3c44] ;  /* 0x003c440001ed7983 */ /* 0x000ea80000300800 */
[----:B------:R-:W2:Y:S04]  /*2f280*/  LDL.LU R250, [R1+0x3c48] ;  /* 0x003c480001fa7983 */ /* 0x000ea80000300800 */
[----:B------:R-:W2:Y:S04]  /*2f290*/  LDL.LU R251, [R1+0x3c4c] ;  /* 0x003c4c0001fb7983 */ /* 0x000ea80000300800 */
[----:B------:R-:W-:Y:S04]  /*2f2a0*/  STG.E desc[UR4][R234.64+0x2c], R247 ;  /* 0x00002cf7ea007986 */ /* 0x000fe8000c101904 */
[----:B---3--:R-:W-:Y:S04]  /*2f2b0*/  STG.E desc[UR4][R234.64+0x28], R246 ;  /* 0x000028f6ea007986 */ /* 0x008fe8000c101904 */
        /* <DEDUP_REMOVED lines=23> */
[----:B------:R1:W-:Y:S04]  /*2f430*/  STG.E desc[UR4][R234.64+0x3c], R3 ;  /* 0x00003c03ea007986 */ /* 0x0003e8000c101904 */
[----:B0-----:R-:W3:Y:S04]  /*2f440*/  LDL.LU R248, [R1+0x3bd8] ;  /* 0x003bd80001f87983 */ /* 0x001ee80000300800 */
[----:B-1----:R-:W3:Y:S04]  /*2f450*/  LDL.LU R3, [R1+0x3bd4] ;  /* 0x003bd40001037983 */ /* 0x002ee80000300800 */
[----:B------:R0:W-:Y:S04]  /*2f460*/  STG.E desc[UR4][R234.64+0x38], R236 ;  /* 0x000038ecea007986 */ /* 0x0001e8000c101904 */
[----:B0-----:R-:W3:Y:S04]  /*2f470*/  LDL.LU R236, [R1+0x3bd0] ;  /* 0x003bd00001ec7983 */ /* 0x001ee80000300800 */
[----:B------:R0:W-:Y:S04]  /*2f480*/  STG.E desc[UR4][R234.64+0x34], R249 ;  /* 0x000034f9ea007986 */ /* 0x0001e8000c101904 */
[----:B0-----:R-:W3:Y:S04]  /*2f490*/  LDL.LU R249, [R1+0x3bdc] ;  /* 0x003bdc0001f97983 */ /* 0x001ee80000300800 */
        /* <DEDUP_REMOVED lines=9> */
[----:B-1----:R-:W3:Y:S04]  /*2f530*/  LDL.LU R223, [R1+0x3bb0] ;  /* 0x003bb00001df7983 */ /* 0x002ee80000300800 */
[----:B------:R-:W3:Y:S04]  /*2f540*/  LDL.LU R222, [R1+0x3bb4] ;  /* 0x003bb40001de7983 */ /* 0x000ee80000300800 */
[----:B------:R-:W3:Y:S04]  /*2f550*/  LDL.LU R225, [R1+0x3ba8] ;  /* 0x003ba80001e17983 */ /* 0x000ee80000300800 */
[----:B------:R-:W3:Y:S04]  /*2f560*/  LDL.LU R224, [R1+0x3bac] ;  /* 0x003bac0001e07983 */ /* 0x000ee80000300800 */
[----:B------:R-:W3:Y:S04]  /*2f570*/  LDL.LU R227, [R1+0x3ba0] ;  /* 0x003ba00001e37983 */ /* 0x000ee80000300800 */
[----:B------:R-:W3:Y:S04]  /*2f580*/  LDL.LU R226, [R1+0x3ba4] ;  /* 0x003ba40001e27983 */ /* 0x000ee80000300800 */
[----:B------:R0:W-:Y:S04]  /*2f590*/  STG.E desc[UR4][R234.64+0x74], R228 ;  /* 0x000074e4ea007986 */ /* 0x0001e8000c101904 */
[----:B------:R1:W-:Y:S04]  /*2f5a0*/  STG.E desc[UR4][R234.64+0x78], R231 ;  /* 0x000078e7ea007986 */ /* 0x0003e8000c101904 */
[----:B------:R1:W-:Y:S04]  /*2f5b0*/  STG.E desc[UR4][R234.64+0x7c], R230 ;  /* 0x00007ce6ea007986 */ /* 0x0003e8000c101904 */
[----:B------:R-:W3:Y:S04]  /*2f5c0*/  LDL.LU R229, [R1+0x3b98] ;  /* 0x003b980001e57983 */ /* 0x000ee80000300800 */
[----:B0-----:R-:W3:Y:S04]  /*2f5d0*/  LDL.LU R228, [R1+0x3b9c] ;  /* 0x003b9c0001e47983 */ /* 0x001ee80000300800 */
[----:B-1----:R-:W3:Y:S04]  /*2f5e0*/  LDL.LU R231, [R1+0x3b90] ;  /* 0x003b900001e77983 */ /* 0x002ee80000300800 */
[----:B------:R-:W3:Y:S04]  /*2f5f0*/  LDL.LU R230, [R1+0x3b94] ;  /* 0x003b940001e67983 */ /* 0x000ee80000300800 */
[----:B----4-:R0:W-:Y:S04]  /*2f600*/  STG.E desc[UR4][R234.64+0x50], R252 ;  /* 0x000050fcea007986 */ /* 0x0101e8000c101904 */
[----:B0-----:R-:W4:Y:S04]  /*2f610*/  LDL.LU R252, [R1+0x3bb8] ;  /* 0x003bb80001fc7983 */ /* 0x001f280000300800 */
[----:B--2---:R0:W-:Y:S04]  /*2f620*/  STG.E desc[UR4][R234.64+0x48], R4 ;  /* 0x00004804ea007986 */ /* 0x0041e8000c101904 */
[----:B------:R-:W-:Y:S04]  /*2f630*/  STG.E desc[UR4][R234.64+0x4c], R237 ;  /* 0x00004cedea007986 */ /* 0x000fe8000c101904 */
[----:B------:R1:W-:Y:S04]  /*2f640*/  STG.E desc[UR4][R234.64+0x40], R250 ;  /* 0x000040faea007986 */ /* 0x0003e8000c101904 */
[----:B------:R2:W-:Y:S04]  /*2f650*/  STG.E desc[UR4][R234.64+0x44], R251 ;  /* 0x000044fbea007986 */ /* 0x0005e8000c101904 */
[----:B0-----:R-:W4:Y:S04]  /*2f660*/  LDL.LU R4, [R1+0x3bc0] ;  /* 0x003bc00001047983 */ /* 0x001f280000300800 */
[----:B-1----:R-:W4:Y:S04]  /*2f670*/  LDL.LU R250, [R1+0x3bc8] ;  /* 0x003bc80001fa7983 */ /* 0x002f280000300800 */
[----:B--2---:R-:W2:Y:S04]  /*2f680*/  LDL.LU R251, [R1+0x3bcc] ;  /* 0x003bcc0001fb7983 */ /* 0x004ea80000300800 */
[----:B------:R-:W2:Y:S04]  /*2f690*/  LDL.LU R237, [R1+0x3bc4] ;  /* 0x003bc40001ed7983 */ /* 0x000ea80000300800 */
[----:B---3--:R-:W-:Y:S04]  /*2f6a0*/  STG.E desc[UR4][R234.64+0x88], R238 ;  /* 0x000088eeea007986 */ /* 0x008fe8000c101904 */
        /* <DEDUP_REMOVED lines=13> */
[----:B-1----:R-:W2:Y:S04]  /*2f780*/  LDL.LU R232, [R1+0x3b8c] ;  /* 0x003b8c0001e87983 */ /* 0x002ea80000300800 */
[----:B------:R-:W2:Y:S04]  /*2f790*/  LDL.LU R238, [R1+0x3b80] ;  /* 0x003b800001ee7983 */ /* 0x000ea80000300800 */
[----:B---3--:R-:W3:Y:S04]  /*2f7a0*/  LDL.LU R239, [R1+0x3b84] ;  /* 0x003b840001ef7983 */ /* 0x008ee80000300800 */
        /* <DEDUP_REMOVED lines=23> */
[----:B0-----:R-:W3:Y:S04]  /*2f920*/  LDL.LU R220, [R1+0x3b3c] ;  /* 0x003b3c0001dc7983 */ /* 0x001ee80000300800 */
[----:B-1----:R-:W3:Y:S04]  /*2f930*/  LDL.LU R223, [R1+0x3b30] ;  /* 0x003b300001df7983 */ /* 0x002ee80000300800 */
[----:B------:R-:W3:Y:S04]  /*2f940*/  LDL.LU R222, [R1+0x3b34] ;  /* 0x003b340001de7983 */ /* 0x000ee80000300800 */
[----:B------:R-:W3:Y:S04]  /*2f950*/  LDL.LU R225, [R1+0x3b28] ;  /* 0x003b280001e17983 */ /* 0x000ee80000300800 */
[----:B------:R-:W3:Y:S04]  /*2f960*/  LDL.LU R224, [R1+0x3b2c] ;  /* 0x003b2c0001e07983 */ /* 0x000ee80000300800 */
[----:B------:R-:W3:Y:S04]  /*2f970*/  LDL.LU R227, [R1+0x3b20] ;  /* 0x003b200001e37983 */ /* 0x000ee80000300800 */
[----:B------:R-:W3:Y:S04]  /*2f980*/  LDL.LU R226, [R1+0x3b24] ;  /* 0x003b240001e27983 */ /* 0x000ee80000300800 */
[----:B------:R-:W-:Y:S04]  /*2f990*/  STG.E desc[UR4][R234.64+0xf4], R228 ;  /* 0x0000f4e4ea007986 */ /* 0x000fe8000c101904 */
[----:B----4-:R0:W-:Y:S04]  /*2f9a0*/  STG.E desc[UR4][R234.64+0xd0], R252 ;  /* 0x0000d0fcea007986 */ /* 0x0101e8000c101904 */
[----:B------:R-:W-:Y:S04]  /*2f9b0*/  STG.E desc[UR4][R234.64+0xf8], R231 ;  /* 0x0000f8e7ea007986 */ /* 0x000fe8000c101904 */
[----:B------:R-:W-:Y:S04]  /*2f9c0*/  STG.E desc[UR4][R234.64+0xfc], R230 ;  /* 0x0000fce6ea007986 */ /* 0x000fe8000c101904 */
[----:B0-----:R-:W4:Y:S04]  /*2f9d0*/  LDL.LU R252, [R1+0x3b38] ;  /* 0x003b380001fc7983 */ /* 0x001f280000300800 */
[----:B------:R-:W4:Y:S04]  /*2f9e0*/  LDL.LU R229, [R1+0x3b18] ;  /* 0x003b180001e57983 */ /* 0x000f280000300800 */
[----:B------:R-:W-:Y:S04]  /*2f9f0*/  STG.E desc[UR4][R234.64+0xc8], R4 ;  /* 0x0000c804ea007986 */ /* 0x000fe8000c101904 */
[----:B------:R0:W-:Y:S04]  /*2fa00*/  STG.E desc[UR4][R234.64+0xc0], R250 ;  /* 0x0000c0faea007986 */ /* 0x0001e8000c101904 */
[----:B--2---:R1:W-:Y:S04]  /*2fa10*/  STG.E desc[UR4][R234.64+0xc4], R251 ;  /* 0x0000c4fbea007986 */ /* 0x0043e8000c101904 */
[----:B------:R2:W-:Y:S04]  /*2fa20*/  STG.E desc[UR4][R234.64+0xcc], R237 ;  /* 0x0000ccedea007986 */ /* 0x0005e8000c101904 */
[----:B0-----:R-:W4:Y:S04]  /*2fa30*/  LDL.LU R250, [R1+0x3b48] ;  /* 0x003b480001fa7983 */ /* 0x001f280000300800 */
[----:B-1----:R-:W4:Y:S04]  /*2fa40*/  LDL.LU R251, [R1+0x3b4c] ;  /* 0x003b4c0001fb7983 */ /* 0x002f280000300800 */
[----:B------:R-:W4:Y:S04]  /*2fa50*/  LDL.LU R4, [R1+0x3b40] ;  /* 0x003b400001047983 */ /* 0x000f280000300800 */
[----:B--2---:R-:W2:Y:S04]  /*2fa60*/  LDL.LU R237, [R1+0x3b44] ;  /* 0x003b440001ed7983 */ /* 0x004ea80000300800 */
[----:B------:R-:W2:Y:S04]  /*2fa70*/  LDL.LU R228, [R1+0x3b1c] ;  /* 0x003b1c0001e47983 */ /* 0x000ea80000300800 */
[----:B------:R-:W2:Y:S04]  /*2fa80*/  LDL.LU R231, [R1+0x3b10] ;  /* 0x003b100001e77983 */ /* 0x000ea80000300800 */
[----:B------:R-:W2:Y:S04]  /*2fa90*/  LDL.LU R230, [R1+0x3b14] ;  /* 0x003b140001e67983 */ /* 0x000ea80000300800 */
[----:B------:R0:W-:Y:S04]  /*2faa0*/  STG.E desc[UR4][R234.64+0x100], R233 ;  /* 0x000100e9ea007986 */ /* 0x0001e8000c101904 */
[----:B------:R1:W-:Y:S04]  /*2fab0*/  STG.E desc[UR4][R234.64+0x104], R232 ;  /* 0x000104e8ea007986 */ /* 0x0003e8000c101904 */
[----:B------:R1:W-:Y:S04]  /*2fac0*/  STG.E desc[UR4][R234.64+0x108], R238 ;  /* 0x000108eeea007986 */ /* 0x0003e8000c101904 */
[----:B---3--:R3:W-:Y:S04]  /*2fad0*/  STG.E desc[UR4][R234.64+0x10c], R239 ;  /* 0x00010cefea007986 */ /* 0x0087e8000c101904 */
        /* <DEDUP_REMOVED lines=28> */
[----:B------:R-:W-:Y:S04]  /*2fca0*/  STG.E desc[UR4][R234.64+0x154], R220 ;  /* 0x000154dcea007986 */ /* 0x000fe8000c101904 */
[----:B------:R-:W-:Y:S04]  /*2fcb0*/  STG.E desc[UR4][R234.64+0x158], R223 ;  /* 0x000158dfea007986 */ /* 0x000fe8000c101904 */
[----:B------:R-:W-:Y:S04]  /*2fcc0*/  STG.E desc[UR4][R234.64+0x15c], R222 ;  /* 0x00015cdeea007986 */ /* 0x000fe8000c101904 */
[----:B------:R-:W-:Y:S04]  /*2fcd0*/  STG.E desc[UR4][R234.64+0x160], R225 ;  /* 0x000160e1ea007986 */ /* 0x000fe8000c101904 */
[----:B------:R-:W-:Y:S04]  /*2fce0*/  STG.E desc[UR4][R234.64+0x164], R224 ;  /* 0x000164e0ea007986 */ /* 0x000fe8000c101904 */
[----:B------:R-:W-:Y:S04]  /*2fcf0*/  STG.E desc[UR4][R234.64+0x168], R227 ;  /* 0x000168e3ea007986 */ /* 0x000fe8000c101904 */
[----:B----4-:R0:W-:Y:S04]  /*2fd00*/  STG.E desc[UR4][R234.64+0x150], R252 ;  /* 0x000150fcea007986 */ /* 0x0101e8000c101904 */
[----:B------:R-:W-:Y:S04]  /*2fd10*/  STG.E desc[UR4][R234.64+0x16c], R226 ;  /* 0x00016ce2ea007986 */ /* 0x000fe8000c101904 */
[----:B------:R-:W-:Y:S04]  /*2fd20*/  STG.E desc[UR4][R234.64+0x170], R229 ;  /* 0x000170e5ea007986 */ /* 0x000fe8000c101904 */
[----:B0-----:R-:W4:Y:S04]  /*2fd30*/  LDL.LU R252, [R1+0x3ab8] ;  /* 0x003ab80001fc7983 */ /* 0x001f280000300800 */
[----:B------:R-:W4:Y:S04]  /*2fd40*/  LDL.LU R220, [R1+0x3abc] ;  /* 0x003abc0001dc7983 */ /* 0x000f280000300800 */
[----:B------:R-:W4:Y:S04]  /*2fd50*/  LDL.LU R223, [R1+0x3ab0] ;  /* 0x003ab00001df7983 */ /* 0x000f280000300800 */
[----:B------:R0:W-:Y:S04]  /*2fd60*/  STG.E desc[UR4][R234.64+0x140], R250 ;  /* 0x000140faea007986 */ /* 0x0001e8000c101904 */
[----:B------:R1:W-:Y:S04]  /*2fd70*/  STG.E desc[UR4][R234.64+0x144], R251 ;  /* 0x000144fbea007986 */ /* 0x0003e8000c101904 */
[----:B------:R1:W-:Y:S04]  /*2fd80*/  STG.E desc[UR4][R234.64+0x148], R4 ;  /* 0x00014804ea007986 */ /* 0x0003e8000c101904 */
[----:B--2---:R2:W-:Y:S04]  /*2fd90*/  STG.E desc[UR4][R234.64+0x14c], R237 ;  /* 0x00014cedea007986 */ /* 0x0045e8000c101904 */
[----:B0-----:R-:W4:Y:S04]  /*2fda0*/  LDL.LU R250, [R1+0x3ac8] ;  /* 0x003ac80001fa7983 */ /* 0x001f280000300800 */
[----:B-1----:R-:W4:Y:S04]  /*2fdb0*/  LDL.LU R251, [R1+0x3acc] ;  /* 0x003acc0001fb7983 */ /* 0x002f280000300800 */
[----:B------:R-:W4:Y:S04]  /*2fdc0*/  LDL.LU R4, [R1+0x3ac0] ;  /* 0x003ac00001047983 */ /* 0x000f280000300800 */
[----:B--2---:R-:W2:Y:S04]  /*2fdd0*/  LDL.LU R237, [R1+0x3ac4] ;  /* 0x003ac40001ed7983 */ /* 0x004ea80000300800 */
        /* <DEDUP_REMOVED lines=8> */
[----:B------:R-:W2:Y:S04]  /*2fe60*/  LDL.LU R229, [R1+0x3a98] ;  /* 0x003a980001e57983 */ /* 0x000ea80000300800 */
[----:B0-----:R-:W2:Y:S04]  /*2fe70*/  LDL.LU R228, [R1+0x3a9c] ;  /* 0x003a9c0001e47983 */ /* 0x001ea80000300800 */
[----:B-1----:R-:W2:Y:S04]  /*2fe80*/  LDL.LU R231, [R1+0x3a90] ;  /* 0x003a900001e77983 */ /* 0x002ea80000300800 */
        /* <DEDUP_REMOVED lines=33> */
[----:B----4-:R-:W-:Y:S04]  /*300a0*/  STG.E desc[UR4][R234.64+0x1d0], R252 ;  /* 0x0001d0fcea007986 */ /* 0x010fe8000c101904 */
[----:B------:R-:W-:Y:S04]  /*300b0*/  STG.E desc[UR4][R234.64+0x1d4], R220 ;  /* 0x0001d4dcea007986 */ /* 0x000fe8000c101904 */
[----:B------:R-:W-:Y:S04]  /*300c0*/  STG.E desc[UR4][R234.64+0x1d8], R223 ;  /* 0x0001d8dfea007986 */ /* 0x000fe8000c101904 */
[----:B------:R0:W-:Y:S04]  /*300d0*/  STG.E desc[UR4][R234.64+0x1c0], R250 ;  /* 0x0001c0faea007986 */ /* 0x0001e8000c101904 */
[----:B------:R1:W-:Y:S04]  /*300e0*/  STG.E desc[UR4][R234.64+0x1c4], R251 ;  /* 0x0001c4fbea007986 */ /* 0x0003e8000c101904 */
[----:B------:R4:W-:Y:S04]  /*300f0*/  STG.E desc[UR4][R234.64+0x1c8], R4 ;  /* 0x0001c804ea007986 */ /* 0x0009e8000c101904 */
[----:B--2---:R2:W-:Y:S04]  /*30100*/  STG.E desc[UR4][R234.64+0x1cc], R237 ;  /* 0x0001ccedea007986 */ /* 0x0045e8000c101904 */
[----:B0-----:R-:W3:Y:S04]  /*30110*/  LDL.LU R250, [R1+0x3a48] ;  /* 0x003a480001fa7983 */ /* 0x001ee80000300800 */
[----:B-1----:R-:W3:Y:S04]  /*30120*/  LDL.LU R251, [R1+0x3a4c] ;  /* 0x003a4c0001fb7983 */ /* 0x002ee80000300800 */
[----:B----4-:R-:W4:Y:S04]  /*30130*/  LDL.LU R4, [R1+0x3a40] ;  /* 0x003a400001047983 */ /* 0x010f280000300800 */
[----:B--2---:R-:W2:Y:S04]  /*30140*/  LDL.LU R237, [R1+0x3a44] ;  /* 0x003a440001ed7983 */ /* 0x004ea80000300800 */
[----:B------:R0:W-:Y:S04]  /*30150*/  STG.E desc[UR4][R234.64+0x1dc], R222 ;  /* 0x0001dcdeea007986 */ /* 0x0001e8000c101904 */
[----:B------:R1:W-:Y:S04]  /*30160*/  STG.E desc[UR4][R234.64+0x1e0], R225 ;  /* 0x0001e0e1ea007986 */ /* 0x0003e8000c101904 */
[----:B------:R1:W-:Y:S04]  /*30170*/  STG.E desc[UR4][R234.64+0x1e4], R224 ;  /* 0x0001e4e0ea007986 */ /* 0x0003e8000c101904 */
[----:B------:R1:W-:Y:S04]  /*30180*/  STG.E desc[UR4][R234.64+0x1e8], R227 ;  /* 0x0001e8e3ea007986 */ /* 0x0003e8000c101904 */
[----:B------:R1:W-:Y:S04]  /*30190*/  STG.E desc[UR4][R234.64+0x1ec], R226 ;  /* 0x0001ece2ea007986 */ /* 0x0003e8000c101904 */
[----:B------:R-:W2:Y:S04]  /*301a0*/  LDL.LU R252, [R1+0x3a38] ;  /* 0x003a380001fc7983 */ /* 0x000ea80000300800 */
[----:B------:R1:W-:Y:S04]  /*301b0*/  STG.E desc[UR4][R234.64+0x1f0], R229 ;  /* 0x0001f0e5ea007986 */ /* 0x0003e8000c101904 */
[----:B------:R-:W2:Y:S04]  /*301c0*/  LDL.LU R220, [R1+0x3a3c] ;  /* 0x003a3c0001dc7983 */ /* 0x000ea80000300800 */
        /* <DEDUP_REMOVED lines=21> */
[----:B0-----:R-:W2:Y:S04]  /*30320*/  LDL.LU R233, [R1+0x3a08] ;  /* 0x003a080001e97983 */ /* 0x001ea80000300800 */
[----:B-1----:R-:W2:Y:S04]  /*30330*/  LDL.LU R232, [R1+0x3a0c] ;  /* 0x003a0c0001e87983 */ /* 0x002ea80000300800 */
[----:B------:R-:W2:Y:S04]  /*30340*/  LDL.LU R238, [R1+0x3a00] ;  /* 0x003a000001ee7983 */ /* 0x000ea80000300800 */
[----:B---3--:R-:W3:Y:S04]  /*30350*/  LDL.LU R239, [R1+0x3a04] ;  /* 0x003a040001ef7983 */ /* 0x008ee80000300800 */
[----:B------:R-:W3:Y:S04]  /*30360*/  LDL.LU R240, [R1+0x39f8] ;  /* 0x0039f80001f07983 */ /* 0x000ee80000300800 */
[----:B------:R-:W3:Y:S04]  /*30370*/  LDL.LU R241, [R1+0x39fc] ;  /* 0x0039fc0001f17983 */ /* 0x000ee80000300800 */
[----:B------:R-:W3:Y:S04]  /*30380*/  LDL.LU R242, [R1+0x39f0] ;  /* 0x0039f00001f27983 */ /* 0x000ee80000300800 */
[----:B------:R0:W-:Y:S04]  /*30390*/  STG.E desc[UR4][R234.64+0x23c], R3 ;  /* 0x00023c03ea007986 */ /* 0x0001e8000c101904 */
[----:B------:R-:W3:Y:S04]  /*303a0*/  LDL.LU R243, [R1+0x39f4] ;  /* 0x0039f40001f37983 */ /* 0x000ee80000300800 */
        /* <DEDUP_REMOVED lines=14> */
[----:B----4-:R-:W4:Y:S04]  /*30490*/  LDL.LU R249, [R1+0x39dc] ;  /* 0x0039dc0001f97983 */ /* 0x010f280000300800 */
[----:B------:R0:W-:Y:S04]  /*304a0*/  STG.E desc[UR4][R234.64+0x240], R250 ;  /* 0x000240faea007986 */ /* 0x0001e8000c101904 */
[----:B------:R1:W-:Y:S04]  /*304b0*/  STG.E desc[UR4][R234.64+0x244], R251 ;  /* 0x000244fbea007986 */ /* 0x0003e8000c101904 */
[----:B------:R1:W-:Y:S04]  /*304c0*/  STG.E desc[UR4][R234.64+0x248], R4 ;  /* 0x00024804ea007986 */ /* 0x0003e8000c101904 */
[----:B--2---:R2:W-:Y:S04]  /*304d0*/  STG.E desc[UR4][R234.64+0x24c], R237 ;  /* 0x00024cedea007986 */ /* 0x0045e8000c101904 */
[----:B0-----:R-:W4:Y:S04]  /*304e0*/  LDL.LU R250, [R1+0x39c8] ;  /* 0x0039c80001fa7983 */ /* 0x001f280000300800 */
[----:B------:R0:W-:Y:S04]  /*304f0*/  STG.E desc[UR4][R234.64+0x250], R252 ;  /* 0x000250fcea007986 */ /* 0x0001e8000c101904 */
[----:B-1----:R-:W4:Y:S04]  /*30500*/  LDL.LU R251, [R1+0x39cc] ;  /* 0x0039cc0001fb7983 */ /* 0x002f280000300800 */
[----:B------:R-:W4:Y:S04]  /*30510*/  LDL.LU R4, [R1+0x39c0] ;  /* 0x0039c00001047983 */ /* 0x000f280000300800 */
[----:B--2---:R-:W2:Y:S04]  /*30520*/  LDL.LU R237, [R1+0x39c4] ;  /* 0x0039c40001ed7983 */ /* 0x004ea80000300800 */
        /* <DEDUP_REMOVED lines=44> */
[----:B------:R1:W-:Y:S04]  /*307f0*/  STG.E desc[UR4][R234.64+0x2a4], R245 ;  /* 0x0002a4f5ea007986 */ /* 0x0003e8000c101904 */
[----:B------:R1:W-:Y:S04]  /*30800*/  STG.E desc[UR4][R234.64+0x2a8], R246 ;  /* 0x0002a8f6ea007986 */ /* 0x0003e8000c101904 */
[----:B------:R1:W-:Y:S04]  /*30810*/  STG.E desc[UR4][R234.64+0x2ac], R247 ;  /* 0x0002acf7ea007986 */ /* 0x0003e8000c101904 */
[----:B------:R1:W-:Y:S04]  /*30820*/  STG.E desc[UR4][R234.64+0x2b0], R248 ;  /* 0x0002b0f8ea007986 */ /* 0x0003e8000c101904 */
[----:B----4-:R4:W-:Y:S04]  /*30830*/  STG.E desc[UR4][R234.64+0x2b4], R249 ;  /* 0x0002b4f9ea007986 */ /* 0x0109e8000c101904 */
        /* <DEDUP_REMOVED lines=25> */
[----:B------:R0:W-:Y:S04]  /*309d0*/  STG.E desc[UR4][R234.64+0x2f0], R229 ;  /* 0x0002f0e5ea007986 */ /* 0x0001e8000c101904 */
        /* <DEDUP_REMOVED lines=18> */
[----:B------:R-:W-:Y:S04]  /*30b00*/  STG.E desc[UR4][R234.64+0x318], R242 ;  /* 0x000318f2ea007986 */ /* 0x000fe8000c101904 */
[----:B0-----:R-:W2:Y:S04]  /*30b10*/  LDL.LU R233, [R1+0x3908] ;  /* 0x0039080001e97983 */ /* 0x001ea80000300800 */
[----:B------:R-:W-:Y:S04]  /*30b20*/  STG.E desc[UR4][R234.64+0x31c], R243 ;  /* 0x00031cf3ea007986 */ /* 0x000fe8000c101904 */
[----:B-1----:R-:W2:Y:S04]  /*30b30*/  LDL.LU R232, [R1+0x390c] ;  /* 0x00390c0001e87983 */ /* 0x002ea80000300800 */
[----:B------:R-:W2:Y:S04]  /*30b40*/  LDL.LU R238, [R1+0x3900] ;  /* 0x0039000001ee7983 */ /* 0x000ea80000300800 */
[----:B---3--:R-:W3:Y:S04]  /*30b50*/  LDL.LU R239, [R1+0x3904] ;  /* 0x0039040001ef7983 */ /* 0x008ee80000300800 */
[----:B------:R0:W-:Y:S04]  /*30b60*/  STG.E desc[UR4][R234.64+0x33c], R3 ;  /* 0x00033c03ea007986 */ /* 0x0001e8000c101904 */
[----:B------:R-:W3:Y:S04]  /*30b70*/  LDL.LU R240, [R1+0x38f8] ;  /* 0x0038f80001f07983 */ /* 0x000ee80000300800 */
[----:B------:R-:W3:Y:S04]  /*30b80*/  LDL.LU R241, [R1+0x38fc] ;  /* 0x0038fc0001f17983 */ /* 0x000ee80000300800 */
[----:B0-----:R-:W3:Y:S04]  /*30b90*/  LDL.LU R3, [R1+0x38d4] ;  /* 0x0038d40001037983 */ /* 0x001ee80000300800 */
[----:B------:R0:W-:Y:S04]  /*30ba0*/  STG.E desc[UR4][R234.64+0x338], R236 ;  /* 0x000338ecea007986 */ /* 0x0001e8000c101904 */
[----:B------:R-:W3:Y:S04]  /*30bb0*/  LDL.LU R242, [R1+0x38f0] ;  /* 0x0038f00001f27983 */ /* 0x000ee80000300800 */
[----:B------:R-:W3:Y:S04]  /*30bc0*/  LDL.LU R243, [R1+0x38f4] ;  /* 0x0038f40001f37983 */ /* 0x000ee80000300800 */
        /* <DEDUP_REMOVED lines=33> */
[----:B------:R0:W-:Y:S04]  /*30de0*/  STG.E desc[UR4][R234.64+0x370], R229 ;  /* 0x000370e5ea007986 */ /* 0x0001e8000c101904 */
        /* <DEDUP_REMOVED lines=15> */
[----:B0-----:R-:W2:Y:S04]  /*30ee0*/  LDL.LU R233, [R1+0x3888] ;  /* 0x0038880001e97983 */ /* 0x001ea80000300800 */
[----:B------:R0:W-:Y:S04]  /*30ef0*/  STG.E desc[UR4][R234.64+0x390], R240 ;  /* 0x000390f0ea007986 */ /* 0x0001e8000c101904 */
[----:B-1----:R-:W2:Y:S04]  /*30f00*/  LDL.LU R232, [R1+0x388c] ;  /* 0x00388c0001e87983 */ /* 0x002ea80000300800 */
[----:B------:R-:W2:Y:S04]  /*30f10*/  LDL.LU R238, [R1+0x3880] ;  /* 0x0038800001ee7983 */ /* 0x000ea80000300800 */
[----:B---3--:R-:W3:Y:S04]  /*30f20*/  LDL.LU R239, [R1+0x3884] ;  /* 0x0038840001ef7983 */ /* 0x008ee80000300800 */
        /* <DEDUP_REMOVED lines=158> */
[----:B------:R0:W-:Y:S04]  /*31910*/  STG.E desc[UR4][R234.64+0x4d0], R252 ;  /* 0x0004d0fcea007986 */ /* 0x0001e8000c101904 */
        /* <DEDUP_REMOVED lines=64> */
[----:B------:R1:W-:Y:S04]  /*31d20*/  STG.E desc[UR4][R234.64+0x554], R220 ;  /* 0x000554dcea007986 */ /* 0x0003e8000c101904 */
[----:B------:R1:W-:Y:S04]  /*31d30*/  STG.E desc[UR4][R234.64+0x558], R223 ;  /* 0x000558dfea007986 */ /* 0x0003e8000c101904 */
[----:B--2---:R-:W2:Y:S04]  /*31d40*/  LDL.LU R237, [R1+0x36c4] ;  /* 0x0036c40001ed7983 */ /* 0x004ea80000300800 */
        /* <DEDUP_REMOVED lines=82> */
[----:B0-----:R-:W2:Y:S04]  /*32270*/  LDL.LU R229, [R1+0x3618] ;  /* 0x0036180001e57983 */ /* 0x001ea80000300800 */
[----:B------:R0:W-:Y:S04]  /*32280*/  STG.E desc[UR4][R234.64+0x604], R232 ;  /* 0x000604e8ea007986 */ /* 0x0001e8000c101904 */
[----:B------:R0:W-:Y:S04]  /*32290*/  STG.E desc[UR4][R234.64+0x608], R238 ;  /* 0x000608eeea007986 */ /* 0x0001e8000c101904 */
[----:B---3--:R3:W-:Y:S04]  /*322a0*/  STG.E desc[UR4][R234.64+0x60c], R239 ;  /* 0x00060cefea007986 */ /* 0x0087e8000c101904 */
[----:B-1----:R-:W2:Y:S04]  /*322b0*/  LDL.LU R228, [R1+0x361c] ;  /* 0x00361c0001e47983 */ /* 0x002ea80000300800 */
[----:B------:R1:W-:Y:S04]  /*322c0*/  STG.E desc[UR4][R234.64+0x610], R240 ;  /* 0x000610f0ea007986 */ /* 0x0003e8000c101904 */
[----:B------:R-:W2:Y:S04]  /*322d0*/  LDL.LU R231, [R1+0x3610] ;  /* 0x0036100001e77983 */ /* 0x000ea80000300800 */
[----:B------:R-:W2:Y:S04]  /*322e0*/  LDL.LU R230, [R1+0x3614] ;  /* 0x0036140001e67983 */ /* 0x000ea80000300800 */
[----:B------:R-:W2:Y:S04]  /*322f0*/  LDL.LU R233, [R1+0x3608] ;  /* 0x0036080001e97983 */ /* 0x000ea80000300800 */
[----:B0-----:R-:W2:Y:S04]  /*32300*/  LDL.LU R232, [R1+0x360c] ;  /* 0x00360c0001e87983 */ /* 0x001ea80000300800 */
[----:B------:R-:W2:Y:S04]  /*32310*/  LDL.LU R238, [R1+0x3600] ;  /* 0x0036000001ee7983 */ /* 0x000ea80000300800 */
[----:B---3--:R-:W3:Y:S04]  /*32320*/  LDL.LU R239, [R1+0x3604] ;  /* 0x0036040001ef7983 */ /* 0x008ee80000300800 */
[----:B------:R0:W-:Y:S04]  /*32330*/  STG.E desc[UR4][R234.64+0x63c], R3 ;  /* 0x00063c03ea007986 */ /* 0x0001e8000c101904 */
[----:B-1----:R-:W3:Y:S04]  /*32340*/  LDL.LU R240, [R1+0x35f8] ;  /* 0x0035f80001f07983 */ /* 0x002ee80000300800 */
        /* <DEDUP_REMOVED lines=160> */
[----:B------:R1:W-:Y:S04]  /*32d50*/  STG.E desc[UR4][R234.64+0x760], R225 ;  /* 0x000760e1ea007986 */ /* 0x0003e8000c101904 */
[----:B------:R1:W-:Y:S04]  /*32d60*/  STG.E desc[UR4][R234.64+0x764], R224 ;  /* 0x000764e0ea007986 */ /* 0x0003e8000c101904 */
[----:B------:R1:W-:Y:S04]  /*32d70*/  STG.E desc[UR4][R234.64+0x768], R227 ;  /* 0x000768e3ea007986 */ /* 0x0003e8000c101904 */
[----:B--2---:R-:W2:Y:S04]  /*32d80*/  LDL.LU R237, [R1+0x34c4] ;  /* 0x0034c40001ed7983 */ /* 0x004ea80000300800 */
        /* <DEDUP_REMOVED lines=52> */
[----:B0-----:R-:W4:Y:S04]  /*330d0*/  LDL.LU R250, [R1+0x3448] ;  /* 0x0034480001fa7983 */ /* 0x001f280000300800 */
[----:B-1----:R-:W4:Y:S04]  /*330e0*/  LDL.LU R251, [R1+0x344c] ;  /* 0x00344c0001fb7983 */ /* 0x002f280000300800 */
[----:B--2---:R0:W-:Y:S04]  /*330f0*/  STG.E desc[UR4][R234.64+0x7cc], R237 ;  /* 0x0007ccedea007986 */ /* 0x0041e8000c101904 */
        /* <DEDUP_REMOVED lines=25> */
[----:B---3--:R3:W-:Y:S04]  /*33290*/  STG.E desc[UR4][R234.64+0x80c], R239 ;  /* 0x00080cefea007986 */ /* 0x0087e8000c101904 */
[----:B-1----:R-:W2:Y:S04]  /*332a0*/  LDL.LU R229, [R1+0x3418] ;  /* 0x0034180001e57983 */ /* 0x002ea80000300800 */
[----:B------:R1:W-:Y:S04]  /*332b0*/  STG.E desc[UR4][R234.64+0x810], R240 ;  /* 0x000810f0ea007986 */ /* 0x0003e8000c101904 */
[----:B0-----:R-:W2:Y:S04]  /*332c0*/  LDL.LU R228, [R1+0x341c] ;  /* 0x00341c0001e47983 */ /* 0x001ea80000300800 */
[----:B------:R-:W2:Y:S04]  /*332d0*/  LDL.LU R231, [R1+0x3408] ;  /* 0x0034080001e77983 */ /* 0x000ea80000300800 */
[----:B------:R-:W2:Y:S04]  /*332e0*/  LDL.LU R230, [R1+0x340c] ;  /* 0x00340c0001e67983 */ /* 0x000ea80000300800 */
[----:B------:R-:W2:Y:S04]  /*332f0*/  LDL.LU R233, [R1+0x3400] ;  /* 0x0034000001e97983 */ /* 0x000ea80000300800 */
[----:B------:R-:W2:Y:S04]  /*33300*/  LDL.LU R232, [R1+0x3404] ;  /* 0x0034040001e87983 */ /* 0x000ea80000300800 */
        /* <DEDUP_REMOVED lines=27> */
[----:B--2---:R2:W-:Y:S04]  /*334c0*/  STG.E desc[UR4][R234.64+0x848], R4 ;  /* 0x00084804ea007986 */ /* 0x0045e8000c101904 */
[----:B0-----:R-:W4:Y:S04]  /*334d0*/  LDL.LU R250, [R1+0x33c0] ;  /* 0x0033c00001fa7983 */ /* 0x001f280000300800 */
[----:B-1----:R-:W4:Y:S04]  /*334e0*/  LDL.LU R251, [R1+0x33c4] ;  /* 0x0033c40001fb7983 */ /* 0x002f280000300800 */
        /* <DEDUP_REMOVED lines=16> */
[----:B------:R-:W2:Y:S04]  /*335f0*/  LDL.LU R224, [R1+0x33a4] ;  /* 0x0033a40001e07983 */ /* 0x000ea80000300800 */
[----:B0-----:R-:W2:Y:S04]  /*33600*/  LDL.LU R227, [R1+0x3398] ;  /* 0x0033980001e37983 */ /* 0x001ea80000300800 */
[----:B------:R0:W-:Y:S04]  /*33610*/  STG.E desc[UR4][R234.64+0x870], R229 ;  /* 0x000870e5ea007986 */ /* 0x0001e8000c101904 */
[----:B-1----:R-:W2:Y:S04]  /*33620*/  LDL.LU R226, [R1+0x339c] ;  /* 0x00339c0001e27983 */ /* 0x002ea80000300800 */
        /* <DEDUP_REMOVED lines=43> */
[----:B------:R0:W-:Y:S04]  /*338e0*/  STG.E desc[UR4][R234.64+0x8cc], R237 ;  /* 0x0008ccedea007986 */ /* 0x0001e8000c101904 */
[----:B------:R0:W-:Y:S04]  /*338f0*/  STG.E desc[UR4][R234.64+0x8d0], R252 ;  /* 0x0008d0fcea007986 */ /* 0x0001e8000c101904 */
[----:B------:R0:W-:Y:S04]  /*33900*/  STG.E desc[UR4][R234.64+0x8d4], R220 ;  /* 0x0008d4dcea007986 */ /* 0x0001e8000c101904 */
[----:B------:R0:W-:Y:S04]  /*33910*/  STG.E desc[UR4][R234.64+0x8d8], R223 ;  /* 0x0008d8dfea007986 */ /* 0x0001e8000c101904 */
[----:B------:R0:W-:Y:S04]  /*33920*/  STG.E desc[UR4][R234.64+0x8dc], R222 ;  /* 0x0008dcdeea007986 */ /* 0x0001e8000c101904 */
[----:B------:R0:W-:Y:S04]  /*33930*/  STG.E desc[UR4][R234.64+0x8e0], R225 ;  /* 0x0008e0e1ea007986 */ /* 0x0001e8000c101904 */
[----:B-1----:R-:W4:Y:S04]  /*33940*/  LDL.LU R251, [R1+0x3344] ;  /* 0x0033440001fb7983 */ /* 0x002f280000300800 */
[----:B--2---:R-:W2:Y:S04]  /*33950*/  LDL.LU R4, [R1+0x3338] ;  /* 0x0033380001047983 */ /* 0x004ea80000300800 */
[----:B------:R1:W-:Y:S04]  /*33960*/  STG.E desc[UR4][R234.64+0x8e4], R224 ;  /* 0x0008e4e0ea007986 */ /* 0x0003e8000c101904 */
        /* <DEDUP_REMOVED lines=8> */
[----:B-1----:R-:W2:Y:S04]  /*339f0*/  LDL.LU R224, [R1+0x3324] ;  /* 0x0033240001e07983 */ /* 0x002ea80000300800 */
[----:B0-----:R-:W2:Y:S04]  /*33a00*/  LDL.LU R227, [R1+0x3318] ;  /* 0x0033180001e37983 */ /* 0x001ea80000300800 */
        /* <DEDUP_REMOVED lines=54> */
[----:B------:R1:W-:Y:S04]  /*33d70*/  STG.E desc[UR4][R234.64+0x968], R227 ;  /* 0x000968e3ea007986 */ /* 0x0003e8000c101904 */
[----:B0-----:R-:W2:Y:S04]  /*33d80*/  LDL.LU R237, [R1+0x32bc] ;  /* 0x0032bc0001ed7983 */ /* 0x001ea80000300800 */
[----:B------:R0:W-:Y:S04]  /*33d90*/  STG.E desc[UR4][R234.64+0x96c], R226 ;  /* 0x00096ce2ea007986 */ /* 0x0001e8000c101904 */
[----:B------:R-:W2:Y:S04]  /*33da0*/  LDL.LU R252, [R1+0x32b0] ;  /* 0x0032b00001fc7983 */ /* 0x000ea80000300800 */
[----:B------:R-:W2:Y:S04]  /*33db0*/  LDL.LU R220, [R1+0x32b4] ;  /* 0x0032b40001dc7983 */ /* 0x000ea80000300800 */
[----:B------:R-:W2:Y:S04]  /*33dc0*/  LDL.LU R223, [R1+0x32a8] ;  /* 0x0032a80001df7983 */ /* 0x000ea80000300800 */
[----:B------:R-:W2:Y:S04]  /*33dd0*/  LDL.LU R222, [R1+0x32ac] ;  /* 0x0032ac0001de7983 */ /* 0x000ea80000300800 */
[----:B------:R-:W2:Y:S04]  /*33de0*/  LDL.LU R225, [R1+0x32a0] ;  /* 0x0032a00001e17983 */ /* 0x000ea80000300800 */
[----:B-1----:R-:W2:Y:S04]  /*33df0*/  LDL.LU R224, [R1+0x32a4] ;  /* 0x0032a40001e07983 */ /* 0x002ea80000300800 */
        /* <DEDUP_REMOVED lines=213> */
[----:B0-----:R-:W2:Y:S04]  /*34b50*/  LDL.LU R3, [R1+0x30cc] ;  /* 0x0030cc0001037983 */ /* 0x001ea80000300800 */
        /* <DEDUP_REMOVED lines=20> */
[----:B--2---:R0:W-:Y:S04]  /*34ca0*/  STG.E desc[UR4][R234.64+0xbbc], R3 ;  /* 0x000bbc03ea007986 */ /* 0x0041e8000c101904 */
[----:B0-----:R-:W2:Y:S04]  /*34cb0*/  LDL.LU R3, [R1+0x3058] ;  /* 0x0030580001037983 */ /* 0x001ea80000300800 */
[----:B---3--:R0:W-:Y:S04]  /*34cc0*/  STG.E desc[UR4][R234.64+0xbb8], R236 ;  /* 0x000bb8ecea007986 */ /* 0x0081e8000c101904 */
[----:B0-----:R-:W3:Y:S04]  /*34cd0*/  LDL.LU R236, [R1+0x3064] ;  /* 0x0030640001ec7983 */ /* 0x001ee80000300800 */
[----:B------:R0:W-:Y:S04]  /*34ce0*/  STG.E desc[UR4][R234.64+0xb88], R238 ;  /* 0x000b88eeea007986 */ /* 0x0001e8000c101904 */
[----:B------:R1:W-:Y:S04]  /*34cf0*/  STG.E desc[UR4][R234.64+0xb8c], R239 ;  /* 0x000b8cefea007986 */ /* 0x0003e8000c101904 */
[----:B------:R1:W-:Y:S04]  /*34d00*/  STG.E desc[UR4][R234.64+0xb90], R240 ;  /* 0x000b90f0ea007986 */ /* 0x0003e8000c101904 */
[----:B0-----:R-:W3:Y:S04]  /*34d10*/  LDL.LU R238, [R1+0x3094] ;  /* 0x0030940001ee7983 */ /* 0x001ee80000300800 */
[----:B-1----:R-:W3:Y:S04]  /*34d20*/  LDL.LU R239, [R1+0x3088] ;  /* 0x0030880001ef7983 */ /* 0x002ee80000300800 */
        /* <DEDUP_REMOVED lines=22> */
[----:B------:R1:W-:Y:S04]  /*34e90*/  STG.E desc[UR4][R234.64+0xb84], R232 ;  /* 0x000b84e8ea007986 */ /* 0x0003e8000c101904 */
[----:B------:R1:W-:Y:S04]  /*34ea0*/  STG.E desc[UR4][R234.64+0xb74], R228 ;  /* 0x000b74e4ea007986 */ /* 0x0003e8000c101904 */
[----:B0-----:R-:W4:Y:S04]  /*34eb0*/  LDL.LU R231, [R1+0x30a4] ;  /* 0x0030a40001e77983 */ /* 0x001f280000300800 */
[----:B-1----:R-:W4:Y:S04]  /*34ec0*/  LDL.LU R230, [R1+0x3098] ;  /* 0x0030980001e67983 */ /* 0x002f280000300800 */
[----:B------:R-:W4:Y:S04]  /*34ed0*/  LDL.LU R233, [R1+0x309c] ;  /* 0x00309c0001e97983 */ /* 0x000f280000300800 */
[----:B------:R-:W4:Y:S04]  /*34ee0*/  LDL.LU R232, [R1+0x3090] ;  /* 0x0030900001e87983 */ /* 0x000f280000300800 */
        /* <DEDUP_REMOVED lines=60> */
[----:B------:R-:W4:Y:S04]  /*352b0*/  LDL.LU R231, [R1+0x4d64] ;  /* 0x004d640001e77983 */ /* 0x000f280000300800 */
[----:B------:R-:W4:Y:S04]  /*352c0*/  LDL.LU R230, [R1+0x4d60] ;  /* 0x004d600001e67983 */ /* 0x000f280000300800 */
[----:B------:R-:W4:Y:S04]  /*352d0*/  LDL.LU R233, [R1+0x4d5c] ;  /* 0x004d5c0001e97983 */ /* 0x000f280000300800 */
[----:B------:R-:W4:Y:S04]  /*352e0*/  LDL.LU R232, [R1+0x4d58] ;  /* 0x004d580001e87983 */ /* 0x000f280000300800 */
[----:B0-----:R-:W4:Y:S04]  /*352f0*/  LDL.LU R228, [R1+0x4d68] ;  /* 0x004d680001e47983 */ /* 0x001f280000300800 */
        /* <DEDUP_REMOVED lines=10> */
[----:B--2---:R-:W2:Y:S04]  /*353a0*/  LDL.LU R222, [R1+0x4d80] ;  /* 0x004d800001de7983 */ /* 0x004ea80000300800 */
[----:B------:R-:W2:Y:S04]  /*353b0*/  LDL.LU R225, [R1+0x4d7c] ;  /* 0x004d7c0001e17983 */ /* 0x000ea80000300800 */
        /* <DEDUP_REMOVED lines=11> */
[----:B0-----:R0:W5:Y:S04]  /*35470*/  LDL.LU R240, [R1+0x4cf0] ;  /* 0x004cf00001f07983 */ /* 0x0011680000300800 */
[----:B-1----:R0:W5:Y:S04]  /*35480*/  LDL.LU R239, [R1+0x4cec] ;  /* 0x004cec0001ef7983 */ /* 0x0021680000300800 */
[----:B------:R0:W5:Y:S04]  /*35490*/  LDL.LU R238, [R1+0x4ce8] ;  /* 0x004ce80001ee7983 */ /* 0x0001680000300800 */
        /* <DEDUP_REMOVED lines=8> */
[----:B----4-:R4:W-:Y:S04]  /*35520*/  STG.E desc[UR4][R234.64+0xc48], R249 ;  /* 0x000c48f9ea007986 */ /* 0x0109e8000c101904 */
[----:B-1----:R1:W5:Y:S04]  /*35530*/  LDL.LU R247, [R1+0x4d0c] ;  /* 0x004d0c0001f77983 */ /* 0x0023680000300800 */
[----:B0-----:R1:W5:Y:S04]  /*35540*/  LDL.LU R248, [R1+0x4d10] ;  /* 0x004d100001f87983 */ /* 0x0013680000300800 */
[----:B----4-:R1:W5:Y:S04]  /*35550*/  LDL.LU R249, [R1+0x4d14] ;  /* 0x004d140001f97983 */ /* 0x0103680000300800 */
[----:B------:R1:W5:Y:S04]  /*35560*/  LDL.LU R246, [R1+0x4d08] ;  /* 0x004d080001f67983 */ /* 0x0003680000300800 */
[----:B------:R1:W5:Y:S04]  /*35570*/  LDL.LU R245, [R1+0x4d04] ;  /* 0x004d040001f57983 */ /* 0x0003680000300800 */
[----:B------:R1:W5:Y:S04]  /*35580*/  LDL.LU R244, [R1+0x4d00] ;  /* 0x004d000001f47983 */ /* 0x0003680000300800 */
[----:B------:R1:W5:Y:S04]  /*35590*/  LDL.LU R243, [R1+0x4cfc] ;  /* 0x004cfc0001f37983 */ /* 0x0003680000300800 */
[----:B------:R1:W5:Y:S04]  /*355a0*/  LDL.LU R242, [R1+0x4cf8] ;  /* 0x004cf80001f27983 */ /* 0x0003680000300800 */
[----:B------:R1:W5:Y:S04]  /*355b0*/  LDL.LU R241, [R1+0x4cf4] ;  /* 0x004cf40001f17983 */ /* 0x0003680000300800 */
        /* <DEDUP_REMOVED lines=11> */
[----:B------:R0:W-:Y:S02]  /*35670*/  STG.E desc[UR4][R234.64+0xf94], R35 ;  /* 0x000f9423ea007986 */ /* 0x0001e4000c101904 */
[----:B0-----:R-:W3:Y:S02]  /*35680*/  LDC.64 R34, c[0x0][0x388] ;  /* 0x0000e200ff227b82 */ /* 0x001ee40000000a00 */
[----:B------:R-:W-:Y:S04]  /*35690*/  STG.E desc[UR4][R234.64+0xcac], R221 ;  /* 0x000cacddea007986 */ /* 0x000fe8000c101904 */
[----:B------:R-:W-:Y:S04]  /*356a0*/  STG.E desc[UR4][R234.64+0xcb0], R218 ;  /* 0x000cb0daea007986 */ /* 0x000fe8000c101904 */
        /* <DEDUP_REMOVED lines=198> */
[----:B------:R3:W-:Y:S01]  /*36310*/  STG.E desc[UR4][R234.64+0xfec], R13 ;  /* 0x000fec0dea007986 */ /* 0x0007e2000c101904 */
[----:B------:R-:W-:-:S02]  /*36320*/  HFMA2 R252, -RZ, RZ, 0, 5.9604644775390625e-08 ;  /* 0x00000001fffc7431 */ /* 0x000fc400000001ff */
[----:B---3--:R-:W-:Y:S01]  /*36330*/  IMAD.WIDE R12, R3, 0x406004, R34 ;  /* 0x00406004030c7825 */ /* 0x008fe200078e0222 */
[----:B------:R-:W-:Y:S03]  /*36340*/  STG.E desc[UR4][R234.64+0xfb0], R26 ;  /* 0x000fb01aea007986 */ /* 0x000fe6000c101904 */
[----:B------:R-:W-:Y:S01]  /*36350*/  IMAD.WIDE.U32 R12, R236, 0x1018, R12 ;  /* 0x00001018ec0c7825 */ /* 0x000fe200078e000c */
        /* <DEDUP_REMOVED lines=22> */
[----:B------:R1:W-:Y:S04]  /*364c0*/  STG.E desc[UR4][R234.64+0x1010], RZ ;  /* 0x001010ffea007986 */ /* 0x0003e8000c101904 */
[----:B------:R1:W-:Y:S01]  /*364d0*/  STG.E desc[UR4][R12.64+0x407014], R252 ;  /* 0x407014fc0c007986 */ /* 0x0003e2000c101904 */
[----:B0-----:R-:W-:Y:S01]  /*364e0*/  MOV R2, 0x1 ;  /* 0x0000000100027802 */ /* 0x001fe20000000f00 */
[----:B------:R-:W-:Y:S06]  /*364f0*/  BRA `(.L_x_35) ;  /* 0x00000008001c7947 */ /* 0x000fec0003800000 */
.L_x_34:
[----:B------:R-:W-:-:S04]  /*36500*/  IADD3 R16, PT, PT, R16, -0x1, RZ ;  /* 0xffffffff10107810 */ /* 0x000fc80007ffe0ff */
[----:B------:R-:W-:-:S13]  /*36510*/  ISETP.NE.AND P0, PT, R3, R16, PT ;  /* 0x000000100300720c */ /* 0x000fda0003f05270 */
[----:B------:R-:W-:Y:S05]  /*36520*/  @P0 BRA `(.L_x_35) ;  /* 0x0000000800100947 */ /* 0x000fea0003800000 */
[----:B--2---:R-:W3:Y:S02]  /*36530*/  LDC.64 R4, c[0x0][0x388] ;  /* 0x0000e200ff047b82 */ /* 0x004ee40000000a00 */
[----:B---3--:R-:W-:-:S04]  /*36540*/  IMAD.WIDE R6, R3, 0x406004, R4 ;  /* 0x0040600403067825 */ /* 0x008fc800078e0204 */
[----:B-----5:R-:W-:-:S05]  /*36550*/  IMAD.WIDE.U32 R6, R236, 0x1018, R6 ;  /* 0x00001018ec067825 */ /* 0x020fca00078e0006 */
[----:B----4-:R-:W2:Y:S02]  /*36560*/  LDG.E R0, desc[UR4][R6.64+0x407014] ;  /* 0x4070140406007981 */ /* 0x010ea4000c1e1900 */
[----:B--2---:R-:W-:-:S13]  /*36570*/  ISETP.NE.AND P0, PT, R0, RZ, PT ;  /* 0x000000ff0000720c */ /* 0x004fda0003f05270 */
[----:B------:R-:W-:Y:S05]  /*36580*/  @P0 BRA `(.L_x_35) ;  /* 0x0000000400f80947 */ /* 0x000fea0003800000 */
[----:B------:R-:W2:Y:S01]  /*36590*/  S2R R8, SR_LANEID ;  /* 0x0000000000087919 */ /* 0x000ea20000000000 */
[----:B------:R-:W-:Y:S01]  /*365a0*/  VOTEU.ANY UR6, UPT, PT ;  /* 0x0000000000067886 */ /* 0x000fe200038e0100 */
[----:B------:R-:W3:Y:S01]  /*365b0*/  LDC.64 R10, c[0x0][0x3e8] ;  /* 0x0000fa00ff0a7b82 */ /* 0x000ee20000000a00 */
[----:B------:R-:W2:Y:S02]  /*365c0*/  FLO.U32 R0, UR6 ;  /* 0x0000000600007d00 */ /* 0x000ea400080e0000 */
[----:B--2---:R-:W-:-:S06]  /*365d0*/  ISETP.EQ.U32.AND P0, PT, R0, R8, PT ;  /* 0x000000080000720c */ /* 0x004fcc0003f02070 */
[----:B------:R-:W3:Y:S07]  /*365e0*/  POPC R8, UR6 ;  /* 0x0000000600087d09 */ /* 0x000eee0008000000 */
[----:B---3--:R-:W2:Y:S04]  /*365f0*/  @P0 ATOMG.E.ADD.STRONG.GPU PT, R8, desc[UR4][R10.64], R8 ;  /* 0x800000080a0809a8 */ /* 0x008ea800081ef104 */
[----:B------:R3:W4:Y:S02]  /*36600*/  LDG.E R9, desc[UR4][R6.64+0x406004] ;  /* 0x4060040406097981 */ /* 0x000724000c1e1900 */
[----:B---3--:R-:W3:Y:S02]  /*36610*/  S2R R6, SR_LTMASK ;  /* 0x0000000000067919 */ /* 0x008ee40000003900 */
[----:B--2---:R3:W2:Y:S02]  /*36620*/  SHFL.IDX PT, R8, R8, R0, 0x1f ;  /* 0x00001f0008087589 */ /* 0x0046a400000e0000 */
[----:B---3--:R-:W-:-:S02]  /*36630*/  LOP3.LUT R0, R6, UR6, RZ, 0xc0, !PT ;  /* 0x0000000606007c12 */ /* 0x008fc4000f8ec0ff */
[----:B------:R-:W3:Y:S04]  /*36640*/  LDC.64 R6, c[0x0][0x3a8] ;  /* 0x0000ea00ff067b82 */ /* 0x000ee80000000a00 */
[----:B------:R-:W2:Y:S02]  /*36650*/  POPC R0, R0 ;  /* 0x0000000000007309 */ /* 0x000ea40000000000 */
[----:B--2---:R-:W-:-:S04]  /*36660*/  IMAD.IADD R0, R8, 0x1, R0 ;  /* 0x0000000108007824 */ /* 0x004fc800078e0200 */
[----:B---3--:R-:W-:-:S04]  /*36670*/  IMAD.WIDE R6, R0, 0x1018, R6 ;  /* 0x0000101800067825 */ /* 0x008fc800078e0206 */
[----:B------:R-:W-:Y:S01]  /*36680*/  HFMA2 R0, -RZ, RZ, 0, 5.9604644775390625e-08 ;  /* 0x00000001ff007431 */ /* 0x000fe200000001ff */
[----:B----4-:R2:W-:Y:S06]  /*36690*/  STG.E desc[UR4][R6.64], R9 ;  /* 0x0000000906007986 */ /* 0x0105ec000c101904 */
.L_x_36:
[----:B0-2---:R-:W-:-:S04]  /*366a0*/  IMAD.WIDE R8, R3, 0x406004, R4 ;  /* 0x0040600403087825 */ /* 0x005fc800078e0204 */
[----:B------:R-:W-:-:S04]  /*366b0*/  IMAD.WIDE.U32 R8, R236, 0x1018, R8 ;  /* 0x00001018ec087825 */ /* 0x000fc800078e0008 */
[----:B------:R-:W-:-:S05]  /*366c0*/  IMAD.WIDE.U32 R10, R0, 0x4, R8 ;  /* 0x00000004000a7825 */ /* 0x000fca00078e0008 */
[----:B------:R2:W3:Y:S02]  /*366d0*/  LDG.E R12, desc[UR4][R10.64+0x406004] ;  /* 0x406004040a0c7981 */ /* 0x0004e4000c1e1900 */
[----:B--2---:R-:W-:-:S05]  /*366e0*/  IMAD.WIDE.U32 R10, R0, 0x4, R6 ;  /* 0x00000004000a7825 */ /* 0x004fca00078e0006 */
[----:B---3--:R2:W-:Y:S02]  /*366f0*/  STG.E desc[UR4][R10.64], R12 ;  /* 0x0000000c0a007986 */ /* 0x0085e4000c101904 */
[----:B--2---:R-:W-:-:S05]  /*36700*/  IADD3 R12, PT, PT, R0, 0x1, RZ ;  /* 0x00000001000c7810 */ /* 0x004fca0007ffe0ff */
[----:B------:R-:W-:-:S05]  /*36710*/  IMAD.WIDE.U32 R10, R12, 0x4, R8 ;  /* 0x000000040c0a7825 */ /* 0x000fca00078e0008 */
[----:B0-----:R0:W2:Y:S02]  /*36720*/  LDG.E R13, desc[UR4][R10.64+0x406004] ;  /* 0x406004040a0d7981 */ /* 0x0010a4000c1e1900 */
[----:B0-----:R-:W-:Y:S01]  /*36730*/  IMAD.WIDE.U32 R10, R12, 0x4, R6 ;  /* 0x000000040c0a7825 */ /* 0x001fe200078e0006 */
[----:B------:R-:W-:-:S04]  /*36740*/  IADD3 R12, PT, PT, R0, 0x2, RZ ;  /* 0x00000002000c7810 */ /* 0x000fc80007ffe0ff */
[----:B--2---:R0:W-:Y:S02]  /*36750*/  STG.E desc[UR4][R10.64], R13 ;  /* 0x0000000d0a007986 */ /* 0x0041e4000c101904 */
[----:B0-----:R-:W-:-:S05]  /*36760*/  IMAD.WIDE.U32 R10, R12, 0x4, R8 ;  /* 0x000000040c0a7825 */ /* 0x001fca00078e0008 */
[----:B------:R0:W2:Y:S02]  /*36770*/  LDG.E R13, desc[UR4][R10.64+0x406004] ;  /* 0x406004040a0d7981 */ /* 0x0000a4000c1e1900 */
[----:B0-----:R-:W-:Y:S01]  /*36780*/  IMAD.WIDE.U32 R10, R12, 0x4, R6 ;  /* 0x000000040c0a7825 */ /* 0x001fe200078e0006 */
[----:B------:R-:W-:-:S04]  /*36790*/  IADD3 R12, PT, PT, R0, 0x3, RZ ;  /* 0x00000003000c7810 */ /* 0x000fc80007ffe0ff */
[----:B--2---:R0:W-:Y:S02]  /*367a0*/  STG.E desc[UR4][R10.64], R13 ;  /* 0x0000000d0a007986 */ /* 0x0041e4000c101904 */
[----:B0-----:R-:W-:-:S05]  /*367b0*/  IMAD.WIDE.U32 R10, R12, 0x4, R8 ;  /* 0x000000040c0a7825 */ /* 0x001fca00078e0008 */
[----:B------:R0:W2:Y:S02]  /*367c0*/  LDG.E R13, desc[UR4][R10.64+0x406004] ;  /* 0x406004040a0d7981 */ /* 0x0000a4000c1e1900 */
[----:B0-----:R-:W-:-:S04]  /*367d0*/  IMAD.WIDE.U32 R10, R12, 0x4, R6 ;  /* 0x000000040c0a7825 */ /* 0x001fc800078e0006 */
[----:B------:R-:W-:Y:S01]  /*367e0*/  VIADD R12, R0, 0x4 ;  /* 0x00000004000c7836 */ /* 0x000fe20000000000 */
[----:B--2---:R0:W-:Y:S03]  /*367f0*/  STG.E desc[UR4][R10.64], R13 ;  /* 0x0000000d0a007986 */ /* 0x0041e6000c101904 */
[----:B0-----:R-:W-:-:S05]  /*36800*/  IMAD.WIDE.U32 R10, R12, 0x4, R8 ;  /* 0x000000040c0a7825 */ /* 0x001fca00078e0008 */
[----:B------:R0:W2:Y:S02]  /*36810*/  LDG.E R13, desc[UR4][R10.64+0x406004] ;  /* 0x406004040a0d7981 */ /* 0x0000a4000c1e1900 */
        /* <DEDUP_REMOVED lines=75> */
[----:B0-----:R-:W-:-:S05]  /*36cd0*/  IMAD.WIDE.U32 R10, R12, 0x4, R6 ;  /* 0x000000040c0a7825 */ /* 0x001fca00078e0006 */
[----:B--2---:R0:W-:Y:S02]  /*36ce0*/  STG.E desc[UR4][R10.64], R13 ;  /* 0x0000000d0a007986 */ /* 0x0041e4000c101904 */
[----:B0-----:R-:W-:-:S05]  /*36cf0*/  IADD3 R10, PT, PT, R0, 0x14, RZ ;  /* 0x00000014000a7810 */ /* 0x001fca0007ffe0ff */
[----:B------:R-:W-:-:S06]  /*36d00*/  IMAD.WIDE.U32 R8, R10, 0x4, R8 ;  /* 0x000000040a087825 */ /* 0x000fcc00078e0008 */
[----:B------:R-:W2:Y:S01]  /*36d10*/  LDG.E R8, desc[UR4][R8.64+0x406004] ;  /* 0x4060040408087981 */ /* 0x000ea2000c1e1900 */
[----:B------:R-:W-:Y:S01]  /*36d20*/  IMAD.WIDE.U32 R10, R10, 0x4, R6 ;  /* 0x000000040a0a7825 */ /* 0x000fe200078e0006 */
[----:B------:R-:W-:-:S04]  /*36d30*/  IADD3 R0, PT, PT, R0, 0x15, RZ ;  /* 0x0000001500007810 */ /* 0x000fc80007ffe0ff */
[----:B------:R-:W-:Y:S01]  /*36d40*/  ISETP.GE.U32.AND P0, PT, R0, 0x406, PT ;  /* 0x000004060000780c */ /* 0x000fe20003f06070 */
[----:B--2---:R0:W-:-:S12]  /*36d50*/  STG.E desc[UR4][R10.64], R8 ;  /* 0x000000080a007986 */ /* 0x0041d8000c101904 */
[----:B------:R-:W-:Y:S05]  /*36d60*/  @!P0 BRA `(.L_x_36) ;  /* 0xfffffff8004c8947 */ /* 0x000fea000383ffff */
.L_x_35:
[----:B------:R-:W-:Y:S05]  /*36d70*/  BSYNC.RECONVERGENT B2 ;  /* 0x0000000000027941 */ /* 0x000fea0003800200 */
.L_x_33:
[----:B-12---:R-:W1:Y:S02]  /*36d80*/  LDC.64 R4, c[0x0][0x388] ;  /* 0x0000e200ff047b82 */ /* 0x006e640000000a00 */
[----:B-1----:R-:W-:-:S03]  /*36d90*/  IMAD.WIDE R4, R3, 0x406004, R4 ;  /* 0x0040600403047825 */ /* 0x002fc600078e0204 */
[----:B------:R-:W-:-:S04]  /*36da0*/  IADD3 R4, P0, PT, R4, 0x1000000, RZ ;  /* 0x0100000004047810 */ /* 0x000fc80007f1e0ff */
[----:B------:R-:W-:-:S05]  /*36db0*/  IADD3.X R5, PT, PT, RZ, R5, RZ, P0, !PT ;  /* 0x00000005ff057210 */ /* 0x000fca00007fe4ff */
[----:B------:R-:W2:Y:S01]  /*36dc0*/  LDG.E R4, desc[UR4][R4.64+-0x7f3ffc] ;  /* 0x80c0040404047981 */ /* 0x000ea2000c1e1900 */
[----:B-----5:R-:W-:-:S04]  /*36dd0*/  IADD3 R236, PT, PT, R236, 0x1, RZ ;  /* 0x00000001ecec7810 */ /* 0x020fc80007ffe0ff */
[----:B--2---:R-:W-:-:S13]  /*36de0*/  ISETP.GE.AND P0, PT, R236, R4, PT ;  /* 0x00000004ec00720c */ /* 0x004fda0003f06270 */
[----:B------:R-:W-:Y:S05]  /*36df0*/  @!P0 BRA `(.L_x_37) ;  /* 0xfffffd1400ec8947 */ /* 0x000fea000383ffff */
.L_x_14:
[----:B------:R-:W-:Y:S05]  /*36e00*/  BSYNC.RECONVERGENT B0 ;  /* 0x0000000000007941 */ /* 0x000fea0003800200 */
.L_x_13:
[----:B-----5:R-:W-:-:S13]  /*36e10*/  ISETP.NE.AND P0, PT, R2, RZ, PT ;  /* 0x000000ff0200720c */ /* 0x020fda0003f05270 */
[----:B------:R-:W-:Y:S05]  /*36e20*/  @P0 BRA `(.L_x_12) ;  /* 0x0000008000a80947 */ /* 0x000fea0003800000 */
[----:B0--3--:R-:W0:Y:S01]  /*36e30*/  S2R R7, SR_LANEID ;  /* 0x0000000000077919 */ /* 0x009e220000000000 */
[----:B------:R-:W-:Y:S02]  /*36e40*/  VOTEU.ANY UR6, UPT, PT ;  /* 0x0000000000067886 */ /* 0x000fe400038e0100 */
[----:B------:R-:W0:Y:S01]  /*36e50*/  FLO.U32 R2, UR6 ;  /* 0x0000000600027d00 */ /* 0x000e2200080e0000 */
[----:B------:R-:W1:Y:S01]  /*36e60*/  LDC.64 R4, c[0x0][0x3e8] ;  /* 0x0000fa00ff047b82 */ /* 0x000e620000000a00 */
[----:B------:R-:W2:Y:S04]  /*36e70*/  LDL.LU R19, [R1+0x4cb8] ;  /* 0x004cb80001137983 */ /* 0x000ea80000300800 */
[----:B------:R-:W3:Y:S02]  /*36e80*/  LDL.LU R18, [R1+0x4cb4] ;  /* 0x004cb40001127983 */ /* 0x000ee40000300800 */
[----:B----4-:R-:W1:Y:S02]  /*36e90*/  POPC R0, UR6 ;  /* 0x0000000600007d09 */ /* 0x010e640008000000 */
[----:B------:R-:W4:Y:S04]  /*36ea0*/  LDL.LU R17, [R1+0x4cb0] ;  /* 0x004cb00001117983 */ /* 0x000f280000300800 */
[----:B------:R-:W5:Y:S04]  /*36eb0*/  LDL.LU R16, [R1+0x4cac] ;  /* 0x004cac0001107983 */ /* 0x000f680000300800 */
[----:B------:R-:W5:Y:S04]  /*36ec0*/  LDL.LU R15, [R1+0x4ca8] ;  /* 0x004ca800010f7983 */ /* 0x000f680000300800 */
[----:B------:R-:W5:Y:S04]  /*36ed0*/  LDL.LU R14, [R1+0x4cbc] ;  /* 0x004cbc00010e7983 */ /* 0x000f680000300800 */
[----:B------:R-:W5:Y:S01]  /*36ee0*/  LDL.LU R13, [R1+0x4cc0] ;  /* 0x004cc000010d7983 */ /* 0x000f620000300800 */
[----:B0-----:R-:W-:-:S03]  /*36ef0*/  ISETP.EQ.U32.AND P0, PT, R2, R7, PT ;  /* 0x000000070200720c */ /* 0x001fc60003f02070 */
[----:B------:R-:W5:Y:S04]  /*36f00*/  LDL.LU R12, [R1+0x4cc4] ;  /* 0x004cc400010c7983 */ /* 0x000f680000300800 */
[----:B------:R-:W5:Y:S04]  /*36f10*/  LDL.LU R11, [R1+0x4cc8] ;  /* 0x004cc800010b7983 */ /* 0x000f680000300800 */
[----:B------:R-:W5:Y:S04]  /*36f20*/  LDL.LU R10, [R1+0x4ccc] ;  /* 0x004ccc00010a7983 */ /* 0x000f680000300800 */
[----:B-1----:R0:W2:Y:S04]  /*36f30*/  @P0 ATOMG.E.ADD.STRONG.GPU PT, R0, desc[UR4][R4.64], R0 ;  /* 0x80000000040009a8 */ /* 0x0020a800081ef104 */
[----:B------:R-:W5:Y:S04]  /*36f40*/  LDL.LU R9, [R1+0x4cd0] ;  /* 0x004cd00001097983 */ /* 0x000f680000300800 */
[----:B------:R-:W5:Y:S04]  /*36f50*/  LDL.LU R8, [R1+0x4cd4] ;  /* 0x004cd40001087983 */ /* 0x000f680000300800 */
[----:B------:R-:W5:Y:S01]  /*36f60*/  LDL.LU R6, [R1+0x4c94] ;  /* 0x004c940001067983 */ /* 0x000f620000300800 */
[----:B0-----:R-:W0:Y:S03]  /*36f70*/  S2R R4, SR_LTMASK ;  /* 0x0000000000047919 */ /* 0x001e260000003900 */
[----:B------:R-:W5:Y:S04]  /*36f80*/  LDL.LU R35, [R1+0x4c88] ;  /* 0x004c880001237983 */ /* 0x000f680000300800 */
        /* <DEDUP_REMOVED lines=16> */
[----:B--2---:R0:W1:Y:S02]  /*37090*/  SHFL.IDX PT, R2, R0, R2, 0x1f ;  /* 0x00001f0200027589 */ /* 0x00406400000e0000 */
[----:B0-----:R-:W-:-:S02]  /*370a0*/  LOP3.LUT R0, R4, UR6, RZ, 0xc0, !PT ;  /* 0x0000000604007c12 */ /* 0x001fc4000f8ec0ff */
[----:B------:R-:W0:Y:S04]  /*370b0*/  LDC.64 R4, c[0x0][0x3a8] ;  /* 0x0000ea00ff047b82 */ /* 0x000e280000000a00 */
[----:B------:R-:W1:Y:S02]  /*370c0*/  POPC R0, R0 ;  /* 0x0000000000007309 */ /* 0x000e640000000000 */
[----:B-1----:R-:W-:Y:S02]  /*370d0*/  IMAD.IADD R0, R2, 0x1, R0 ;  /* 0x0000000102007824 */ /* 0x002fe400078e0200 */
[----:B------:R-:W2:Y:S02]  /*370e0*/  LDL.LU R2, [R1+0x4c10] ;  /* 0x004c100001027983 */ /* 0x000ea40000300800 */
[----:B0-----:R-:W-:-:S02]  /*370f0*/  IMAD.WIDE R4, R0, 0x1018, R4 ;  /* 0x0000101800047825 */ /* 0x001fc400078e0204 */
[----:B------:R-:W2:Y:S04]  /*37100*/  LDL.LU R0, [R1+0x4c14] ;  /* 0x004c140001007983 */ /* 0x000ea80000300800 */
[----:B------:R0:W-:Y:S04]  /*37110*/  STG.E.U8 desc[UR4][R4.64+0x4], R19 ;  /* 0x0000041304007986 */ /* 0x0001e8000c101104 */
[----:B---3--:R1:W-:Y:S04]  /*37120*/  STG.E.U8 desc[UR4][R4.64+0x3], R18 ;  /* 0x0000031204007986 */ /* 0x0083e8000c101104 */
[----:B----4-:R3:W-:Y:S04]  /*37130*/  STG.E.U8 desc[UR4][R4.64+0x2], R17 ;  /* 0x0000021104007986 */ /* 0x0107e8000c101104 */
[----:B-----5:R4:W-:Y:S04]  /*37140*/  STG.E.U8 desc[UR4][R4.64+0x1], R16 ;  /* 0x0000011004007986 */ /* 0x0209e8000c101104 */
[----:B0-----:R-:W5:Y:S04]  /*37150*/  LDL.LU R19, [R1+0x4c48] ;  /* 0x004c480001137983 */ /* 0x001f680000300800 */
[----:B-1----:R-:W5:Y:S04]  /*37160*/  LDL.LU R18, [R1+0x4c4c] ;  /* 0x004c4c0001127983 */ /* 0x002f680000300800 */
[----:B---3--:R-:W3:Y:S04]  /*37170*/  LDL.LU R17, [R1+0x4c40] ;  /* 0x004c400001117983 */ /* 0x008ee80000300800 */
[----:B------:R0:W-:Y:S04]  /*37180*/  STG.E.U8 desc[UR4][R4.64], R15 ;  /* 0x0000000f04007986 */ /* 0x0001e8000c101104 */
[----:B----4-:R-:W4:Y:S04]  /*37190*/  LDL.LU R16, [R1+0x4c44] ;  /* 0x004c440001107983 */ /* 0x010f280000300800 */
[----:B------:R1:W-:Y:S04]  /*371a0*/  STG.E.U8 desc[UR4][R4.64+0x5], R14 ;  /* 0x0000050e04007986 */ /* 0x0003e8000c101104 */
[----:B------:R1:W-:Y:S04]  /*371b0*/  STG.E.U8 desc[UR4][R4.64+0x6], R13 ;  /* 0x0000060d04007986 */ /* 0x0003e8000c101104 */
[----:B------:R1:W-:Y:S04]  /*371c0*/  STG.E.U8 desc[UR4][R4.64+0x7], R12 ;  /* 0x0000070c04007986 */ /* 0x0003e8000c101104 */
[----:B------:R1:W-:Y:S04]  /*371d0*/  STG.E.U8 desc[UR4][R4.64+0x8], R11 ;  /* 0x0000080b04007986 */ /* 0x0003e8000c101104 */
[----:B------:R1:W-:Y:S04]  /*371e0*/  STG.E.U8 desc[UR4][R4.64+0x9], R10 ;  /* 0x0000090a04007986 */ /* 0x0003e8000c101104 */
[----:B0-----:R-:W4:Y:S04]  /*371f0*/  LDL.LU R15, [R1+0x4c38] ;  /* 0x004c3800010f7983 */ /* 0x001f280000300800 */
[----:B------:R0:W-:Y:S04]  /*37200*/  STG.E.U8 desc[UR4][R4.64+0xa], R9 ;  /* 0x00000a0904007986 */ /* 0x0001e8000c101104 */
[----:B-1----:R-:W4:Y:S04]  /*37210*/  LDL.LU R14, [R1+0x4c3c] ;  /* 0x004c3c00010e7983 */ /* 0x002f280000300800 */
[----:B------:R-:W4:Y:S04]  /*37220*/  LDL.LU R13, [R1+0x4c30] ;  /* 0x004c3000010d7983 */ /* 0x000f280000300800 */
[----:B------:R-:W4:Y:S04]  /*37230*/  LDL.LU R12, [R1+0x4c34] ;  /* 0x004c3400010c7983 */ /* 0x000f280000300800 */
[----:B------:R-:W4:Y:S04]  /*37240*/  LDL.LU R11, [R1+0x4c28] ;  /* 0x004c2800010b7983 */ /* 0x000f280000300800 */
[----:B------:R-:W4:Y:S04]  /*37250*/  LDL.LU R10, [R1+0x4c2c] ;  /* 0x004c2c00010a7983 */ /* 0x000f280000300800 */
[----:B------:R1:W-:Y:S04]  /*37260*/  STG.E.U8 desc[UR4][R4.64+0xb], R8 ;  /* 0x00000b0804007986 */ /* 0x0003e8000c101104 */
[----:B0-----:R-:W4:Y:S04]  /*37270*/  LDL.LU R9, [R1+0x4c20] ;  /* 0x004c200001097983 */ /* 0x001f280000300800 */
[----:B------:R0:W-:Y:S04]  /*37280*/  STG.E desc[UR4][R4.64+0xc], R6 ;  /* 0x00000c0604007986 */ /* 0x0001e8000c101904 */
[----:B-1----:R-:W4:Y:S04]  /*37290*/  LDL.LU R8, [R1+0x4c24] ;  /* 0x004c240001087983 */ /* 0x002f280000300800 */
[----:B0-----:R-:W4:Y:S04]  /*372a0*/  LDL.LU R6, [R1+0x4c1c] ;  /* 0x004c1c0001067983 */ /* 0x001f280000300800 */
[----:B------:R0:W-:Y:S04]  /*372b0*/  STG.E desc[UR4][R4.64+0x10], R35 ;  /* 0x0000102304007986 */ /* 0x0001e8000c101904 */
[----:B------:R1:W-:Y:S04]  /*372c0*/  STG.E desc[UR4][R4.64+0x14], R34 ;  /* 0x0000142204007986 */ /* 0x0003e8000c101904 */
[----:B------:R1:W-:Y:S04]  /*372d0*/  STG.E desc[UR4][R4.64+0x18], R33 ;  /* 0x0000182104007986 */ /* 0x0003e8000c101904 */
[----:B------:R1:W-:Y:S04]  /*372e0*/  STG.E desc[UR4][R4.64+0x1c], R32 ;  /* 0x00001c2004007986 */ /* 0x0003e8000c101904 */
        /* <DEDUP_REMOVED lines=10> */
[----:B------:R-:W4:Y:S04]  /*37390*/  LDL.LU R32, [R1+0x4c04] ;  /* 0x004c040001207983 */ /* 0x000f280000300800 */
        /* <DEDUP_REMOVED lines=8> */
[----:B------:R0:W-:Y:S04]  /*37420*/  STG.E desc[UR4][R4.64+0x40], R23 ;  /* 0x0000401704007986 */ /* 0x0001e8000c101904 */
[----:B------:R-:W4:Y:S04]  /*37430*/  LDL.LU R24, [R1+0x4be4] ;  /* 0x004be40001187983 */ /* 0x000f280000300800 */
[----:B------:R1:W-:Y:S04]  /*37440*/  STG.E desc[UR4][R4.64+0x44], R22 ;  /* 0x0000441604007986 */ /* 0x0003e8000c101904 */
[----:B------:R1:W-:Y:S04]  /*37450*/  STG.E desc[UR4][R4.64+0x48], R21 ;  /* 0x0000481504007986 */ /* 0x0003e8000c101904 */
[----:B------:R1:W-:Y:S04]  /*37460*/  STG.E desc[UR4][R4.64+0x4c], R20 ;  /* 0x00004c1404007986 */ /* 0x0003e8000c101904 */
[----:B0-----:R-:W4:Y:S04]  /*37470*/  LDL.LU R23, [R1+0x4bd8] ;  /* 0x004bd80001177983 */ /* 0x001f280000300800 */
[----:B-1----:R-:W4:Y:S04]  /*37480*/  LDL.LU R22, [R1+0x4bdc] ;  /* 0x004bdc0001167983 */ /* 0x002f280000300800 */
[----:B------:R-:W4:Y:S04]  /*37490*/  LDL.LU R21, [R1+0x4bd0] ;  /* 0x004bd00001157983 */ /* 0x000f280000300800 */
[----:B------:R-:W4:Y:S04]  /*374a0*/  LDL.LU R20, [R1+0x4bd4] ;  /* 0x004bd40001147983 */ /* 0x000f280000300800 */
[----:B------:R0:W-:Y:S04]  /*374b0*/  STG.E desc[UR4][R4.64+0x80], R7 ;  /* 0x0000800704007986 */ /* 0x0001e8000c101904 */
[----:B0-----:R-:W4:Y:S04]  /*374c0*/  LDL.LU R7, [R1+0x4ae0] ;  /* 0x004ae00001077983 */ /* 0x001f280000300800 */
[----:B--2---:R0:W-:Y:S04]  /*374d0*/  STG.E desc[UR4][R4.64+0x88], R2 ;  /* 0x0000880204007986 */ /* 0x0041e8000c101904 */
[----:B------:R1:W-:Y:S04]  /*374e0*/  STG.E desc[UR4][R4.64+0x8c], R0 ;  /* 0x00008c0004007986 */ /* 0x0003e8000c101904 */
[----:B0-----:R-:W2:Y:S04]  /*374f0*/  LDL.LU R2, [R1+0x4ae8] ;  /* 0x004ae80001027983 */ /* 0x001ea80000300800 */
[----:B-1----:R-:W2:Y:S04]  /*37500*/  LDL.LU R0, [R1+0x4aec] ;  /* 0x004aec0001007983 */ /* 0x002ea80000300800 */
[----:B-----5:R0:W-:Y:S04]  /*37510*/  STG.E desc[UR4][R4.64+0x50], R19 ;  /* 0x0000501304007986 */ /* 0x0201e8000c101904 */
[----:B------:R1:W-:Y:S04]  /*37520*/  STG.E desc[UR4][R4.64+0x54], R18 ;  /* 0x0000541204007986 */ /* 0x0003e8000c101904 */
[----:B---3--:R3:W-:Y:S04]  /*37530*/  STG.E desc[UR4][R4.64+0x58], R17 ;  /* 0x0000581104007986 */ /* 0x0087e8000c101904 */
[----:B0-----:R-:W5:Y:S04]  /*37540*/  LDL.LU R19, [R1+0x4bc8] ;  /* 0x004bc80001137983 */ /* 0x001f680000300800 */
[----:B----4-:R0:W-:Y:S04]  /*37550*/  STG.E desc[UR4][R4.64+0x5c], R16 ;  /* 0x00005c1004007986 */ /* 0x0101e8000c101904 */
[----:B-1----:R-:W4:Y:S04]  /*37560*/  LDL.LU R18, [R1+0x4bcc] ;  /* 0x004bcc0001127983 */ /* 0x002f280000300800 */
[----:B---3--:R-:W3:Y:S04]  /*37570*/  LDL.LU R17, [R1+0x4bc0] ;  /* 0x004bc00001117983 */ /* 0x008ee80000300800 */
        /* <DEDUP_REMOVED lines=14> */
[----:B------:R1:W-:Y:S04]  /*37660*/  STG.E desc[UR4][R4.64+0x7c], R8 ;  /* 0x00007c0804007986 */ /* 0x0003e8000c101904 */
[----:B0-----:R-:W3:Y:S04]  /*37670*/  LDL.LU R9, [R1+0x4ad8] ;  /* 0x004ad80001097983 */ /* 0x001ee80000300800 */
[----:B------:R0:W-:Y:S04]  /*37680*/  STG.E desc[UR4][R4.64+0x84], R6 ;  /* 0x0000840604007986 */ /* 0x0001e8000c101904 */
[----:B-1----:R-:W3:Y:S04]  /*37690*/  LDL.LU R8, [R1+0x4adc] ;  /* 0x004adc0001087983 */ /* 0x002ee80000300800 */
        /* <DEDUP_REMOVED lines=26> */
[----:B------:R0:W-:Y:S04]  /*37840*/  STG.E desc[UR4][R4.64+0xc4], R22 ;  /* 0x0000c41604007986 */ /* 0x0001e8000c101904 */
[----:B------:R0:W-:Y:S04]  /*37850*/  STG.E desc[UR4][R4.64+0xc8], R21 ;  /* 0x0000c81504007986 */ /* 0x0001e8000c101904 */
[----:B------:R0:W-:Y:S04]  /*37860*/  STG.E desc[UR4][R4.64+0xcc], R20 ;  /* 0x0000cc1404007986 */ /* 0x0001e8000c101904 */
[----:B-1----:R-:W3:Y:S04]  /*37870*/  LDL.LU R23, [R1+0x4b20] ;  /* 0x004b200001177983 */ /* 0x002ee80000300800 */
[----:B0-----:R-:W3:Y:S04]  /*37880*/  LDL.LU R22, [R1+0x4b24] ;  /* 0x004b240001167983 */ /* 0x001ee80000300800 */
[----:B------:R-:W3:Y:S04]  /*37890*/  LDL.LU R21, [R1+0x4b28] ;  /* 0x004b280001157983 */ /* 0x000ee80000300800 */
[----:B------:R-:W3:Y:S04]  /*378a0*/  LDL.LU R20, [R1+0x4b2c] ;  /* 0x004b2c0001147983 */ /* 0x000ee80000300800 */
[----:B------:R0:W-:Y:S04]  /*378b0*/  STG.E desc[UR4][R4.64+0x100], R7 ;  /* 0x0001000704007986 */ /* 0x0001e8000c101904 */
[----:B0-----:R-:W3:Y:S04]  /*378c0*/  LDL.LU R7, [R1+0x4b60] ;  /* 0x004b600001077983 */ /* 0x001ee80000300800 */
[----:B--2---:R0:W-:Y:S04]  /*378d0*/  STG.E desc[UR4][R4.64+0x108], R2 ;  /* 0x0001080204007986 */ /* 0x0041e8000c101904 */
[----:B------:R1:W-:Y:S04]  /*378e0*/  STG.E desc[UR4][R4.64+0x10c], R0 ;  /* 0x00010c0004007986 */ /* 0x0003e8000c101904 */
[----:B0-----:R-:W2:Y:S04]  /*378f0*/  LDL.LU R2, [R1+0x4b68] ;  /* 0x004b680001027983 */ /* 0x001ea80000300800 */
[----:B-1----:R-:W2:Y:S04]  /*37900*/  LDL.LU R0, [R1+0x4b6c] ;  /* 0x004b6c0001007983 */ /* 0x002ea80000300800 */
[----:B-----5:R0:W-:Y:S04]  /*37910*/  STG.E desc[UR4][R4.64+0xd0], R19 ;  /* 0x0000d01304007986 */ /* 0x0201e8000c101904 */
[----:B----4-:R1:W-:Y:S04]  /*37920*/  STG.E desc[UR4][R4.64+0xd4], R18 ;  /* 0x0000d41204007986 */ /* 0x0103e8000c101904 */
[----:B---3--:R3:W-:Y:S04]  /*37930*/  STG.E desc[UR4][R4.64+0xd8], R17 ;  /* 0x0000d81104007986 */ /* 0x0087e8000c101904 */
[----:B------:R4:W-:Y:S04]  /*37940*/  STG.E desc[UR4][R4.64+0xdc], R16 ;  /* 0x0000dc1004007986 */ /* 0x0009e8000c101904 */
[----:B0-----:R-:W5:Y:S04]  /*37950*/  LDL.LU R19, [R1+0x4b30] ;  /* 0x004b300001137983 */ /* 0x001f680000300800 */
[----:B-1----:R-:W5:Y:S04]  /*37960*/  LDL.LU R18, [R1+0x4b34] ;  /* 0x004b340001127983 */ /* 0x002f680000300800 */
[----:B---3--:R-:W3:Y:S04]  /*37970*/  LDL.LU R17, [R1+0x4b38] ;  /* 0x004b380001117983 */ /* 0x008ee80000300800 */
[----:B----4-:R-:W4:Y:S04]  /*37980*/  LDL.LU R16, [R1+0x4b3c] ;  /* 0x004b3c0001107983 */ /* 0x010f280000300800 */
[----:B------:R0:W-:Y:S04]  /*37990*/  STG.E desc[UR4][R4.64+0xe0], R15 ;  /* 0x0000e00f04007986 */ /* 0x0001e8000c101904 */
[----:B------:R1:W-:Y:S04]  /*379a0*/  STG.E desc[UR4][R4.64+0xe4], R14 ;  /* 0x0000e40e04007986 */ /* 0x0003e8000c101904 */
[----:B------:R1:W-:Y:S04]  /*379b0*/  STG.E desc[UR4][R4.64+0xe8], R13 ;  /* 0x0000e80d04007986 */ /* 0x0003e8000c101904 */
[----:B------:R1:W-:Y:S04]  /*379c0*/  STG.E desc[UR4][R4.64+0xec], R12 ;  /* 0x0000ec0c04007986 */ /* 0x0003e8000c101904 */
[----:B------:R1:W-:Y:S04]  /*379d0*/  STG.E desc[UR4][R4.64+0xf0], R11 ;  /* 0x0000f00b04007986 */ /* 0x0003e8000c101904 */
[----:B------:R1:W-:Y:S04]  /*379e0*/  STG.E desc[UR4][R4.64+0xf4], R10 ;  /* 0x0000f40a04007986 */ /* 0x0003e8000c101904 */
[----:B0-----:R-:W4:Y:S04]  /*379f0*/  LDL.LU R15, [R1+0x4b40] ;  /* 0x004b4000010f7983 */ /* 0x001f280000300800 */
[----:B------:R0:W-:Y:S04]  /*37a00*/  STG.E desc[UR4][R4.64+0xf8], R9 ;  /* 0x0000f80904007986 */ /* 0x0001e8000c101904 */
[----:B-1----:R-:W4:Y:S04]  /*37a10*/  LDL.LU R14, [R1+0x4b44] ;  /* 0x004b4400010e7983 */ /* 0x002f280000300800 */
[----:B------:R-:W4:Y:S04]  /*37a20*/  LDL.LU R13, [R1+0x4b48] ;  /* 0x004b4800010d7983 */ /* 0x000f280000300800 */
[----:B------:R-:W4:Y:S04]  /*37a30*/  LDL.LU R12, [R1+0x4b4c] ;  /* 0x004b4c00010c7983 */ /* 0x000f280000300800 */
[----:B------:R-:W4:Y:S04]  /*37a40*/  LDL.LU R11, [R1+0x4b50] ;  /* 0x004b5000010b7983 */ /* 0x000f280000300800 */
[----:B------:R-:W4:Y:S04]  /*37a50*/  LDL.LU R10, [R1+0x4b54] ;  /* 0x004b5400010a7983 */ /* 0x000f280000300800 */
[----:B------:R1:W-:Y:S04]  /*37a60*/  STG.E desc[UR4][R4.64+0xfc], R8 ;  /* 0x0000fc0804007986 */ /* 0x0003e8000c101904 */
[----:B0-----:R-:W4:Y:S04]  /*37a70*/  LDL.LU R9, [R1+0x4b58] ;  /* 0x004b580001097983 */ /* 0x001f280000300800 */
[----:B------:R0:W-:Y:S04]  /*37a80*/  STG.E desc[UR4][R4.64+0x104], R6 ;  /* 0x0001040604007986 */ /* 0x0001e8000c101904 */
[----:B-1----:R-:W4:Y:S04]  /*37a90*/  LDL.LU R8, [R1+0x4b5c] ;  /* 0x004b5c0001087983 */ /* 0x002f280000300800 */
[----:B0-----:R-:W4:Y:S04]  /*37aa0*/  LDL.LU R6, [R1+0x4b64] ;  /* 0x004b640001067983 */ /* 0x001f280000300800 */
        /* <DEDUP_REMOVED lines=21> */
[----:B------:R-:W4:Y:S04]  /*37c00*/  LDL.LU R26, [R1+0x4b94] ;  /* 0x004b9400011a7983 */ /* 0x000f280000300800 */
[----:B------:R-:W4:Y:S04]  /*37c10*/  LDL.LU R25, [R1+0x4b98] ;  /* 0x004b980001197983 */ /* 0x000f280000300800 */
[----:B------:R1:W-:Y:S04]  /*37c20*/  STG.E desc[UR4][R4.64+0x140], R23 ;  /* 0x0001401704007986 */ /* 0x0003e8000c101904 */
[----:B0-----:R-:W4:Y:S04]  /*37c30*/  LDL.LU R24, [R1+0x4b9c] ;  /* 0x004b9c0001187983 */ /* 0x001f280000300800 */
[----:B------:R0:W-:Y:S04]  /*37c40*/  STG.E desc[UR4][R4.64+0x144], R22 ;  /* 0x0001441604007986 */ /* 0x0001e8000c101904 */
[----:B------:R0:W-:Y:S04]  /*37c50*/  STG.E desc[UR4][R4.64+0x148], R21 ;  /* 0x0001481504007986 */ /* 0x0001e8000c101904 */
[----:B------:R0:W-:Y:S04]  /*37c60*/  STG.E desc[UR4][R4.64+0x14c], R20 ;  /* 0x00014c1404007986 */ /* 0x0001e8000c101904 */
[----:B-1----:R-:W4:Y:S04]  /*37c70*/  LDL.LU R23, [R1+0x4ba0] ;  /* 0x004ba00001177983 */ /* 0x002f280000300800 */
[----:B0-----:R-:W4:Y:S04]  /*37c80*/  LDL.LU R22, [R1+0x4ba4] ;  /* 0x004ba40001167983 */ /* 0x001f280000300800 */
[----:B------:R-:W4:Y:S04]  /*37c90*/  LDL.LU R21, [R1+0x4ba8] ;  /* 0x004ba80001157983 */ /* 0x000f280000300800 */
[----:B------:R-:W4:Y:S04]  /*37ca0*/  LDL.LU R20, [R1+0x4bac] ;  /* 0x004bac0001147983 */ /* 0x000f280000300800 */
[----:B------:R0:W-:Y:S04]  /*37cb0*/  STG.E desc[UR4][R4.64+0x180], R7 ;  /* 0x0001800704007986 */ /* 0x0001e8000c101904 */
[----:B--2---:R1:W-:Y:S04]  /*37cc0*/  STG.E desc[UR4][R4.64+0x188], R2 ;  /* 0x0001880204007986 */ /* 0x0043e8000c101904 */
[----:B0-----:R-:W2:Y:S04]  /*37cd0*/  LDL.LU R7, [R1+0x49e0] ;  /* 0x0049e00001077983 */ /* 0x001ea80000300800 */
[----:B------:R0:W-:Y:S04]  /*37ce0*/  STG.E desc[UR4][R4.64+0x18c], R0 ;  /* 0x00018c0004007986 */ /* 0x0001e8000c101904 */
[----:B-1----:R-:W2:Y:S04]  /*37cf0*/  LDL.LU R2, [R1+0x49e8] ;  /* 0x0049e80001027983 */ /* 0x002ea80000300800 */
[----:B0-----:R-:W2:Y:S04]  /*37d00*/  LDL.LU R0, [R1+0x49ec] ;  /* 0x0049ec0001007983 */ /* 0x001ea80000300800 */
[----:B-----5:R0:W-:Y:S04]  /*37d10*/  STG.E desc[UR4][R4.64+0x150], R19 ;  /* 0x0001501304007986 */ /* 0x0201e8000c101904 */
[----:B------:R1:W-:Y:S04]  /*37d20*/  STG.E desc[UR4][R4.64+0x154], R18 ;  /* 0x0001541204007986 */ /* 0x0003e8000c101904 */
[----:B---3--:R3:W-:Y:S04]  /*37d30*/  STG.E desc[UR4][R4.64+0x158], R17 ;  /* 0x0001581104007986 */ /* 0x0087e8000c101904 */
[----:B----4-:R4:W-:Y:S04]  /*37d40*/  STG.E desc[UR4][R4.64+0x15c], R16 ;  /* 0x00015c1004007986 */ /* 0x0109e8000c101904 */
        /* <DEDUP_REMOVED lines=53> */
[----:B--2---:R-:W2:Y:S04]  /*380a0*/  LDL.LU R20, [R1+0x4a2c] ;  /* 0x004a2c0001147983 */ /* 0x004ea80000300800 */
[----:B------:R0:W-:Y:S04]  /*380b0*/  STG.E desc[UR4][R4.64+0x200], R7 ;  /* 0x0002000704007986 */ /* 0x0001e8000c101904 */
[----:B------:R1:W-:Y:S04]  /*380c0*/  STG.E desc[UR4][R4.64+0x208], R2 ;  /* 0x0002080204007986 */ /* 0x0003e8000c101904 */
[----:B------:R-:W-:Y:S04]  /*380d0*/  STG.E desc[UR4][R4.64+0x20c], R0 ;  /* 0x00020c0004007986 */ /* 0x000fe8000c101904 */
[----:B0-----:R-:W2:Y:S04]  /*380e0*/  LDL.LU R7, [R1+0x4a60] ;  /* 0x004a600001077983 */ /* 0x001ea80000300800 */
[----:B-1----:R-:W2:Y:S04]  /*380f0*/  LDL.LU R2, [R1+0x4a68] ;  /* 0x004a680001027983 */ /* 0x002ea80000300800 */
        /* <DEDUP_REMOVED lines=8> */
[----:B------:R-:W4:Y:S04]  /*38180*/  LDL.LU R0, [R1+0x4a6c] ;  /* 0x004a6c0001007983 */ /* 0x000f280000300800 */
        /* <DEDUP_REMOVED lines=45> */
[----:B--2---:R2:W-:Y:S04]  /*38460*/  STG.E desc[UR4][R4.64+0x24c], R20 ;  /* 0x00024c1404007986 */ /* 0x0045e8000c101904 */
[----:B-1----:R-:W4:Y:S04]  /*38470*/  LDL.LU R23, [R1+0x4aa0] ;  /* 0x004aa00001177983 */ /* 0x002f280000300800 */
[----:B0-----:R-:W4:Y:S04]  /*38480*/  LDL.LU R22, [R1+0x4aa4] ;  /* 0x004aa40001167983 */ /* 0x001f280000300800 */
[----:B------:R-:W4:Y:S04]  /*38490*/  LDL.LU R21, [R1+0x4aa8] ;  /* 0x004aa80001157983 */ /* 0x000f280000300800 */
[----:B--2---:R-:W2:Y:S04]  /*384a0*/  LDL.LU R20, [R1+0x4aac] ;  /* 0x004aac0001147983 */ /* 0x004ea80000300800 */
        /* <DEDUP_REMOVED lines=28> */
[----:B------:R-:W4:Y:S04]  /*38670*/  LDL.LU R7, [R1+0x48e0] ;  /* 0x0048e00001077983 */ /* 0x000f280000300800 */
[----:B0-----:R-:W4:Y:S04]  /*38680*/  LDL.LU R6, [R1+0x48e4] ;  /* 0x0048e40001067983 */ /* 0x001f280000300800 */
[----:B------:R-:W4:Y:S04]  /*38690*/  LDL.LU R2, [R1+0x48e8] ;  /* 0x0048e80001027983 */ /* 0x000f280000300800 */
[----:B------:R-:W4:Y:S04]  /*386a0*/  LDL.LU R0, [R1+0x48ec] ;  /* 0x0048ec0001007983 */ /* 0x000f280000300800 */
        /* <DEDUP_REMOVED lines=28> */
[----:B-----5:R5:W-:Y:S04]  /*38870*/  STG.E desc[UR4][R4.64+0x2d0], R19 ;  /* 0x0002d01304007986 */ /* 0x020be8000c101904 */
[----:B------:R5:W-:Y:S04]  /*38880*/  STG.E desc[UR4][R4.64+0x2d4], R18 ;  /* 0x0002d41204007986 */ /* 0x000be8000c101904 */
[----:B---3--:R3:W-:Y:S04]  /*38890*/  STG.E desc[UR4][R4.64+0x2d8], R17 ;  /* 0x0002d81104007986 */ /* 0x0087e8000c101904 */
[----:B-1----:R-:W3:Y:S04]  /*388a0*/  LDL.LU R23, [R1+0x4920] ;  /* 0x0049200001177983 */ /* 0x002ee80000300800 */
[----:B----4-:R1:W-:Y:S04]  /*388b0*/  STG.E desc[UR4][R4.64+0x2dc], R16 ;  /* 0x0002dc1004007986 */ /* 0x0103e8000c101904 */
[----:B0-----:R-:W4:Y:S04]  /*388c0*/  LDL.LU R22, [R1+0x4924] ;  /* 0x0049240001167983 */ /* 0x001f280000300800 */
[----:B------:R-:W4:Y:S04]  /*388d0*/  LDL.LU R21, [R1+0x4928] ;  /* 0x0049280001157983 */ /* 0x000f280000300800 */
[----:B--2---:R-:W2:Y:S04]  /*388e0*/  LDL.LU R20, [R1+0x492c] ;  /* 0x00492c0001147983 */ /* 0x004ea80000300800 */
[----:B-----5:R-:W5:Y:S04]  /*388f0*/  LDL.LU R19, [R1+0x4930] ;  /* 0x0049300001137983 */ /* 0x020f680000300800 */
[----:B------:R-:W5:Y:S04]  /*38900*/  LDL.LU R18, [R1+0x4934] ;  /* 0x0049340001127983 */ /* 0x000f680000300800 */
[----:B---3--:R-:W3:Y:S04]  /*38910*/  LDL.LU R17, [R1+0x4938] ;  /* 0x0049380001117983 */ /* 0x008ee80000300800 */
[----:B-1----:R-:W3:Y:S04]  /*38920*/  LDL.LU R16, [R1+0x493c] ;  /* 0x00493c0001107983 */ /* 0x002ee80000300800 */
        /* <DEDUP_REMOVED lines=9> */
[----:B------:R1:W-:Y:S04]  /*389c0*/  STG.E desc[UR4][R4.64+0x2fc], R8 ;  /* 0x0002fc0804007986 */ /* 0x0003e8000c101904 */
[----:B------:R-:W3:Y:S04]  /*389d0*/  LDL.LU R13, [R1+0x4948] ;  /* 0x00494800010d7983 */ /* 0x000ee80000300800 */
[----:B------:R-:W3:Y:S04]  /*389e0*/  LDL.LU R12, [R1+0x494c] ;  /* 0x00494c00010c7983 */ /* 0x000ee80000300800 */
[----:B------:R-:W3:Y:S04]  /*389f0*/  LDL.LU R11, [R1+0x4950] ;  /* 0x00495000010b7983 */ /* 0x000ee80000300800 */
[----:B------:R-:W3:Y:S04]  /*38a00*/  LDL.LU R10, [R1+0x4954] ;  /* 0x00495400010a7983 */ /* 0x000ee80000300800 */
[----:B0-----:R-:W3:Y:S04]  /*38a10*/  LDL.LU R9, [R1+0x4958] ;  /* 0x0049580001097983 */ /* 0x001ee80000300800 */
[----:B------:R0:W-:Y:S04]  /*38a20*/  STG.E desc[UR4][R4.64+0x300], R7 ;  /* 0x0003000704007986 */ /* 0x0001e8000c101904 */
[----:B------:R0:W-:Y:S04]  /*38a30*/  STG.E desc[UR4][R4.64+0x304], R6 ;  /* 0x0003040604007986 */ /* 0x0001e8000c101904 */
[----:B-1----:R-:W3:Y:S04]  /*38a40*/  LDL.LU R8, [R1+0x495c] ;  /* 0x00495c0001087983 */ /* 0x002ee80000300800 */
[----:B------:R1:W-:Y:S04]  /*38a50*/  STG.E desc[UR4][R4.64+0x308], R2 ;  /* 0x0003080204007986 */ /* 0x0003e8000c101904 */
[----:B0-----:R-:W3:Y:S04]  /*38a60*/  LDL.LU R7, [R1+0x4960] ;  /* 0x0049600001077983 */ /* 0x001ee80000300800 */
[----:B------:R-:W3:Y:S04]  /*38a70*/  LDL.LU R6, [R1+0x4964] ;  /* 0x0049640001067983 */ /* 0x000ee80000300800 */
        /* <DEDUP_REMOVED lines=28> */
[----:B----4-:R0:W-:Y:S04]  /*38c40*/  STG.E desc[UR4][R4.64+0x344], R22 ;  /* 0x0003441604007986 */ /* 0x0101e8000c101904 */
[----:B------:R4:W-:Y:S04]  /*38c50*/  STG.E desc[UR4][R4.64+0x348], R21 ;  /* 0x0003481504007986 */ /* 0x0009e8000c101904 */
[----:B--2---:R2:W-:Y:S04]  /*38c60*/  STG.E desc[UR4][R4.64+0x34c], R20 ;  /* 0x00034c1404007986 */ /* 0x0045e8000c101904 */
[----:B-----5:R5:W-:Y:S04]  /*38c70*/  STG.E desc[UR4][R4.64+0x350], R19 ;  /* 0x0003501304007986 */ /* 0x020be8000c101904 */
[----:B------:R5:W-:Y:S04]  /*38c80*/  STG.E desc[UR4][R4.64+0x354], R18 ;  /* 0x0003541204007986 */ /* 0x000be8000c101904 */
[----:B---3--:R3:W-:Y:S04]  /*38c90*/  STG.E desc[UR4][R4.64+0x358], R17 ;  /* 0x0003581104007986 */ /* 0x0087e8000c101904 */
[----:B-1----:R-:W3:Y:S04]  /*38ca0*/  LDL.LU R23, [R1+0x49a0] ;  /* 0x0049a00001177983 */ /* 0x002ee80000300800 */
[----:B------:R1:W-:Y:S04]  /*38cb0*/  STG.E desc[UR4][R4.64+0x35c], R16 ;  /* 0x00035c1004007986 */ /* 0x0003e8000c101904 */
[----:B0-----:R-:W3:Y:S04]  /*38cc0*/  LDL.LU R22, [R1+0x49a4] ;  /* 0x0049a40001167983 */ /* 0x001ee80000300800 */
[----:B----4-:R-:W4:Y:S04]  /*38cd0*/  LDL.LU R21, [R1+0x49a8] ;  /* 0x0049a80001157983 */ /* 0x010f280000300800 */
[----:B--2---:R-:W2:Y:S04]  /*38ce0*/  LDL.LU R20, [R1+0x49ac] ;  /* 0x0049ac0001147983 */ /* 0x004ea80000300800 */
[----:B-----5:R-:W5:Y:S04]  /*38cf0*/  LDL.LU R19, [R1+0x49b0] ;  /* 0x0049b00001137983 */ /* 0x020f680000300800 */
[----:B------:R-:W5:Y:S04]  /*38d00*/  LDL.LU R18, [R1+0x49b4] ;  /* 0x0049b40001127983 */ /* 0x000f680000300800 */
[----:B---3--:R-:W3:Y:S04]  /*38d10*/  LDL.LU R17, [R1+0x49b8] ;  /* 0x0049b80001117983 */ /* 0x008ee80000300800 */
[----:B-1----:R-:W3:Y:S04]  /*38d20*/  LDL.LU R16, [R1+0x49bc] ;  /* 0x0049bc0001107983 */ /* 0x002ee80000300800 */
[----:B------:R0:W-:Y:S04]  /*38d30*/  STG.E desc[UR4][R4.64+0x360], R15 ;  /* 0x0003600f04007986 */ /* 0x0001e8000c101904 */
[----:B------:R1:W-:Y:S04]  /*38d40*/  STG.E desc[UR4][R4.64+0x364], R14 ;  /* 0x0003640e04007986 */ /* 0x0003e8000c101904 */
[----:B0-----:R-:W3:Y:S04]  /*38d50*/  LDL.LU R15, [R1+0x47c0] ;  /* 0x0047c000010f7983 */ /* 0x001ee80000300800 */
[----:B------:R0:W-:Y:S04]  /*38d60*/  STG.E desc[UR4][R4.64+0x368], R13 ;  /* 0x0003680d04007986 */ /* 0x0001e8000c101904 */
[----:B------:R0:W-:Y:S04]  /*38d70*/  STG.E desc[UR4][R4.64+0x36c], R12 ;  /* 0x00036c0c04007986 */ /* 0x0001e8000c101904 */
[----:B------:R0:W-:Y:S04]  /*38d80*/  STG.E desc[UR4][R4.64+0x370], R11 ;  /* 0x0003700b04007986 */ /* 0x0001e8000c101904 */
[----:B------:R0:W-:Y:S04]  /*38d90*/  STG.E desc[UR4][R4.64+0x374], R10 ;  /* 0x0003740a04007986 */ /* 0x0001e8000c101904 */
[----:B------:R0:W-:Y:S04]  /*38da0*/  STG.E desc[UR4][R4.64+0x378], R9 ;  /* 0x0003780904007986 */ /* 0x0001e8000c101904 */
[----:B-1----:R-:W3:Y:S04]  /*38db0*/  LDL.LU R14, [R1+0x47c4] ;  /* 0x0047c400010e7983 */ /* 0x002ee80000300800 */
[----:B0-----:R-:W3:Y:S04]  /*38dc0*/  LDL.LU R13, [R1+0x47c8] ;  /* 0x0047c800010d7983 */ /* 0x001ee80000300800 */
[----:B------:R0:W-:Y:S04]  /*38dd0*/  STG.E desc[UR4][R4.64+0x37c], R8 ;  /* 0x00037c0804007986 */ /* 0x0001e8000c101904 */
[----:B------:R-:W3:Y:S04]  /*38de0*/  LDL.LU R12, [R1+0x47cc] ;  /* 0x0047cc00010c7983 */ /* 0x000ee80000300800 */
[----:B------:R-:W3:Y:S04]  /*38df0*/  LDL.LU R11, [R1+0x47d0] ;  /* 0x0047d000010b7983 */ /* 0x000ee80000300800 */
[----:B------:R-:W3:Y:S04]  /*38e00*/  LDL.LU R10, [R1+0x47d4] ;  /* 0x0047d400010a7983 */ /* 0x000ee80000300800 */
[----:B------:R-:W3:Y:S04]  /*38e10*/  LDL.LU R9, [R1+0x47d8] ;  /* 0x0047d80001097983 */ /* 0x000ee80000300800 */
[----:B------:R1:W-:Y:S04]  /*38e20*/  STG.E desc[UR4][R4.64+0x380], R7 ;  /* 0x0003800704007986 */ /* 0x0003e8000c101904 */
[----:B------:R1:W-:Y:S04]  /*38e30*/  STG.E desc[UR4][R4.64+0x384], R6 ;  /* 0x0003840604007986 */ /* 0x0003e8000c101904 */
[----:B0-----:R-:W3:Y:S04]  /*38e40*/  LDL.LU R8, [R1+0x47dc] ;  /* 0x0047dc0001087983 */ /* 0x001ee80000300800 */
[----:B------:R0:W-:Y:S04]  /*38e50*/  STG.E desc[UR4][R4.64+0x388], R2 ;  /* 0x0003880204007986 */ /* 0x0001e8000c101904 */
[----:B-1----:R-:W3:Y:S04]  /*38e60*/  LDL.LU R7, [R1+0x47e0] ;  /* 0x0047e00001077983 */ /* 0x002ee80000300800 */
[----:B------:R-:W3:Y:S04]  /*38e70*/  LDL.LU R6, [R1+0x47e4] ;  /* 0x0047e40001067983 */ /* 0x000ee80000300800 */
[----:B------:R1:W-:Y:S04]  /*38e80*/  STG.E desc[UR4][R4.64+0x38c], R0 ;  /* 0x00038c0004007986 */ /* 0x0003e8000c101904 */
[----:B0-----:R-:W3:Y:S04]  /*38e90*/  LDL.LU R2, [R1+0x47e8] ;  /* 0x0047e80001027983 */ /* 0x001ee80000300800 */
[----:B-1----:R-:W3:Y:S04]  /*38ea0*/  LDL.LU R0, [R1+0x47ec] ;  /* 0x0047ec0001007983 */ /* 0x002ee80000300800 */
        /* <DEDUP_REMOVED lines=26> */
[----:B----4-:R4:W-:Y:S04]  /*39050*/  STG.E desc[UR4][R4.64+0x3c8], R21 ;  /* 0x0003c81504007986 */ /* 0x0109e8000c101904 */
        /* <DEDUP_REMOVED lines=76> */
[----:B------:R0:W-:Y:S04]  /*39520*/  STG.E desc[UR4][R4.64+0x460], R15 ;  /* 0x0004600f04007986 */ /* 0x0001e8000c101904 */
[----:B-1----:R-:W3:Y:S04]  /*39530*/  LDL.LU R16, [R1+0x48bc] ;  /* 0x0048bc0001107983 */ /* 0x002ee80000300800 */
        /* <DEDUP_REMOVED lines=264> */
[----:B------:R1:W-:Y:S04]  /*3a5c0*/  STG.E desc[UR4][R4.64+0x67c], R8 ;  /* 0x00067c0804007986 */ /* 0x0003e8000c101904 */
[----:B0-----:R-:W3:Y:S04]  /*3a5d0*/  LDL.LU R13, [R1+0x44c8] ;  /* 0x0044c800010d7983 */ /* 0x001ee80000300800 */
[----:B------:R-:W3:Y:S04]  /*3a5e0*/  LDL.LU R12, [R1+0x44cc] ;  /* 0x0044cc00010c7983 */ /* 0x000ee80000300800 */
[----:B------:R-:W3:Y:S04]  /*3a5f0*/  LDL.LU R11, [R1+0x44d0] ;  /* 0x0044d000010b7983 */ /* 0x000ee80000300800 */
[----:B------:R-:W3:Y:S04]  /*3a600*/  LDL.LU R10, [R1+0x44d4] ;  /* 0x0044d400010a7983 */ /* 0x000ee80000300800 */
[----:B------:R-:W3:Y:S04]  /*3a610*/  LDL.LU R9, [R1+0x44d8] ;  /* 0x0044d80001097983 */ /* 0x000ee80000300800 */
        /* <DEDUP_REMOVED lines=351> */
[----:B------:R1:W-:Y:S04]  /*3bc10*/  STG.E desc[UR4][R4.64+0x940], R23 ;  /* 0x0009401704007986 */ /* 0x0003e8000c101904 */
[----:B------:R-:W3:Y:S04]  /*3bc20*/  LDL.LU R25, [R1+0x4398] ;  /* 0x0043980001197983 */ /* 0x000ee80000300800 */
[----:B------:R1:W-:Y:S04]  /*3bc30*/  STG.E desc[UR4][R4.64+0x944], R22 ;  /* 0x0009441604007986 */ /* 0x0003e8000c101904 */
[----:B----4-:R4:W-:Y:S04]  /*3bc40*/  STG.E desc[UR4][R4.64+0x948], R21 ;  /* 0x0009481504007986 */ /* 0x0109e8000c101904 */
[----:B--2---:R2:W-:Y:S04]  /*3bc50*/  STG.E desc[UR4][R4.64+0x94c], R20 ;  /* 0x00094c1404007986 */ /* 0x0045e8000c101904 */
[----:B-----5:R5:W-:Y:S04]  /*3bc60*/  STG.E desc[UR4][R4.64+0x950], R19 ;  /* 0x0009501304007986 */ /* 0x020be8000c101904 */
[----:B------:R5:W-:Y:S04]  /*3bc70*/  STG.E desc[UR4][R4.64+0x954], R18 ;  /* 0x0009541204007986 */ /* 0x000be8000c101904 */
[----:B---3--:R3:W-:Y:S04]  /*3bc80*/  STG.E desc[UR4][R4.64+0x958], R17 ;  /* 0x0009581104007986 */ /* 0x0087e8000c101904 */
[----:B0-----:R-:W3:Y:S04]  /*3bc90*/  LDL.LU R24, [R1+0x439c] ;  /* 0x00439c0001187983 */ /* 0x001ee80000300800 */
[----:B------:R0:W-:Y:S04]  /*3bca0*/  STG.E desc[UR4][R4.64+0x95c], R16 ;  /* 0x00095c1004007986 */ /* 0x0001e8000c101904 */
[----:B-1----:R-:W3:Y:S04]  /*3bcb0*/  LDL.LU R23, [R1+0x43a0] ;  /* 0x0043a00001177983 */ /* 0x002ee80000300800 */
[----:B------:R-:W3:Y:S04]  /*3bcc0*/  LDL.LU R22, [R1+0x43a4] ;  /* 0x0043a40001167983 */ /* 0x000ee80000300800 */
[----:B----4-:R-:W4:Y:S04]  /*3bcd0*/  LDL.LU R21, [R1+0x43a8] ;  /* 0x0043a80001157983 */ /* 0x010f280000300800 */
[----:B--2---:R-:W2:Y:S04]  /*3bce0*/  LDL.LU R20, [R1+0x43ac] ;  /* 0x0043ac0001147983 */ /* 0x004ea80000300800 */
[----:B-----5:R-:W5:Y:S04]  /*3bcf0*/  LDL.LU R19, [R1+0x43b0] ;  /* 0x0043b00001137983 */ /* 0x020f680000300800 */
[----:B------:R-:W5:Y:S04]  /*3bd00*/  LDL.LU R18, [R1+0x43b4] ;  /* 0x0043b40001127983 */ /* 0x000f680000300800 */
[----:B---3--:R-:W3:Y:S04]  /*3bd10*/  LDL.LU R17, [R1+0x43b8] ;  /* 0x0043b80001117983 */ /* 0x008ee80000300800 */
[----:B------:R1:W-:Y:S04]  /*3bd20*/  STG.E desc[UR4][R4.64+0x960], R15 ;  /* 0x0009600f04007986 */ /* 0x0003e8000c101904 */
[----:B0-----:R-:W3:Y:S04]  /*3bd30*/  LDL.LU R16, [R1+0x43bc] ;  /* 0x0043bc0001107983 */ /* 0x001ee80000300800 */
[----:B------:R0:W-:Y:S04]  /*3bd40*/  STG.E desc[UR4][R4.64+0x964], R14 ;  /* 0x0009640e04007986 */ /* 0x0001e8000c101904 */
[----:B-1----:R-:W3:Y:S04]  /*3bd50*/  LDL.LU R15, [R1+0x41c0] ;  /* 0x0041c000010f7983 */ /* 0x002ee80000300800 */
        /* <DEDUP_REMOVED lines=54> */
[----:B------:R-:W3:Y:S04]  /*3c0c0*/  LDL.LU R22, [R1+0x4224] ;  /* 0x0042240001167983 */ /* 0x000ee80000300800 */
        /* <DEDUP_REMOVED lines=51> */
[----:B0-----:R-:W3:Y:S04]  /*3c400*/  LDL.LU R25, [R1+0x4298] ;  /* 0x0042980001197983 */ /* 0x001ee80000300800 */
[----:B------:R0:W-:Y:S04]  /*3c410*/  STG.E desc[UR4][R4.64+0xa3c], R24 ;  /* 0x000a3c1804007986 */ /* 0x0001e8000c101904 */
[----:B------:R1:W-:Y:S04]  /*3c420*/  STG.E desc[UR4][R4.64+0xa40], R23 ;  /* 0x000a401704007986 */ /* 0x0003e8000c101904 */
        /* <DEDUP_REMOVED lines=265> */
[----:B------:R1:W-:Y:S04]  /*3d4c0*/  STG.E desc[UR4][R4.64+0xc60], R15 ;  /* 0x000c600f04007986 */ /* 0x0003e8000c101904 */
[----:B------:R-:W3:Y:S04]  /*3d4d0*/  LDL.LU R22, [R1+0x40a4] ;  /* 0x0040a40001167983 */ /* 0x000ee80000300800 */
[----:B----4-:R-:W4:Y:S04]  /*3d4e0*/  LDL.LU R21, [R1+0x40a8] ;  /* 0x0040a80001157983 */ /* 0x010f280000300800 */
[----:B--2---:R-:W2:Y:S04]  /*3d4f0*/  LDL.LU R20, [R1+0x40ac] ;  /* 0x0040ac0001147983 */ /* 0x004ea80000300800 */
[----:B-----5:R-:W5:Y:S04]  /*3d500*/  LDL.LU R19, [R1+0x40b0] ;  /* 0x0040b00001137983 */ /* 0x020f680000300800 */
[----:B------:R-:W5:Y:S04]  /*3d510*/  LDL.LU R18, [R1+0x40b4] ;  /* 0x0040b40001127983 */ /* 0x000f680000300800 */
[----:B------:R1:W-:Y:S04]  /*3d520*/  STG.E desc[UR4][R4.64+0xc64], R14 ;  /* 0x000c640e04007986 */ /* 0x0003e8000c101904 */
[----:B---3--:R-:W3:Y:S04]  /*3d530*/  LDL.LU R17, [R1+0x40b8] ;  /* 0x0040b80001117983 */ /* 0x008ee80000300800 */
        /* <DEDUP_REMOVED lines=49> */
[----:B----4-:R4:W-:Y:S04]  /*3d850*/  STG.E desc[UR4][R4.64+0xcc8], R21 ;  /* 0x000cc81504007986 */ /* 0x0109e8000c101904 */
[----:B--2---:R2:W-:Y:S04]  /*3d860*/  STG.E desc[UR4][R4.64+0xccc], R20 ;  /* 0x000ccc1404007986 */ /* 0x0045e8000c101904 */
[----:B-----5:R5:W-:Y:S04]  /*3d870*/  STG.E desc[UR4][R4.64+0xcd0], R19 ;  /* 0x000cd01304007986 */ /* 0x020be8000c101904 */
[----:B------:R5:W-:Y:S04]  /*3d880*/  STG.E desc[UR4][R4.64+0xcd4], R18 ;  /* 0x000cd41204007986 */ /* 0x000be8000c101904 */
[----:B-1----:R-:W5:Y:S04]  /*3d890*/  LDL.LU R23, [R1+0x3f20] ;  /* 0x003f200001177983 */ /* 0x002f680000300800 */
[----:B---3--:R1:W-:Y:S04]  /*3d8a0*/  STG.E desc[UR4][R4.64+0xcd8], R17 ;  /* 0x000cd81104007986 */ /* 0x0083e8000c101904 */
[----:B0-----:R-:W3:Y:S04]  /*3d8b0*/  LDL.LU R22, [R1+0x3f24] ;  /* 0x003f240001167983 */ /* 0x001ee80000300800 */
[----:B----4-:R-:W4:Y:S04]  /*3d8c0*/  LDL.LU R21, [R1+0x3f28] ;  /* 0x003f280001157983 */ /* 0x010f280000300800 */
[----:B--2---:R-:W2:Y:S04]  /*3d8d0*/  LDL.LU R20, [R1+0x3f2c] ;  /* 0x003f2c0001147983 */ /* 0x004ea80000300800 */
[----:B-----5:R-:W5:Y:S04]  /*3d8e0*/  LDL.LU R19, [R1+0x3f30] ;  /* 0x003f300001137983 */ /* 0x020f680000300800 */
[----:B------:R-:W5:Y:S04]  /*3d8f0*/  LDL.LU R18, [R1+0x3f34] ;  /* 0x003f340001127983 */ /* 0x000f680000300800 */
[----:B------:R0:W-:Y:S04]  /*3d900*/  STG.E desc[UR4][R4.64+0xcdc], R16 ;  /* 0x000cdc1004007986 */ /* 0x0001e8000c101904 */
[----:B------:R0:W-:Y:S04]  /*3d910*/  STG.E desc[UR4][R4.64+0xce0], R15 ;  /* 0x000ce00f04007986 */ /* 0x0001e8000c101904 */
[----:B-1----:R-:W5:Y:S04]  /*3d920*/  LDL.LU R17, [R1+0x3f38] ;  /* 0x003f380001117983 */ /* 0x002f680000300800 */
[----:B------:R1:W-:Y:S04]  /*3d930*/  STG.E desc[UR4][R4.64+0xce4], R14 ;  /* 0x000ce40e04007986 */ /* 0x0003e8000c101904 */
[----:B------:R1:W-:Y:S04]  /*3d940*/  STG.E desc[UR4][R4.64+0xce8], R13 ;  /* 0x000ce80d04007986 */ /* 0x0003e8000c101904 */
[----:B------:R1:W-:Y:S04]  /*3d950*/  STG.E desc[UR4][R4.64+0xcec], R12 ;  /* 0x000cec0c04007986 */ /* 0x0003e8000c101904 */
[----:B------:R1:W-:Y:S04]  /*3d960*/  STG.E desc[UR4][R4.64+0xcf0], R11 ;  /* 0x000cf00b04007986 */ /* 0x0003e8000c101904 */
[----:B------:R1:W-:Y:S04]  /*3d970*/  STG.E desc[UR4][R4.64+0xcf4], R10 ;  /* 0x000cf40a04007986 */ /* 0x0003e8000c101904 */
[----:B------:R1:W-:Y:S04]  /*3d980*/  STG.E desc[UR4][R4.64+0xcf8], R9 ;  /* 0x000cf80904007986 */ /* 0x0003e8000c101904 */
[----:B0-----:R-:W5:Y:S04]  /*3d990*/  LDL.LU R16, [R1+0x3f3c] ;  /* 0x003f3c0001107983 */ /* 0x001f680000300800 */
[----:B------:R-:W5:Y:S04]  /*3d9a0*/  LDL.LU R15, [R1+0x3f40] ;  /* 0x003f4000010f7983 */ /* 0x000f680000300800 */
[----:B------:R0:W-:Y:S04]  /*3d9b0*/  STG.E desc[UR4][R4.64+0xcfc], R8 ;  /* 0x000cfc0804007986 */ /* 0x0001e8000c101904 */
[----:B-1----:R-:W5:Y:S04]  /*3d9c0*/  LDL.LU R14, [R1+0x3f44] ;  /* 0x003f4400010e7983 */ /* 0x002f680000300800 */
[----:B------:R-:W5:Y:S04]  /*3d9d0*/  LDL.LU R13, [R1+0x3f48] ;  /* 0x003f4800010d7983 */ /* 0x000f680000300800 */
[----:B------:R-:W5:Y:S04]  /*3d9e0*/  LDL.LU R12, [R1+0x3f4c] ;  /* 0x003f4c00010c7983 */ /* 0x000f680000300800 */
[----:B------:R-:W5:Y:S04]  /*3d9f0*/  LDL.LU R11, [R1+0x3f50] ;  /* 0x003f5000010b7983 */ /* 0x000f680000300800 */
[----:B------:R-:W5:Y:S04]  /*3da00*/  LDL.LU R10, [R1+0x3f54] ;  /* 0x003f5400010a7983 */ /* 0x000f680000300800 */
[----:B------:R-:W5:Y:S04]  /*3da10*/  LDL.LU R9, [R1+0x3f58] ;  /* 0x003f580001097983 */ /* 0x000f680000300800 */
[----:B------:R1:W-:Y:S04]  /*3da20*/  STG.E desc[UR4][R4.64+0xd00], R7 ;  /* 0x000d000704007986 */ /* 0x0003e8000c101904 */
[----:B------:R1:W-:Y:S04]  /*3da30*/  STG.E desc[UR4][R4.64+0xd04], R6 ;  /* 0x000d040604007986 */ /* 0x0003e8000c101904 */
[----:B0-----:R-:W5:Y:S04]  /*3da40*/  LDL.LU R8, [R1+0x3f5c] ;  /* 0x003f5c0001087983 */ /* 0x001f680000300800 */
[----:B------:R0:W-:Y:S04]  /*3da50*/  STG.E desc[UR4][R4.64+0xd08], R2 ;  /* 0x000d080204007986 */ /* 0x0001e8000c101904 */
[----:B-1----:R-:W5:Y:S04]  /*3da60*/  LDL.LU R7, [R1+0x3f60] ;  /* 0x003f600001077983 */ /* 0x002f680000300800 */
[----:B------:R-:W5:Y:S04]  /*3da70*/  LDL.LU R6, [R1+0x3f64] ;  /* 0x003f640001067983 */ /* 0x000f680000300800 */
[----:B------:R1:W-:Y:S04]  /*3da80*/  STG.E desc[UR4][R4.64+0xd0c], R0 ;  /* 0x000d0c0004007986 */ /* 0x0003e8000c101904 */
[----:B0-----:R-:W5:Y:S04]  /*3da90*/  LDL.LU R2, [R1+0x3f68] ;  /* 0x003f680001027983 */ /* 0x001f680000300800 */
[----:B-1----:R-:W5:Y:S04]  /*3daa0*/  LDL.LU R0, [R1+0x3f6c] ;  /* 0x003f6c0001007983 */ /* 0x002f680000300800 */
[----:B------:R0:W-:Y:S04]  /*3dab0*/  STG.E desc[UR4][R4.64+0xd10], R35 ;  /* 0x000d102304007986 */ /* 0x0001e8000c101904 */
[----:B------:R1:W-:Y:S04]  /*3dac0*/  STG.E desc[UR4][R4.64+0xd14], R34 ;  /* 0x000d142204007986 */ /* 0x0003e8000c101904 */
[----:B------:R1:W-:Y:S04]  /*3dad0*/  STG.E desc[UR4][R4.64+0xd18], R33 ;  /* 0x000d182104007986 */ /* 0x0003e8000c101904 */
[----:B0-----:R-:W5:Y:S04]  /*3dae0*/  LDL.LU R35, [R1+0x3f70] ;  /* 0x003f700001237983 */ /* 0x001f680000300800 */
[----:B-1----:R-:W5:Y:S04]  /*3daf0*/  LDL.LU R34, [R1+0x3f74] ;  /* 0x003f740001227983 */ /* 0x002f680000300800 */
[----:B------:R-:W5:Y:S04]  /*3db00*/  LDL.LU R33, [R1+0x3f78] ;  /* 0x003f780001217983 */ /* 0x000f680000300800 */
        /* <DEDUP_REMOVED lines=8> */
[----:B0-----:R-:W5:Y:S04]  /*3db90*/  LDL.LU R32, [R1+0x3f7c] ;  /* 0x003f7c0001207983 */ /* 0x001f680000300800 */
[----:B-1----:R-:W5:Y:S04]  /*3dba0*/  LDL.LU R31, [R1+0x3f80] ;  /* 0x003f8000011f7983 */ /* 0x002f680000300800 */
[----:B------:R-:W5:Y:S04]  /*3dbb0*/  LDL.LU R30, [R1+0x3f84] ;  /* 0x003f8400011e7983 */ /* 0x000f680000300800 */
[----:B------:R-:W5:Y:S04]  /*3dbc0*/  LDL.LU R29, [R1+0x3f88] ;  /* 0x003f8800011d7983 */ /* 0x000f680000300800 */
[----:B------:R-:W5:Y:S04]  /*3dbd0*/  LDL.LU R28, [R1+0x3f8c] ;  /* 0x003f8c00011c7983 */ /* 0x000f680000300800 */
[----:B------:R-:W5:Y:S04]  /*3dbe0*/  LDL.LU R27, [R1+0x3f90] ;  /* 0x003f9000011b7983 */ /* 0x000f680000300800 */
[----:B------:R-:W5:Y:S04]  /*3dbf0*/  LDL.LU R26, [R1+0x3f94] ;  /* 0x003f9400011a7983 */ /* 0x000f680000300800 */
[----:B------:R-:W5:Y:S04]  /*3dc00*/  LDL.LU R25, [R1+0x3f98] ;  /* 0x003f980001197983 */ /* 0x000f680000300800 */
[----:B------:R0:W-:Y:S04]  /*3dc10*/  STG.E desc[UR4][R4.64+0xd3c], R24 ;  /* 0x000d3c1804007986 */ /* 0x0001e8000c101904 */
[----:B0-----:R-:W5:Y:S04]  /*3dc20*/  LDL.LU R24, [R1+0x3f9c] ;  /* 0x003f9c0001187983 */ /* 0x001f680000300800 */
[----:B------:R0:W-:Y:S04]  /*3dc30*/  STG.E desc[UR4][R4.64+0xd40], R23 ;  /* 0x000d401704007986 */ /* 0x0001e8000c101904 */
[----:B---3--:R1:W-:Y:S04]  /*3dc40*/  STG.E desc[UR4][R4.64+0xd44], R22 ;  /* 0x000d441604007986 */ /* 0x0083e8000c101904 */
[----:B----4-:R3:W-:Y:S04]  /*3dc50*/  STG.E desc[UR4][R4.64+0xd48], R21 ;  /* 0x000d481504007986 */ /* 0x0107e8000c101904 */
[----:B--2---:R2:W-:Y:S04]  /*3dc60*/  STG.E desc[UR4][R4.64+0xd4c], R20 ;  /* 0x000d4c1404007986 */ /* 0x0045e8000c101904 */
[----:B-----5:R4:W-:Y:S04]  /*3dc70*/  STG.E desc[UR4][R4.64+0xd50], R19 ;  /* 0x000d501304007986 */ /* 0x0209e8000c101904 */
[----:B------:R5:W-:Y:S04]  /*3dc80*/  STG.E desc[UR4][R4.64+0xd54], R18 ;  /* 0x000d541204007986 */ /* 0x000be8000c101904 */
[----:B0-----:R-:W5:Y:S04]  /*3dc90*/  LDL.LU R23, [R1+0x3fa0] ;  /* 0x003fa00001177983 */ /* 0x001f680000300800 */
[----:B-1----:R-:W5:Y:S04]  /*3dca0*/  LDL.LU R22, [R1+0x3fa4] ;  /* 0x003fa40001167983 */ /* 0x002f680000300800 */
[----:B------:R0:W-:Y:S04]  /*3dcb0*/  STG.E desc[UR4][R4.64+0xd58], R17 ;  /* 0x000d581104007986 */ /* 0x0001e8000c101904 */
[----:B---3--:R-:W3:Y:S04]  /*3dcc0*/  LDL.LU R21, [R1+0x3fa8] ;  /* 0x003fa80001157983 */ /* 0x008ee80000300800 */
[----:B--2---:R-:W2:Y:S04]  /*3dcd0*/  LDL.LU R20, [R1+0x3fac] ;  /* 0x003fac0001147983 */ /* 0x004ea80000300800 */
[----:B----4-:R-:W4:Y:S04]  /*3dce0*/  LDL.LU R19, [R1+0x3fb0] ;  /* 0x003fb00001137983 */ /* 0x010f280000300800 */
[----:B-----5:R-:W5:Y:S04]  /*3dcf0*/  LDL.LU R18, [R1+0x3fb4] ;  /* 0x003fb40001127983 */ /* 0x020f680000300800 */
[----:B0-----:R-:W5:Y:S04]  /*3dd00*/  LDL.LU R17, [R1+0x3fb8] ;  /* 0x003fb80001117983 */ /* 0x001f680000300800 */
        /* <DEDUP_REMOVED lines=10> */
[----:B------:R0:W-:Y:S04]  /*3ddb0*/  STG.E desc[UR4][R4.64+0xd7c], R8 ;  /* 0x000d7c0804007986 */ /* 0x0001e8000c101904 */
[----:B------:R-:W5:Y:S04]  /*3ddc0*/  LDL.LU R14, [R1+0x3dc4] ;  /* 0x003dc400010e7983 */ /* 0x000f680000300800 */
        /* <DEDUP_REMOVED lines=31> */
[----:B------:R0:W-:Y:S04]  /*3dfc0*/  STG.E desc[UR4][R4.64+0xdbc], R24 ;  /* 0x000dbc1804007986 */ /* 0x0001e8000c101904 */
[----:B------:R-:W5:Y:S04]  /*3dfd0*/  LDL.LU R29, [R1+0x3e08] ;  /* 0x003e0800011d7983 */ /* 0x000f680000300800 */
[----:B------:R-:W5:Y:S04]  /*3dfe0*/  LDL.LU R28, [R1+0x3e0c] ;  /* 0x003e0c00011c7983 */ /* 0x000f680000300800 */
[----:B------:R-:W5:Y:S04]  /*3dff0*/  LDL.LU R27, [R1+0x3e10] ;  /* 0x003e1000011b7983 */ /* 0x000f680000300800 */
[----:B------:R-:W5:Y:S04]  /*3e000*/  LDL.LU R26, [R1+0x3e14] ;  /* 0x003e1400011a7983 */ /* 0x000f680000300800 */
[----:B------:R-:W5:Y:S04]  /*3e010*/  LDL.LU R25, [R1+0x3e18] ;  /* 0x003e180001197983 */ /* 0x000f680000300800 */
[----:B0-----:R-:W5:Y:S04]  /*3e020*/  LDL.LU R24, [R1+0x3e1c] ;  /* 0x003e1c0001187983 */ /* 0x001f680000300800 */
[----:B------:R0:W-:Y:S04]  /*3e030*/  STG.E desc[UR4][R4.64+0xdc0], R23 ;  /* 0x000dc01704007986 */ /* 0x0001e8000c101904 */
[----:B------:R1:W-:Y:S04]  /*3e040*/  STG.E desc[UR4][R4.64+0xdc4], R22 ;  /* 0x000dc41604007986 */ /* 0x0003e8000c101904 */
[----:B---3--:R3:W-:Y:S04]  /*3e050*/  STG.E desc[UR4][R4.64+0xdc8], R21 ;  /* 0x000dc81504007986 */ /* 0x0087e8000c101904 */
[----:B--2---:R2:W-:Y:S04]  /*3e060*/  STG.E desc[UR4][R4.64+0xdcc], R20 ;  /* 0x000dcc1404007986 */ /* 0x0045e8000c101904 */
[----:B----4-:R4:W-:Y:S04]  /*3e070*/  STG.E desc[UR4][R4.64+0xdd0], R19 ;  /* 0x000dd01304007986 */ /* 0x0109e8000c101904 */
[----:B-----5:R5:W-:Y:S04]  /*3e080*/  STG.E desc[UR4][R4.64+0xdd4], R18 ;  /* 0x000dd41204007986 */ /* 0x020be8000c101904 */
[----:B------:R5:W-:Y:S04]  /*3e090*/  STG.E desc[UR4][R4.64+0xdd8], R17 ;  /* 0x000dd81104007986 */ /* 0x000be8000c101904 */
[----:B0-----:R-:W5:Y:S04]  /*3e0a0*/  LDL.LU R23, [R1+0x3e20] ;  /* 0x003e200001177983 */ /* 0x001f680000300800 */
[----:B-1----:R-:W5:Y:S04]  /*3e0b0*/  LDL.LU R22, [R1+0x3e24] ;  /* 0x003e240001167983 */ /* 0x002f680000300800 */
[----:B---3--:R-:W3:Y:S04]  /*3e0c0*/  LDL.LU R21, [R1+0x3e28] ;  /* 0x003e280001157983 */ /* 0x008ee80000300800 */
[----:B--2---:R-:W2:Y:S04]  /*3e0d0*/  LDL.LU R20, [R1+0x3e2c] ;  /* 0x003e2c0001147983 */ /* 0x004ea80000300800 */
[----:B----4-:R-:W4:Y:S04]  /*3e0e0*/  LDL.LU R19, [R1+0x3e30] ;  /* 0x003e300001137983 */ /* 0x010f280000300800 */
[----:B-----5:R-:W5:Y:S04]  /*3e0f0*/  LDL.LU R18, [R1+0x3e34] ;  /* 0x003e340001127983 */ /* 0x020f680000300800 */
        /* <DEDUP_REMOVED lines=36> */
[----:B0-----:R-:W5:Y:S04]  /*3e340*/  LDL.LU R32, [R1+0x3e7c] ;  /* 0x003e7c0001207983 */ /* 0x001f680000300800 */
[----:B------:R0:W-:Y:S04]  /*3e350*/  STG.E desc[UR4][R4.64+0xe28], R29 ;  /* 0x000e281d04007986 */ /* 0x0001e8000c101904 */
[----:B------:R0:W-:Y:S04]  /*3e360*/  STG.E desc[UR4][R4.64+0xe2c], R28 ;  /* 0x000e2c1c04007986 */ /* 0x0001e8000c101904 */
[----:B------:R0:W-:Y:S04]  /*3e370*/  STG.E desc[UR4][R4.64+0xe30], R27 ;  /* 0x000e301b04007986 */ /* 0x0001e8000c101904 */
[----:B------:R0:W-:Y:S04]  /*3e380*/  STG.E desc[UR4][R4.64+0xe34], R26 ;  /* 0x000e341a04007986 */ /* 0x0001e8000c101904 */
[----:B------:R0:W-:Y:S04]  /*3e390*/  STG.E desc[UR4][R4.64+0xe38], R25 ;  /* 0x000e381904007986 */ /* 0x0001e8000c101904 */
[----:B------:R0:W-:Y:S04]  /*3e3a0*/  STG.E desc[UR4][R4.64+0xe3c], R24 ;  /* 0x000e3c1804007986 */ /* 0x0001e8000c101904 */
[----:B-1----:R-:W5:Y:S04]  /*3e3b0*/  LDL.LU R31, [R1+0x3e80] ;  /* 0x003e8000011f7983 */ /* 0x002f680000300800 */
[----:B------:R-:W5:Y:S04]  /*3e3c0*/  LDL.LU R30, [R1+0x3e84] ;  /* 0x003e8400011e7983 */ /* 0x000f680000300800 */
[----:B0-----:R-:W5:Y:S04]  /*3e3d0*/  LDL.LU R29, [R1+0x3e88] ;  /* 0x003e8800011d7983 */ /* 0x001f680000300800 */
[----:B------:R-:W5:Y:S04]  /*3e3e0*/  LDL.LU R28, [R1+0x3e8c] ;  /* 0x003e8c00011c7983 */ /* 0x000f680000300800 */
[----:B------:R-:W5:Y:S04]  /*3e3f0*/  LDL.LU R27, [R1+0x3e90] ;  /* 0x003e9000011b7983 */ /* 0x000f680000300800 */
[----:B------:R-:W5:Y:S04]  /*3e400*/  LDL.LU R26, [R1+0x3e94] ;  /* 0x003e9400011a7983 */ /* 0x000f680000300800 */
[----:B------:R-:W5:Y:S04]  /*3e410*/  LDL.LU R25, [R1+0x3e98] ;  /* 0x003e980001197983 */ /* 0x000f680000300800 */
[----:B------:R-:W5:Y:S04]  /*3e420*/  LDL.LU R24, [R1+0x3e9c] ;  /* 0x003e9c0001187983 */ /* 0x000f680000300800 */
        /* <DEDUP_REMOVED lines=108> */
[----:B------:R0:W-:Y:S04]  /*3eaf0*/  STG.E desc[UR4][R4.64+0xf1c], R32 ;  /* 0x000f1c2004007986 */ /* 0x0001e8000c101904 */
[----:B-1----:R-:W5:Y:S04]  /*3eb00*/  LDL.LU R34, [R1+0x3d74] ;  /* 0x003d740001227983 */ /* 0x002f680000300800 */
[----:B------:R-:W5:Y:S04]  /*3eb10*/  LDL.LU R33, [R1+0x3d78] ;  /* 0x003d780001217983 */ /* 0x000f680000300800 */
        /* <DEDUP_REMOVED lines=43> */
[----:B------:R1:W-:Y:S04]  /*3edd0*/  STG.E desc[UR4][R4.64+0xf80], R7 ;  /* 0x000f800704007986 */ /* 0x0003e8000c101904 */
[----:B------:R1:W-:Y:S04]  /*3ede0*/  STG.E desc[UR4][R4.64+0xf84], R6 ;  /* 0x000f840604007986 */ /* 0x0003e8000c101904 */
[----:B------:R-:W5:Y:S04]  /*3edf0*/  LDL.LU R13, [R1+0x3cb0] ;  /* 0x003cb000010d7983 */ /* 0x000f680000300800 */
[----:B------:R1:W-:Y:S04]  /*3ee00*/  STG.E desc[UR4][R4.64+0xf88], R2 ;  /* 0x000f880204007986 */ /* 0x0003e8000c101904 */
[----:B------:R-:W5:Y:S04]  /*3ee10*/  LDL.LU R12, [R1+0x3cb4] ;  /* 0x003cb400010c7983 */ /* 0x000f680000300800 */
[----:B------:R1:W-:Y:S04]  /*3ee20*/  STG.E desc[UR4][R4.64+0xf8c], R0 ;  /* 0x000f8c0004007986 */ /* 0x0003e8000c101904 */
[----:B------:R-:W5:Y:S04]  /*3ee30*/  LDL.LU R11, [R1+0x3ca8] ;  /* 0x003ca800010b7983 */ /* 0x000f680000300800 */
[----:B------:R-:W5:Y:S04]  /*3ee40*/  LDL.LU R10, [R1+0x3cac] ;  /* 0x003cac00010a7983 */ /* 0x000f680000300800 */
[----:B------:R-:W5:Y:S04]  /*3ee50*/  LDL.LU R9, [R1+0x3ca0] ;  /* 0x003ca00001097983 */ /* 0x000f680000300800 */
[----:B0-----:R-:W5:Y:S04]  /*3ee60*/  LDL.LU R8, [R1+0x3ca4] ;  /* 0x003ca40001087983 */ /* 0x001f680000300800 */
[----:B-1----:R-:W5:Y:S04]  /*3ee70*/  LDL.LU R7, [R1+0x3c98] ;  /* 0x003c980001077983 */ /* 0x002f680000300800 */
[----:B------:R-:W5:Y:S04]  /*3ee80*/  LDL.LU R6, [R1+0x3c9c] ;  /* 0x003c9c0001067983 */ /* 0x000f680000300800 */
[----:B------:R-:W5:Y:S04]  /*3ee90*/  LDL.LU R2, [R1+0x3c90] ;  /* 0x003c900001027983 */ /* 0x000f680000300800 */
[----:B------:R-:W5:Y:S04]  /*3eea0*/  LDL.LU R0, [R1+0x3c94] ;  /* 0x003c940001007983 */ /* 0x000f680000300800 */
[----:B------:R1:W-:Y:S04]  /*3eeb0*/  STG.E desc[UR4][R4.64+0xf90], R35 ;  /* 0x000f902304007986 */ /* 0x0003e8000c101904 */
[----:B------:R1:W-:Y:S04]  /*3eec0*/  STG.E desc[UR4][R4.64+0xf94], R34 ;  /* 0x000f942204007986 */ /* 0x0003e8000c101904 */
[----:B------:R1:W-:Y:S04]  /*3eed0*/  STG.E desc[UR4][R4.64+0xf98], R33 ;  /* 0x000f982104007986 */ /* 0x0003e8000c101904 */
[----:B------:R1:W-:Y:S04]  /*3eee0*/  STG.E desc[UR4][R4.64+0xf9c], R32 ;  /* 0x000f9c2004007986 */ /* 0x0003e8000c101904 */
[----:B------:R1:W-:Y:S04]  /*3eef0*/  STG.E desc[UR4][R4.64+0x1014], R3 ;  /* 0x0010140304007986 */ /* 0x0003e8000c101904 */
[----:B------:R1:W-:Y:S04]  /*3ef00*/  STG.E desc[UR4][R4.64+0x1010], RZ ;  /* 0x001010ff04007986 */ /* 0x0003e8000c101904 */
        /* <DEDUP_REMOVED lines=11> */
[----:B--2---:R1:W-:Y:S04]  /*3efc0*/  STG.E desc[UR4][R4.64+0xfcc], R20 ;  /* 0x000fcc1404007986 */ /* 0x0043e8000c101904 */
[----:B----4-:R1:W-:Y:S04]  /*3efd0*/  STG.E desc[UR4][R4.64+0xfd0], R19 ;  /* 0x000fd01304007986 */ /* 0x0103e8000c101904 */
[----:B-----5:R1:W-:Y:S04]  /*3efe0*/  STG.E desc[UR4][R4.64+0xfd4], R18 ;  /* 0x000fd41204007986 */ /* 0x0203e8000c101904 */
        /* <DEDUP_REMOVED lines=13> */
[----:B------:R1:W-:Y:S02]  /*3f0c0*/  STG.E desc[UR4][R4.64+0x100c], R0 ;  /* 0x00100c0004007986 */ /* 0x0003e4000c101904 */
.L_x_12:
[----:B------:R-:W-:Y:S05]  /*3f0d0*/  BSYNC.RECONVERGENT B1 ;  /* 0x0000000000017941 */ /* 0x000fea0003800200 */
.L_x_11:
[----:B-1----:R-:W1:Y:S01]  /*3f0e0*/  LDC.64 R2, c[0x0][0x3f8] ;  /* 0x0000fe00ff027b82 */ /* 0x002e620000000a00 */
[----:B0-----:R-:W2:Y:S04]  /*3f0f0*/  LDL R4, [R1+0x4ce4] ;  /* 0x004ce40001047983 */ /* 0x001ea80000100800 */
[----:B-1----:R-:W5:Y:S03]  /*3f100*/  LDG.E R2, desc[UR4][R2.64] ;  /* 0x0000000402027981 */ /* 0x002f66000c1e1900 */
[----:B------:R-:W0:Y:S01]  /*3f110*/  S2UR UR6, SR_CTAID.X ;  /* 0x00000000000679c3 */ /* 0x000e220000002500 */
[----:B------:R-:W0:Y:S07]  /*3f120*/  S2R R5, SR_TID.X ;  /* 0x0000000000057919 */ /* 0x000e2e0000002100 */
[----:B---34-:R-:W0:Y:S02]  /*3f130*/  LDC R0, c[0x0][0x360] ;  /* 0x0000d800ff007b82 */ /* 0x018e240000000800 */
[----:B0-----:R-:W-:-:S05]  /*3f140*/  IMAD R0, R0, UR6, R5 ;  /* 0x0000000600007c24 */ /* 0x001fca000f8e0205 */
[----:B--2---:R-:W-:Y:S02]  /*3f150*/  IADD3 R0, PT, PT, R0, R4, RZ ;  /* 0x0000000400007210 */ /* 0x004fe40007ffe0ff */
[----:B-----5:R-:W-:-:S13]  /*3f160*/  ISETP.NE.AND P0, PT, R2, RZ, PT ;  /* 0x000000ff0200720c */ /* 0x020fda0003f05270 */
[----:B------:R-:W-:Y:S05]  /*3f170*/  @!P0 BRA `(.L_x_38) ;  /* 0x0000003c00f88947 */ /* 0x000fea0003800000 */
[----:B------:R-:W0:Y:S02]  /*3f180*/  LDC.64 R2, c[0x0][0x3e0] ;  /* 0x0000f800ff027b82 */ /* 0x000e240000000a00 */
[----:B0-----:R-:W2:Y:S01]  /*3f190*/  LDG.E R5, desc[UR4][R2.64] ;  /* 0x0000000402057981 */ /* 0x001ea2000c1e1900 */
[----:B------:R-:W-:Y:S01]  /*3f1a0*/  BSSY.RECONVERGENT B0, `(.L_x_39) ;  /* 0x0000156000007945 */ /* 0x000fe20003800200 */
[----:B--2---:R-:W-:-:S13]  /*3f1b0*/  ISETP.GE.AND P0, PT, R0, R5, PT ;  /* 0x000000050000720c */ /* 0x004fda0003f06270 */
[----:B------:R-:W-:Y:S05]  /*3f1c0*/  @P0 BRA `(.L_x_40) ;  /* 0x00000014004c0947 */ /* 0x000fea0003800000 */
[----:B------:R-:W2:Y:S04]  /*3f1d0*/  LDG.E R5, desc[UR4][R242.64] ;  /* 0x00000004f2057981 */ /* 0x000ea8000c1e1900 */
[----:B--2---:R0:W-:Y:S04]  /*3f1e0*/  STG.E desc[UR4][R240.64], R5 ;  /* 0x00000005f0007986 */ /* 0x0041e8000c101904 */
        /* <DEDUP_REMOVED lines=8> */
[----:B------:R-:W2:Y:S01]  /*3f270*/  LDG.E R15, desc[UR4][R242.64+0x14] ;  /* 0x00001404f20f7981 */ /* 0x000ea2000c1e1900 */
[----:B0-----:R-:W-:-:S03]  /*3f280*/  HFMA2 R5, -RZ, RZ, 0, 3.5762786865234375e-07 ;  /* 0x00000006ff057431 */ /* 0x001fc600000001ff */
[----:B--2---:R1:W-:Y:S04]  /*3f290*/  STG.E desc[UR4][R240.64+0x14], R15 ;  /* 0x0000140ff0007986 */ /* 0x0043e8000c101904 */
.L_x_41:
[----:B-1-3--:R-:W-:-:S05]  /*3f2a0*/  IMAD.WIDE.U32 R6, R5, 0x4, R242 ;  /* 0x0000000405067825 */ /* 0x00afca00078e00f2 */
[----:B------:R-:W2:Y:S01]  /*3f2b0*/  LDG.E R19, desc[UR4][R6.64] ;  /* 0x0000000406137981 */ /* 0x000ea2000c1e1900 */
[C---:B------:R-:W-:Y:S01]  /*3f2c0*/  IADD3 R13, PT, PT, R5.reuse, 0x1, RZ ;  /* 0x00000001050d7810 */ /* 0x040fe20007ffe0ff */
[----:B------:R-:W-:-:S04]  /*3f2d0*/  IMAD.WIDE.U32 R8, R5, 0x4, R240 ;  /* 0x0000000405087825 */ /* 0x000fc800078e00f0 */
[----:B------:R-:W-:Y:S01]  /*3f2e0*/  IMAD.WIDE.U32 R10, R13, 0x4, R242 ;  /* 0x000000040d0a7825 */ /* 0x000fe200078e00f2 */
[----:B------:R-:W-:Y:S01]  /*3f2f0*/  IADD3 R17, PT, PT, R5, 0x2, RZ ;  /* 0x0000000205117810 */ /* 0x000fe20007ffe0ff */
[----:B--2---:R0:W-:Y:S04]  /*3f300*/  STG.E desc[UR4][R8.64], R19 ;  /* 0x0000001308007986 */ /* 0x0041e8000c101904 */
[----:B------:R-:W2:Y:S01]  /*3f310*/  LDG.E R21, desc[UR4][R10.64] ;  /* 0x000000040a157981 */ /* 0x000ea2000c1e1900 */
[----:B------:R-:W-:-:S04]  /*3f320*/  IMAD.WIDE.U32 R12, R13, 0x4, R240 ;  /* 0x000000040d0c7825 */ /* 0x000fc800078e00f0 */
[----:B------:R-:W-:Y:S01]  /*3f330*/  IMAD.WIDE.U32 R14, R17, 0x4, R242 ;  /* 0x00000004110e7825 */ /* 0x000fe200078e00f2 */
[----:B--2---:R1:W-:Y:S04]  /*3f340*/  STG.E desc[UR4][R12.64], R21 ;  /* 0x000000150c007986 */ /* 0x0043e8000c101904 */
[----:B------:R-:W2:Y:S01]  /*3f350*/  LDG.E R23, desc[UR4][R14.64] ;  /* 0x000000040e177981 */ /* 0x000ea2000c1e1900 */
[----:B------:R-:W-:Y:S02]  /*3f360*/  VIADD R25, R5, 0x3 ;  /* 0x0000000305197836 */ /* 0x000fe40000000000 */
[----:B------:R-:W-:-:S04]  /*3f370*/  IMAD.WIDE.U32 R6, R17, 0x4, R240 ;  /* 0x0000000411067825 */ /* 0x000fc800078e00f0 */
[----:B------:R-:W-:Y:S01]  /*3f380*/  IMAD.WIDE.U32 R16, R25, 0x4, R242 ;  /* 0x0000000419107825 */ /* 0x000fe200078e00f2 */
[----:B------:R-:W-:Y:S01]  /*3f390*/  IADD3 R27, PT, PT, R5, 0x4, RZ ;  /* 0x00000004051b7810 */ /* 0x000fe20007ffe0ff */
[----:B--2---:R2:W-:Y:S04]  /*3f3a0*/  STG.E desc[UR4][R6.64], R23 ;  /* 0x0000001706007986 */ /* 0x0045e8000c101904 */
[----:B0-----:R-:W3:Y:S01]  /*3f3b0*/  LDG.E R19, desc[UR4][R16.64] ;  /* 0x0000000410137981 */ /* 0x001ee2000c1e1900 */
[----:B------:R-:W-:-:S04]  /*3f3c0*/  IMAD.WIDE.U32 R8, R25, 0x4, R240 ;  /* 0x0000000419087825 */ /* 0x000fc800078e00f0 */
[----:B------:R-:W-:Y:S01]  /*3f3d0*/  IMAD.WIDE.U32 R10, R27, 0x4, R242 ;  /* 0x000000041b0a7825 */ /* 0x000fe200078e00f2 */
[----:B------:R-:W-:Y:S01]  /*3f3e0*/  IADD3 R25, PT, PT, R5, 0x5, RZ ;  /* 0x0000000505197810 */ /* 0x000fe20007ffe0ff */
[----:B---3--:R0:W-:Y:S04]  /*3f3f0*/  STG.E desc[UR4][R8.64], R19 ;  /* 0x0000001308007986 */ /* 0x0081e8000c101904 */
[----:B-1----:R-:W3:Y:S01]  /*3f400*/  LDG.E R21, desc[UR4][R10.64] ;  /* 0x000000040a157981 */ /* 0x002ee2000c1e1900 */
[----:B------:R-:W-:-:S04]  /*3f410*/  IMAD.WIDE.U32 R12, R27, 0x4, R240 ;  /* 0x000000041b0c7825 */ /* 0x000fc800078e00f0 */
[----:B------:R-:W-:Y:S01]  /*3f420*/  IMAD.WIDE.U32 R14, R25, 0x4, R242 ;  /* 0x00000004190e7825 */ /* 0x000fe200078e00f2 */
[----:B------:R-:W-:Y:S01]  /*3f430*/  IADD3 R27, PT, PT, R5, 0x6, RZ ;  /* 0x00000006051b7810 */ /* 0x000fe20007ffe0ff */
[----:B---3--:R1:W-:Y:S04]  /*3f440*/  STG.E desc[UR4][R12.64], R21 ;  /* 0x000000150c007986 */ /* 0x0083e8000c101904 */
[----:B--2---:R-:W2:Y:S01]  /*3f450*/  LDG.E R23, desc[UR4][R14.64] ;  /* 0x000000040e177981 */ /* 0x004ea2000c1e1900 */
[----:B------:R-:W-:-:S04]  /*3f460*/  IMAD.WIDE.U32 R6, R25, 0x4, R240 ;  /* 0x0000000419067825 */ /* 0x000fc800078e00f0 */
[----:B------:R-:W-:Y:S01]  /*3f470*/  IMAD.WIDE.U32 R16, R27, 0x4, R242 ;  /* 0x000000041b107825 */ /* 0x000fe200078e00f2 */
[----:B------:R-:W-:Y:S01]  /*3f480*/  IADD3 R25, PT, PT, R5, 0x7, RZ ;  /* 0x0000000705197810 */ /* 0x000fe20007ffe0ff */
[----:B--2---:R2:W-:Y:S04]  /*3f490*/  STG.E desc[UR4][R6.64], R23 ;  /* 0x0000001706007986 */ /* 0x0045e8000c101904 */
[----:B0-----:R-:W3:Y:S01]  /*3f4a0*/  LDG.E R19, desc[UR4][R16.64] ;  /* 0x0000000410137981 */ /* 0x001ee2000c1e1900 */
[----:B------:R-:W-:-:S04]  /*3f4b0*/  IMAD.WIDE.U32 R8, R27, 0x4, R240 ;  /* 0x000000041b087825 */ /* 0x000fc800078e00f0 */
[----:B------:R-:W-:Y:S01]  /*3f4c0*/  IMAD.WIDE.U32 R10, R25, 0x4, R242 ;  /* 0x00000004190a7825 */ /* 0x000fe200078e00f2 */
[----:B---3--:R0:W-:Y:S04]  /*3f4d0*/  STG.E desc[UR4][R8.64], R19 ;  /* 0x0000001308007986 */ /* 0x0081e8000c101904 */
[----:B-1----:R-:W3:Y:S01]  /*3f4e0*/  LDG.E R21, desc[UR4][R10.64] ;  /* 0x000000040a157981 */ /* 0x002ee2000c1e1900 */
[----:B------:R-:W-:Y:S02]  /*3f4f0*/  VIADD R27, R5, 0x8 ;  /* 0x00000008051b7836 */ /* 0x000fe40000000000 */
        /* <DEDUP_REMOVED lines=22> */
[----:B--2---:R2:W-:Y:S04]  /*3f660*/  STG.E desc[UR4][R6.64], R23 ;  /* 0x0000001706007986 */ /* 0x0045e8000c101904 */
[----:B0-----:R-:W3:Y:S01]  /*3f670*/  LDG.E R19, desc[UR4][R16.64] ;  /* 0x0000000410137981 */ /* 0x001ee2000c1e1900 */
[----:B------:R-:W-:Y:S02]  /*3f680*/  VIADD R25, R5, 0xd ;  /* 0x0000000d05197836 */ /* 0x000fe40000000000 */
        /* <DEDUP_REMOVED lines=22> */
[----:B---3--:R1:W-:Y:S04]  /*3f7f0*/  STG.E desc[UR4][R12.64], R21 ;  /* 0x000000150c007986 */ /* 0x0083e8000c101904 */
[----:B--2---:R-:W2:Y:S01]  /*3f800*/  LDG.E R23, desc[UR4][R14.64] ;  /* 0x000000040e177981 */ /* 0x004ea2000c1e1900 */
        /* <DEDUP_REMOVED lines=218> */
[----:B-1----:R-:W-:Y:S01]  /*405b0*/  IADD3 R21, PT, PT, R5, 0x3e, RZ ;  /* 0x0000003e05157810 */ /* 0x002fe20007ffe0ff */
[----:B---3--:R0:W-:Y:S04]  /*405c0*/  STG.E desc[UR4][R8.64], R19 ;  /* 0x0000001308007986 */ /* 0x0081e8000c101904 */
[----:B------:R-:W3:Y:S01]  /*405d0*/  LDG.E R11, desc[UR4][R10.64] ;  /* 0x000000040a0b7981 */ /* 0x000ee2000c1e1900 */
[----:B------:R-:W-:-:S04]  /*405e0*/  IMAD.WIDE.U32 R12, R25, 0x4, R240 ;  /* 0x00000004190c7825 */ /* 0x000fc800078e00f0 */
[----:B------:R-:W-:Y:S01]  /*405f0*/  IMAD.WIDE.U32 R14, R21, 0x4, R242 ;  /* 0x00000004150e7825 */ /* 0x000fe200078e00f2 */
[----:B---3--:R3:W-:Y:S05]  /*40600*/  STG.E desc[UR4][R12.64], R11 ;  /* 0x0000000b0c007986 */ /* 0x0087ea000c101904 */
[----:B------:R-:W4:Y:S01]  /*40610*/  LDG.E R15, desc[UR4][R14.64] ;  /* 0x000000040e0f7981 */ /* 0x000f22000c1e1900 */
[----:B--2---:R-:W-:Y:S02]  /*40620*/  VIADD R23, R5, 0x3f ;  /* 0x0000003f05177836 */ /* 0x004fe40000000000 */
[----:B------:R-:W-:-:S04]  /*40630*/  IMAD.WIDE.U32 R16, R21, 0x4, R240 ;  /* 0x0000000415107825 */ /* 0x000fc800078e00f0 */
[C---:B------:R-:W-:Y:S01]  /*40640*/  IMAD.WIDE.U32 R6, R23.reuse, 0x4, R242 ;  /* 0x0000000417067825 */ /* 0x040fe200078e00f2 */
[----:B----4-:R3:W-:Y:S05]  /*40650*/  STG.E desc[UR4][R16.64], R15 ;  /* 0x0000000f10007986 */ /* 0x0107ea000c101904 */
[----:B------:R-:W2:Y:S01]  /*40660*/  LDG.E R7, desc[UR4][R6.64] ;  /* 0x0000000406077981 */ /* 0x000ea2000c1e1900 */
[----:B0-----:R-:W-:Y:S01]  /*40670*/  IMAD.WIDE.U32 R8, R23, 0x4, R240 ;  /* 0x0000000417087825 */ /* 0x001fe200078e00f0 */
[----:B------:R-:W-:-:S04]  /*40680*/  IADD3 R5, PT, PT, R5, 0x40, RZ ;  /* 0x0000004005057810 */ /* 0x000fc80007ffe0ff */
[----:B------:R-:W-:Y:S01]  /*40690*/  ISETP.GE.U32.AND P0, PT, R5, 0x406, PT ;  /* 0x000004060500780c */ /* 0x000fe20003f06070 */
[----:B--2---:R3:W-:-:S12]  /*406a0*/  STG.E desc[UR4][R8.64], R7 ;  /* 0x0000000708007986 */ /* 0x0047d8000c101904 */
[----:B------:R-:W-:Y:S05]  /*406b0*/  @!P0 BRA `(.L_x_41) ;  /* 0xffffffe800f88947 */ /* 0x000fea000383ffff */
[----:B---3--:R-:W2:Y:S01]  /*406c0*/  LDG.E R7, desc[UR4][R2.64] ;  /* 0x0000000402077981 */ /* 0x008ea2000c1e1900 */
[----:B------:R-:W2:Y:S03]  /*406d0*/  LDC.64 R4, c[0x0][0x3f0] ;  /* 0x0000fc00ff047b82 */ /* 0x000ea60000000a00 */
[----:B--2---:R0:W-:Y:S04]  /*406e0*/  STG.E desc[UR4][R4.64], R7 ;  /* 0x0000000704007986 */ /* 0x0041e8000c101904 */
[----:B------:R0:W-:Y:S02]  /*406f0*/  STG.E desc[UR4][R2.64], RZ ;  /* 0x000000ff02007986 */ /* 0x0001e4000c101904 */
.L_x_40:
[----:B------:R-:W-:Y:S05]  /*40700*/  BSYNC.RECONVERGENT B0 ;  /* 0x0000000000007941 */ /* 0x000fea0003800200 */
.L_x_39:
[----:B------:R-:W1:Y:S01]  /*40710*/  LDCU UR6, c[0x0][0x380] ;  /* 0x00007000ff0677ac */ /* 0x000e620008000800 */
[----:B------:R-:W-:Y:S01]  /*40720*/  BSSY.RECONVERGENT B0, `(.L_x_42) ;  /* 0x0000149000007945 */ /* 0x000fe20003800200 */
[----:B-1----:R-:W-:-:S13]  /*40730*/  ISETP.GT.AND P0, PT, R0, UR6, PT ;  /* 0x0000000600007c0c */ /* 0x002fda000bf04270 */
[----:B------:R-:W-:Y:S05]  /*40740*/  @P0 BRA `(.L_x_43) ;  /* 0x0000001400180947 */ /* 0x000fea0003800000 */
[----:B0-----:R-:W2:Y:S01]  /*40750*/  LDG.E R5, desc[UR4][R246.64] ;  /* 0x00000004f6057981 */ /* 0x001ea2000c1e1900 */
[----:B------:R-:W-:-:S03]  /*40760*/  HFMA2 R3, -RZ, RZ, 0, 5.9604644775390625e-08 ;  /* 0x00000001ff037431 */ /* 0x000fc600000001ff */
[----:B--2---:R0:W-:Y:S04]  /*40770*/  STG.E desc[UR4][R244.64], R5 ;  /* 0x00000005f4007986 */ /* 0x0041e8000c101904 */
.L_x_44:
[----:B01----:R-:W-:-:S05]  /*40780*/  IMAD.WIDE.U32 R4, R3, 0x4, R246 ;  /* 0x0000000403047825 */ /* 0x003fca00078e00f6 */
        /* <DEDUP_REMOVED lines=310> */
[----:B------:R-:W3:Y:S01]  /*41af0*/  LDG.E R13, desc[UR4][R12.64] ;  /* 0x000000040c0d7981 */ /* 0x000ee2000c1e1900 */
[----:B--2---:R-:W-:Y:S02]  /*41b00*/  VIADD R21, R3, 0x3f ;  /* 0x0000003f03157836 */ /* 0x004fe40000000000 */
[----:B------:R-:W-:-:S04]  /*41b10*/  IMAD.WIDE.U32 R14, R19, 0x4, R244 ;  /* 0x00000004130e7825 */ /* 0x000fc800078e00f4 */
[C---:B------:R-:W-:Y:S01]  /*41b20*/  IMAD.WIDE.U32 R4, R21.reuse, 0x4, R246 ;  /* 0x0000000415047825 */ /* 0x040fe200078e00f6 */
[----:B---3--:R1:W-:Y:S05]  /*41b30*/  STG.E desc[UR4][R14.64], R13 ;  /* 0x0000000d0e007986 */ /* 0x0083ea000c101904 */
[----:B------:R-:W2:Y:S01]  /*41b40*/  LDG.E R5, desc[UR4][R4.64] ;  /* 0x0000000404057981 */ /* 0x000ea2000c1e1900 */
[----:B0-----:R-:W-:Y:S01]  /*41b50*/  IMAD.WIDE.U32 R6, R21, 0x4, R244 ;  /* 0x0000000415067825 */ /* 0x001fe200078e00f4 */
[----:B------:R-:W-:-:S04]  /*41b60*/  IADD3 R3, PT, PT, R3, 0x40, RZ ;  /* 0x0000004003037810 */ /* 0x000fc80007ffe0ff */
[----:B------:R-:W-:Y:S01]  /*41b70*/  ISETP.GE.U32.AND P0, PT, R3, 0x101801, PT ;  /* 0x001018010300780c */ /* 0x000fe20003f06070 */
[----:B--2---:R1:W-:-:S12]  /*41b80*/  STG.E desc[UR4][R6.64], R5 ;  /* 0x0000000506007986 */ /* 0x0043d8000c101904 */
[----:B------:R-:W-:Y:S05]  /*41b90*/  @!P0 BRA `(.L_x_44) ;  /* 0xffffffe800f88947 */ /* 0x000fea000383ffff */
[----:B------:R2:W-:Y:S02]  /*41ba0*/  STG.E desc[UR4][R246.64+0x406000], RZ ;  /* 0x406000fff6007986 */ /* 0x0005e4000c101904 */
.L_x_43:
[----:B------:R-:W-:Y:S05]  /*41bb0*/  BSYNC.RECONVERGENT B0 ;  /* 0x0000000000007941 */ /* 0x000fea0003800200 */
.L_x_42:
[----:B0-----:R-:W1:Y:S02]  /*41bc0*/  LDC.64 R2, c[0x0][0x3d8] ;  /* 0x0000f600ff027b82 */ /* 0x001e640000000a00 */
[----:B-1----:R-:W3:Y:S01]  /*41bd0*/  LDG.E R5, desc[UR4][R2.64] ;  /* 0x0000000402057981 */ /* 0x002ee2000c1e1900 */
[----:B------:R-:W-:Y:S01]  /*41be0*/  BSSY.RECONVERGENT B0, `(.L_x_45) ;  /* 0x0000156000007945 */ /* 0x000fe20003800200 */
[----:B---3--:R-:W-:-:S13]  /*41bf0*/  ISETP.GE.AND P0, PT, R0, R5, PT ;  /* 0x000000050000720c */ /* 0x008fda0003f06270 */
[----:B------:R-:W-:Y:S05]  /*41c00*/  @P0 BRA `(.L_x_46) ;  /* 0x00000014004c0947 */ /* 0x000fea0003800000 */
[----:B------:R-:W3:Y:S04]  /*41c10*/  LDG.E R5, desc[UR4][R248.64] ;  /* 0x00000004f8057981 */ /* 0x000ee8000c1e1900 */
[----:B---3--:R0:W-:Y:S04]  /*41c20*/  STG.E desc[UR4][R238.64], R5 ;  /* 0x00000005ee007986 */ /* 0x0081e8000c101904 */
        /* <DEDUP_REMOVED lines=8> */
[----:B------:R-:W3:Y:S01]  /*41cb0*/  LDG.E R15, desc[UR4][R248.64+0x14] ;  /* 0x00001404f80f7981 */ /* 0x000ee2000c1e1900 */
[----:B0-----:R-:W-:-:S03]  /*41cc0*/  HFMA2 R5, -RZ, RZ, 0, 3.5762786865234375e-07 ;  /* 0x00000006ff057431 */ /* 0x001fc600000001ff */
[----:B---3--:R1:W-:Y:S04]  /*41cd0*/  STG.E desc[UR4][R238.64+0x14], R15 ;  /* 0x0000140fee007986 */ /* 0x0083e8000c101904 */
.L_x_47:
[----:B-1--4-:R-:W-:-:S05]  /*41ce0*/  IMAD.WIDE.U32 R6, R5, 0x4, R248 ;  /* 0x0000000405067825 */ /* 0x012fca00078e00f8 */
[----:B------:R-:W3:Y:S01]  /*41cf0*/  LDG.E R19, desc[UR4][R6.64] ;  /* 0x0000000406137981 */ /* 0x000ee2000c1e1900 */
[C---:B------:R-:W-:Y:S01]  /*41d00*/  IADD3 R13, PT, PT, R5.reuse, 0x1, RZ ;  /* 0x00000001050d7810 */ /* 0x040fe20007ffe0ff */
[----:B------:R-:W-:-:S04]  /*41d10*/  IMAD.WIDE.U32 R8, R5, 0x4, R238 ;  /* 0x0000000405087825 */ /* 0x000fc800078e00ee */
[----:B------:R-:W-:Y:S01]  /*41d20*/  IMAD.WIDE.U32 R10, R13, 0x4, R248 ;  /* 0x000000040d0a7825 */ /* 0x000fe200078e00f8 */
[----:B------:R-:W-:Y:S01]  /*41d30*/  IADD3 R17, PT, PT, R5, 0x2, RZ ;  /* 0x0000000205117810 */ /* 0x000fe20007ffe0ff */
[----:B---3--:R0:W-:Y:S04]  /*41d40*/  STG.E desc[UR4][R8.64], R19 ;  /* 0x0000001308007986 */ /* 0x0081e8000c101904 */
[----:B------:R-:W3:Y:S01]  /*41d50*/  LDG.E R21, desc[UR4][R10.64] ;  /* 0x000000040a157981 */ /* 0x000ee2000c1e1900 */
[----:B------:R-:W-:-:S04]  /*41d60*/  IMAD.WIDE.U32 R12, R13, 0x4, R238 ;  /* 0x000000040d0c7825 */ /* 0x000fc800078e00ee */
[----:B------:R-:W-:Y:S01]  /*41d70*/  IMAD.WIDE.U32 R14, R17, 0x4, R248 ;  /* 0x00000004110e7825 */ /* 0x000fe200078e00f8 */
[----:B---3--:R1:W-:Y:S04]  /*41d80*/  STG.E desc[UR4][R12.64], R21 ;  /* 0x000000150c007986 */ /* 0x0083e8000c101904 */
[----:B------:R-:W3:Y:S01]  /*41d90*/  LDG.E R23, desc[UR4][R14.64] ;  /* 0x000000040e177981 */ /* 0x000ee2000c1e1900 */
[----:B------:R-:W-:Y:S02]  /*41da0*/  VIADD R25, R5, 0x3 ;  /* 0x0000000305197836 */ /* 0x000fe40000000000 */
[----:B------:R-:W-:-:S04]  /*41db0*/  IMAD.WIDE.U32 R6, R17, 0x4, R238 ;  /* 0x0000000411067825 */ /* 0x000fc800078e00ee */
[----:B------:R-:W-:Y:S01]  /*41dc0*/  IMAD.WIDE.U32 R16, R25, 0x4, R248 ;  /* 0x0000000419107825 */ /* 0x000fe200078e00f8 */
[----:B------:R-:W-:Y:S01]  /*41dd0*/  IADD3 R27, PT, PT, R5, 0x4, RZ ;  /* 0x00000004051b7810 */ /* 0x000fe20007ffe0ff */
[----:B---3--:R3:W-:Y:S04]  /*41de0*/  STG.E desc[UR4][R6.64], R23 ;  /* 0x0000001706007986 */ /* 0x0087e8000c101904 */
[----:B0-----:R-:W4:Y:S01]  /*41df0*/  LDG.E R19, desc[UR4][R16.64] ;  /* 0x0000000410137981 */ /* 0x001f22000c1e1900 */
[----:B------:R-:W-:-:S04]  /*41e00*/  IMAD.WIDE.U32 R8, R25, 0x4, R238 ;  /* 0x0000000419087825 */ /* 0x000fc800078e00ee */
[----:B------:R-:W-:Y:S01]  /*41e10*/  IMAD.WIDE.U32 R10, R27, 0x4, R248 ;  /* 0x000000041b0a7825 */ /* 0x000fe200078e00f8 */
[----:B------:R-:W-:Y:S01]  /*41e20*/  IADD3 R25, PT, PT, R5, 0x5, RZ ;  /* 0x0000000505197810 */ /* 0x000fe20007ffe0ff */
[----:B----4-:R0:W-:Y:S04]  /*41e30*/  STG.E desc[UR4][R8.64], R19 ;  /* 0x0000001308007986 */ /* 0x0101e8000c101904 */
[----:B-1----:R-:W4:Y:S01]  /*41e40*/  LDG.E R21, desc[UR4][R10.64] ;  /* 0x000000040a157981 */ /* 0x002f22000c1e1900 */
[----:B------:R-:W-:-:S04]  /*41e50*/  IMAD.WIDE.U32 R12, R27, 0x4, R238 ;  /* 0x000000041b0c7825 */ /* 0x000fc800078e00ee */
[----:B------:R-:W-:Y:S01]  /*41e60*/  IMAD.WIDE.U32 R14, R25, 0x4, R248 ;  /* 0x00000004190e7825 */ /* 0x000fe200078e00f8 */
[----:B------:R-:W-:Y:S01]  /*41e70*/  IADD3 R27, PT, PT, R5, 0x6, RZ ;  /* 0x00000006051b7810 */ /* 0x000fe20007ffe0ff */
[----:B----4-:R1:W-:Y:S04]  /*41e80*/  STG.E desc[UR4][R12.64], R21 ;  /* 0x000000150c007986 */ /* 0x0103e8000c101904 */
[----:B---3--:R-:W3:Y:S01]  /*41e90*/  LDG.E R23, desc[UR4][R14.64] ;  /* 0x000000040e177981 */ /* 0x008ee2000c1e1900 */
[----:B------:R-:W-:-:S04]  /*41ea0*/  IMAD.WIDE.U32 R6, R25, 0x4, R238 ;  /* 0x0000000419067825 */ /* 0x000fc800078e00ee */
[----:B------:R-:W-:Y:S01]  /*41eb0*/  IMAD.WIDE.U32 R16, R27, 0x4, R248 ;  /* 0x000000041b107825 */ /* 0x000fe200078e00f8 */
[----:B------:R-:W-:Y:S01]  /*41ec0*/  IADD3 R25, PT, PT, R5, 0x7, RZ ;  /* 0x0000000705197810 */ /* 0x000fe20007ffe0ff */
[----:B---3--:R3:W-:Y:S04]  /*41ed0*/  STG.E desc[UR4][R6.64], R23 ;  /* 0x0000001706007986 */ /* 0x0087e8000c101904 */
[----:B0-----:R-:W4:Y:S01]  /*41ee0*/  LDG.E R19, desc[UR4][R16.64] ;  /* 0x0000000410137981 */ /* 0x001f22000c1e1900 */
[----:B------:R-:W-:-:S04]  /*41ef0*/  IMAD.WIDE.U32 R8, R27, 0x4, R238 ;  /* 0x000000041b087825 */ /* 0x000fc800078e00ee */
[----:B------:R-:W-:Y:S01]  /*41f00*/  IMAD.WIDE.U32 R10, R25, 0x4, R248 ;  /* 0x00000004190a7825 */ /* 0x000fe200078e00f8 */
[----:B----4-:R0:W-:Y:S04]  /*41f10*/  STG.E desc[UR4][R8.64], R19 ;  /* 0x0000001308007986 */ /* 0x0101e8000c101904 */
[----:B-1----:R-:W4:Y:S01]  /*41f20*/  LDG.E R21, desc[UR4][R10.64] ;  /* 0x000000040a157981 */ /* 0x002f22000c1e1900 */
[----:B------:R-:W-:Y:S02]  /*41f30*/  VIADD R27, R5, 0x8 ;  /* 0x00000008051b7836 */ /* 0x000fe40000000000 */
        /* <DEDUP_REMOVED lines=22> */
[----:B---3--:R3:W-:Y:S04]  /*420a0*/  STG.E desc[UR4][R6.64], R23 ;  /* 0x0000001706007986 */ /* 0x0087e8000c101904 */
[----:B0-----:R-:W4:Y:S01]  /*420b0*/  LDG.E R19, desc[UR4][R16.64] ;  /* 0x0000000410137981 */ /* 0x001f22000c1e1900 */
[----:B------:R-:W-:Y:S02]  /*420c0*/  VIADD R25, R5, 0xd ;  /* 0x0000000d05197836 */ /* 0x000fe40000000000 */
        /* <DEDUP_REMOVED lines=22> */
[----:B----4-:R1:W-:Y:S04]  /*42230*/  STG.E desc[UR4][R12.64], R21 ;  /* 0x000000150c007986 */ /* 0x0103e8000c101904 */
[----:B---3--:R-:W3:Y:S01]  /*42240*/  LDG.E R23, desc[UR4][R14.64] ;  /* 0x000000040e177981 */ /* 0x008ee2000c1e1900 */
        /* <DEDUP_REMOVED lines=218> */
[----:B-1----:R-:W-:Y:S01]  /*42ff0*/  IADD3 R21, PT, PT, R5, 0x3e, RZ ;  /* 0x0000003e05157810 */ /* 0x002fe20007ffe0ff */
[----:B----4-:R0:W-:Y:S04]  /*43000*/  STG.E desc[UR4][R8.64], R19 ;  /* 0x0000001308007986 */ /* 0x0101e8000c101904 */
[----:B------:R-:W4:Y:S01]  /*43010*/  LDG.E R11, desc[UR4][R10.64] ;  /* 0x000000040a0b7981 */ /* 0x000f22000c1e1900 */
[----:B------:R-:W-:-:S04]  /*43020*/  IMAD.WIDE.U32 R12, R25, 0x4, R238 ;  /* 0x00000004190c7825 */ /* 0x000fc800078e00ee */
[----:B------:R-:W-:Y:S01]  /*43030*/  IMAD.WIDE.U32 R14, R21, 0x4, R248 ;  /* 0x00000004150e7825 */ /* 0x000fe200078e00f8 */
[----:B----4-:R4:W-:Y:S05]  /*43040*/  STG.E desc[UR4][R12.64], R11 ;  /* 0x0000000b0c007986 */ /* 0x0109ea000c101904 */
[----:B------:R-:W5:Y:S01]  /*43050*/  LDG.E R15, desc[UR4][R14.64] ;  /* 0x000000040e0f7981 */ /* 0x000f62000c1e1900 */
[----:B---3--:R-:W-:Y:S02]  /*43060*/  VIADD R23, R5, 0x3f ;  /* 0x0000003f05177836 */ /* 0x008fe40000000000 */
[----:B------:R-:W-:-:S04]  /*43070*/  IMAD.WIDE.U32 R16, R21, 0x4, R238 ;  /* 0x0000000415107825 */ /* 0x000fc800078e00ee */
[C---:B------:R-:W-:Y:S01]  /*43080*/  IMAD.WIDE.U32 R6, R23.reuse, 0x4, R248 ;  /* 0x0000000417067825 */ /* 0x040fe200078e00f8 */
[----:B-----5:R4:W-:Y:S05]  /*43090*/  STG.E desc[UR4][R16.64], R15 ;  /* 0x0000000f10007986 */ /* 0x0209ea000c101904 */
[----:B------:R-:W3:Y:S01]  /*430a0*/  LDG.E R7, desc[UR4][R6.64] ;  /* 0x0000000406077981 */ /* 0x000ee2000c1e1900 */
[----:B0-----:R-:W-:Y:S01]  /*430b0*/  IMAD.WIDE.U32 R8, R23, 0x4, R238 ;  /* 0x0000000417087825 */ /* 0x001fe200078e00ee */
[----:B------:R-:W-:-:S04]  /*430c0*/  IADD3 R5, PT, PT, R5, 0x40, RZ ;  /* 0x0000004005057810 */ /* 0x000fc80007ffe0ff */
[----:B------:R-:W-:Y:S01]  /*430d0*/  ISETP.GE.U32.AND P0, PT, R5, 0x406, PT ;  /* 0x000004060500780c */ /* 0x000fe20003f06070 */
[----:B---3--:R4:W-:-:S12]  /*430e0*/  STG.E desc[UR4][R8.64], R7 ;  /* 0x0000000708007986 */ /* 0x0089d8000c101904 */
[----:B------:R-:W-:Y:S05]  /*430f0*/  @!P0 BRA `(.L_x_47) ;  /* 0xffffffe800f88947 */ /* 0x000fea000383ffff */
[----:B----4-:R-:W3:Y:S01]  /*43100*/  LDG.E R7, desc[UR4][R2.64] ;  /* 0x0000000402077981 */ /* 0x010ee2000c1e1900 */
[----:B------:R-:W3:Y:S03]  /*43110*/  LDC.64 R4, c[0x0][0x3d0] ;  /* 0x0000f400ff047b82 */ /* 0x000ee60000000a00 */
[----:B---3--:R0:W-:Y:S04]  /*43120*/  STG.E desc[UR4][R4.64], R7 ;  /* 0x0000000704007986 */ /* 0x0081e8000c101904 */
[----:B------:R0:W-:Y:S02]  /*43130*/  STG.E desc[UR4][R2.64], RZ ;  /* 0x000000ff02007986 */ /* 0x0001e4000c101904 */
.L_x_46:
[----:B------:R-:W-:Y:S05]  /*43140*/  BSYNC.RECONVERGENT B0 ;  /* 0x0000000000007941 */ /* 0x000fea0003800200 */
.L_x_45:
[----:B------:R-:W-:Y:S05]  /*43150*/  BRA `(.L_x_48) ;  /* 0xfffffbd000247947 */ /* 0x000fea000383ffff */
.L_x_38:
[----:B------:R-:W0:Y:S08]  /*43160*/  LDC.64 R2, c[0x0][0x3f0] ;  /* 0x0000fc00ff027b82 */ /* 0x000e300000000a00 */
[----:B------:R-:W1:Y:S01]  /*43170*/  LDC.64 R4, c[0x0][0x3c0] ;  /* 0x0000f000ff047b82 */ /* 0x000e620000000a00 */
[----:B0-----:R-:W2:Y:S01]  /*43180*/  LDG.E R9, desc[UR4][R2.64] ;  /* 0x0000000402097981 */ /* 0x001ea2000c1e1900 */
[----:B------:R-:W-:Y:S01]  /*43190*/  BSSY.RECONVERGENT B0, `(.L_x_49) ;  /* 0x0000156000007945 */ /* 0x000fe20003800200 */
[C---:B-1----:R-:W-:Y:S01]  /*431a0*/  IMAD.WIDE R4, R0.reuse, 0x1018, R4 ;  /* 0x0000101800047825 */ /* 0x042fe200078e0204 */
        /* <DEDUP_REMOVED lines=13> */
[----:B0-----:R-:W-:Y:S01]  /*43280*/  HFMA2 R7, -RZ, RZ, 0, 3.5762786865234375e-07 ;  /* 0x00000006ff077431 */ /* 0x001fe200000001ff */
[----:B------:R-:W-:Y:S02]  /*43290*/  BSSY.RECONVERGENT B1, `(.L_x_51) ;  /* 0x0000144000017945 */ /* 0x000fe40003800200 */
[----:B--2---:R1:W-:Y:S04]  /*432a0*/  STG.E desc[UR4][R4.64+0x14], R17 ;  /* 0x0000141104007986 */ /* 0x0043e8000c101904 */
.L_x_52:
        /* <DEDUP_REMOVED lines=322> */
[----:B------:R-:W-:Y:S05]  /*446d0*/  BSYNC.RECONVERGENT B1 ;  /* 0x0000000000017941 */ /* 0x000fea0003800200 */
.L_x_51:
[----:B---3--:R0:W5:Y:S02]  /*446e0*/  LDG.E R9, desc[UR4][R2.64] ;  /* 0x0000000402097981 */ /* 0x008164000c1e1900 */
.L_x_50:
[----:B------:R-:W-:Y:S05]  /*446f0*/  BSYNC.RECONVERGENT B0 ;  /* 0x0000000000007941 */ /* 0x000fea0003800200 */
.L_x_49:
[----:B-----5:R-:W-:Y:S01]  /*44700*/  ISETP.GE.AND P0, PT, R0, R9, PT ;  /* 0x000000090000720c */ /* 0x020fe20003f06270 */
[----:B------:R-:W-:-:S12]  /*44710*/  BSSY.RECONVERGENT B0, `(.L_x_53) ;  /* 0x0000158000007945 */ /* 0x000fd80003800200 */
[----:B------:R-:W-:Y:S05]  /*44720*/  @!P0 BRA `(.L_x_54) ;  /* 0x0000001400588947 */ /* 0x000fea0003800000 */
[----:B------:R-:W1:Y:S02]  /*44730*/  LDC.64 R6, c[0x0][0x3e8] ;  /* 0x0000fa00ff067b82 */ /* 0x000e640000000a00 */
[----:B-1----:R-:W2:Y:S02]  /*44740*/  LDG.E R6, desc[UR4][R6.64] ;  /* 0x0000000406067981 */ /* 0x002ea4000c1e1900 */
[----:B--2---:R-:W-:-:S04]  /*44750*/  IADD3 R9, PT, PT, R6, R9, RZ ;  /* 0x0000000906097210 */ /* 0x004fc80007ffe0ff */
[----:B------:R-:W-:-:S13]  /*44760*/  ISETP.GE.AND P0, PT, R0, R9, PT ;  /* 0x000000090000720c */ /* 0x000fda0003f06270 */
[----:B------:R-:W-:Y:S05]  /*44770*/  @P0 BRA `(.L_x_54) ;  /* 0x0000001400440947 */ /* 0x000fea0003800000 */
[----:B------:R-:W1:Y:S02]  /*44780*/  LDC.64 R6, c[0x0][0x3a8] ;  /* 0x0000ea00ff067b82 */ /* 0x000e640000000a00 */
[----:B-1----:R-:W-:-:S05]  /*44790*/  IMAD.WIDE R6, R0, 0x1018, R6 ;  /* 0x0000101800067825 */ /* 0x002fca00078e0206 */
[----:B------:R-:W2:Y:S04]  /*447a0*/  LDG.E R9, desc[UR4][R6.64] ;  /* 0x0000000406097981 */ /* 0x000ea8000c1e1900 */
[----:B--2---:R1:W-:Y:S04]  /*447b0*/  STG.E desc[UR4][R4.64], R9 ;  /* 0x0000000904007986 */ /* 0x0043e8000c101904 */
[----:B------:R-:W2:Y:S04]  /*447c0*/  LDG.E R11, desc[UR4][R6.64+0x4] ;  /* 0x00000404060b7981 */ /* 0x000ea8000c1e1900 */
[----:B--2---:R2:W-:Y:S04]  /*447d0*/  STG.E desc[UR4][R4.64+0x4], R11 ;  /* 0x0000040b04007986 */ /* 0x0045e8000c101904 */
[----:B------:R-:W3:Y:S04]  /*447e0*/  LDG.E R13, desc[UR4][R6.64+0x8] ;  /* 0x00000804060d7981 */ /* 0x000ee8000c1e1900 */
[----:B---3--:R2:W-:Y:S04]  /*447f0*/  STG.E desc[UR4][R4.64+0x8], R13 ;  /* 0x0000080d04007986 */ /* 0x0085e8000c101904 */
[----:B------:R-:W3:Y:S04]  /*44800*/  LDG.E R15, desc[UR4][R6.64+0xc] ;  /* 0x00000c04060f7981 */ /* 0x000ee8000c1e1900 */
[----:B---3--:R2:W-:Y:S04]  /*44810*/  STG.E desc[UR4][R4.64+0xc], R15 ;  /* 0x00000c0f04007986 */ /* 0x0085e8000c101904 */
[----:B------:R-:W3:Y:S04]  /*44820*/  LDG.E R17, desc[UR4][R6.64+0x10] ;  /* 0x0000100406117981 */ /* 0x000ee8000c1e1900 */
[----:B---3--:R2:W-:Y:S04]  /*44830*/  STG.E desc[UR4][R4.64+0x10], R17 ;  /* 0x0000101104007986 */ /* 0x0085e8000c101904 */
[----:B------:R-:W3:Y:S01]  /*44840*/  LDG.E R19, desc[UR4][R6.64+0x14] ;  /* 0x0000140406137981 */ /* 0x000ee2000c1e1900 */
[----:B-1----:R-:W-:-:S03]  /*44850*/  HFMA2 R9, -RZ, RZ, 0, 3.5762786865234375e-07 ;  /* 0x00000006ff097431 */ /* 0x002fc600000001ff */
[----:B---3--:R2:W-:Y:S04]  /*44860*/  STG.E desc[UR4][R4.64+0x14], R19 ;  /* 0x0000141304007986 */ /* 0x0085e8000c101904 */
.L_x_55:
[----:B--23--:R-:W-:-:S05]  /*44870*/  IMAD.WIDE.U32 R10, R9, 0x4, R6 ;  /* 0x00000004090a7825 */ /* 0x00cfca00078e0006 */
[----:B------:R-:W2:Y:S01]  /*44880*/  LDG.E R23, desc[UR4][R10.64] ;  /* 0x000000040a177981 */ /* 0x000ea2000c1e1900 */
[C---:B------:R-:W-:Y:S01]  /*44890*/  IADD3 R17, PT, PT, R9.reuse, 0x1, RZ ;  /* 0x0000000109117810 */ /* 0x040fe20007ffe0ff */
        /* <DEDUP_REMOVED lines=9> */
[----:B------:R-:W3:Y:S01]  /*44930*/  LDG.E R27, desc[UR4][R18.64] ;  /* 0x00000004121b7981 */ /* 0x000ee2000c1e1900 */
[----:B------:R-:W-:-:S04]  /*44940*/  IMAD.WIDE.U32 R10, R21, 0x4, R4 ;  /* 0x00000004150a7825 */ /* 0x000fc800078e0004 */
[----:B------:R-:W-:Y:S01]  /*44950*/  IMAD.WIDE.U32 R20, R29, 0x4, R6 ;  /* 0x000000041d147825 */ /* 0x000fe200078e0006 */
[----:B------:R-:W-:Y:S01]  /*44960*/  IADD3 R31, PT, PT, R9, 0x4, RZ ;  /* 0x00000004091f7810 */ /* 0x000fe20007ffe0ff */
[----:B---3--:R3:W-:Y:S04]  /*44970*/  STG.E desc[UR4][R10.64], R27 ;  /* 0x0000001b0a007986 */ /* 0x0087e8000c101904 */
[----:B-1----:R-:W4:Y:S01]  /*44980*/  LDG.E R23, desc[UR4][R20.64] ;  /* 0x0000000414177981 */ /* 0x002f22000c1e1900 */
[----:B------:R-:W-:-:S04]  /*44990*/  IMAD.WIDE.U32 R12, R29, 0x4, R4 ;  /* 0x000000041d0c7825 */ /* 0x000fc800078e0004 */
[----:B------:R-:W-:Y:S01]  /*449a0*/  IMAD.WIDE.U32 R14, R31, 0x4, R6 ;  /* 0x000000041f0e7825 */ /* 0x000fe200078e0006 */
[----:B------:R-:W-:Y:S01]  /*449b0*/  IADD3 R29, PT, PT, R9, 0x5, RZ ;  /* 0x00000005091d7810 */ /* 0x000fe20007ffe0ff */
[----:B----4-:R1:W-:Y:S04]  /*449c0*/  STG.E desc[UR4][R12.64], R23 ;  /* 0x000000170c007986 */ /* 0x0103e8000c101904 */
[----:B--2---:R-:W2:Y:S01]  /*449d0*/  LDG.E R25, desc[UR4][R14.64] ;  /* 0x000000040e197981 */ /* 0x004ea2000c1e1900 */
[----:B------:R-:W-:-:S04]  /*449e0*/  IMAD.WIDE.U32 R16, R31, 0x4, R4 ;  /* 0x000000041f107825 */ /* 0x000fc800078e0004 */
[----:B------:R-:W-:Y:S01]  /*449f0*/  IMAD.WIDE.U32 R18, R29, 0x4, R6 ;  /* 0x000000041d127825 */ /* 0x000fe200078e0006 */
[----:B------:R-:W-:Y:S01]  /*44a00*/  IADD3 R31, PT, PT, R9, 0x6, RZ ;  /* 0x00000006091f7810 */ /* 0x000fe20007ffe0ff */
[----:B--2---:R2:W-:Y:S04]  /*44a10*/  STG.E desc[UR4][R16.64], R25 ;  /* 0x0000001910007986 */ /* 0x0045e8000c101904 */
[----:B---3--:R-:W3:Y:S01]  /*44a20*/  LDG.E R27, desc[UR4][R18.64] ;  /* 0x00000004121b7981 */ /* 0x008ee2000c1e1900 */
[----:B------:R-:W-:-:S04]  /*44a30*/  IMAD.WIDE.U32 R10, R29, 0x4, R4 ;  /* 0x000000041d0a7825 */ /* 0x000fc800078e0004 */
[----:B------:R-:W-:Y:S01]  /*44a40*/  IMAD.WIDE.U32 R20, R31, 0x4, R6 ;  /* 0x000000041f147825 */ /* 0x000fe200078e0006 */
[----:B---3--:R3:W-:Y:S04]  /*44a50*/  STG.E desc[UR4][R10.64], R27 ;  /* 0x0000001b0a007986 */ /* 0x0087e8000c101904 */
[----:B-1----:R-:W4:Y:S01]  /*44a60*/  LDG.E R23, desc[UR4][R20.64] ;  /* 0x0000000414177981 */ /* 0x002f22000c1e1900 */
[----:B------:R-:W-:Y:S02]  /*44a70*/  VIADD R29, R9, 0x7 ;  /* 0x00000007091d7836 */ /* 0x000fe40000000000 */
        /* <DEDUP_REMOVED lines=22> */
[----:B--2---:R2:W-:Y:S04]  /*44be0*/  STG.E desc[UR4][R16.64], R25 ;  /* 0x0000001910007986 */ /* 0x0045e8000c101904 */
[----:B---3--:R-:W3:Y:S01]  /*44bf0*/  LDG.E R27, desc[UR4][R18.64] ;  /* 0x00000004121b7981 */ /* 0x008ee2000c1e1900 */
[----:B------:R-:W-:Y:S02]  /*44c00*/  VIADD R31, R9, 0xc ;  /* 0x0000000c091f7836 */ /* 0x000fe40000000000 */
        /* <DEDUP_REMOVED lines=22> */
[----:B----4-:R1:W-:Y:S04]  /*44d70*/  STG.E desc[UR4][R12.64], R23 ;  /* 0x000000170c007986 */ /* 0x0103e8000c101904 */
[----:B--2---:R-:W2:Y:S01]  /*44d80*/  LDG.E R25, desc[UR4][R14.64] ;  /* 0x000000040e197981 */ /* 0x004ea2000c1e1900 */
[----:B------:R-:W-:Y:S02]  /*44d90*/  VIADD R29, R9, 0x11 ;  /* 0x00000011091d7836 */ /* 0x000fe40000000000 */
        /* <DEDUP_REMOVED lines=222> */
[----:B----4-:R1:W-:Y:S05]  /*45b80*/  STG.E desc[UR4][R12.64], R23 ;  /* 0x000000170c007986 */ /* 0x0103ea000c101904 */
[----:B------:R-:W4:Y:S01]  /*45b90*/  LDG.E R15, desc[UR4][R14.64] ;  /* 0x000000040e0f7981 */ /* 0x000f22000c1e1900 */
[----:B--2---:R-:W-:Y:S02]  /*45ba0*/  VIADD R25, R9, 0x3e ;  /* 0x0000003e09197836 */ /* 0x004fe40000000000 */
[----:B------:R-:W-:-:S04]  /*45bb0*/  IMAD.WIDE.U32 R16, R29, 0x4, R4 ;  /* 0x000000041d107825 */ /* 0x000fc800078e0004 */
[----:B------:R-:W-:Y:S01]  /*45bc0*/  IMAD.WIDE.U32 R18, R25, 0x4, R6 ;  /* 0x0000000419127825 */ /* 0x000fe200078e0006 */
[----:B---3--:R-:W-:Y:S01]  /*45bd0*/  IADD3 R27, PT, PT, R9, 0x3f, RZ ;  /* 0x0000003f091b7810 */ /* 0x008fe20007ffe0ff */
[----:B----4-:R3:W-:Y:S04]  /*45be0*/  STG.E desc[UR4][R16.64], R15 ;  /* 0x0000000f10007986 */ /* 0x0107e8000c101904 */
[----:B------:R-:W2:Y:S01]  /*45bf0*/  LDG.E R19, desc[UR4][R18.64] ;  /* 0x0000000412137981 */ /* 0x000ea2000c1e1900 */
[----:B------:R-:W-:-:S04]  /*45c00*/  IMAD.WIDE.U32 R20, R25, 0x4, R4 ;  /* 0x0000000419147825 */ /* 0x000fc800078e0004 */
[C---:B------:R-:W-:Y:S01]  /*45c10*/  IMAD.WIDE.U32 R10, R27.reuse, 0x4, R6 ;  /* 0x000000041b0a7825 */ /* 0x040fe200078e0006 */
[----:B--2---:R3:W-:Y:S05]  /*45c20*/  STG.E desc[UR4][R20.64], R19 ;  /* 0x0000001314007986 */ /* 0x0047ea000c101904 */
[----:B------:R-:W2:Y:S01]  /*45c30*/  LDG.E R11, desc[UR4][R10.64] ;  /* 0x000000040a0b7981 */ /* 0x000ea2000c1e1900 */
[----:B-1----:R-:W-:Y:S01]  /*45c40*/  IMAD.WIDE.U32 R12, R27, 0x4, R4 ;  /* 0x000000041b0c7825 */ /* 0x002fe200078e0004 */
[----:B------:R-:W-:-:S04]  /*45c50*/  IADD3 R9, PT, PT, R9, 0x40, RZ ;  /* 0x0000004009097810 */ /* 0x000fc80007ffe0ff */
[----:B------:R-:W-:Y:S01]  /*45c60*/  ISETP.GE.U32.AND P0, PT, R9, 0x406, PT ;  /* 0x000004060900780c */ /* 0x000fe20003f06070 */
[----:B--2---:R3:W-:-:S12]  /*45c70*/  STG.E desc[UR4][R12.64], R11 ;  /* 0x0000000b0c007986 */ /* 0x0047d8000c101904 */
[----:B------:R-:W-:Y:S05]  /*45c80*/  @!P0 BRA `(.L_x_55) ;  /* 0xffffffe800f88947 */ /* 0x000fea000383ffff */
.L_x_54:
[----:B------:R-:W-:Y:S05]  /*45c90*/  BSYNC.RECONVERGENT B0 ;  /* 0x0000000000007941 */ /* 0x000fea0003800200 */
.L_x_53:
[----:B------:R-:W-:Y:S01]  /*45ca0*/  ISETP.NE.AND P0, PT, R0, RZ, PT ;  /* 0x000000ff0000720c */ /* 0x000fe20003f05270 */
[----:B------:R-:W-:-:S12]  /*45cb0*/  BSSY.RECONVERGENT B0, `(.L_x_56) ;  /* 0x0000008000007945 */ /* 0x000fd80003800200 */
[----:B------:R-:W-:Y:S05]  /*45cc0*/  @P0 BRA `(.L_x_57) ;  /* 0x0000000000180947 */ /* 0x000fea0003800000 */
[----:B------:R-:W1:Y:S08]  /*45cd0*/  LDC.64 R4, c[0x0][0x3e0] ;  /* 0x0000f800ff047b82 */ /* 0x000e700000000a00 */
[----:B------:R-:W2:Y:S01]  /*45ce0*/  LDC.64 R6, c[0x0][0x3e8] ;  /* 0x0000fa00ff067b82 */ /* 0x000ea20000000a00 */
[----:B-1----:R-:W4:Y:S04]  /*45cf0*/  LDG.E R4, desc[UR4][R4.64] ;  /* 0x0000000404047981 */ /* 0x002f28000c1e1900 */
[----:B--2---:R-:W4:Y:S02]  /*45d00*/  LDG.E R7, desc[UR4][R6.64] ;  /* 0x0000000406077981 */ /* 0x004f24000c1e1900 */
[----:B----4-:R-:W-:-:S05]  /*45d10*/  IADD3 R9, PT, PT, R4, R7, RZ ;  /* 0x0000000704097210 */ /* 0x010fca0007ffe0ff */
[----:B------:R1:W-:Y:S02]  /*45d20*/  STG.E desc[UR4][R2.64], R9 ;  /* 0x0000000902007986 */ /* 0x0003e4000c101904 */
.L_x_57:
[----:B------:R-:W-:Y:S05]  /*45d30*/  BSYNC.RECONVERGENT B0 ;  /* 0x0000000000007941 */ /* 0x000fea0003800200 */
.L_x_56:
[----:B------:R-:W2:Y:S01]  /*45d40*/  LDL.LU R0, [R1+0x4ce4] ;  /* 0x004ce40001007983 */ /* 0x000ea20000300800 */
[----:B------:R-:W4:Y:S01]  /*45d50*/  LDCU UR6, c[0x0][0x400] ;  /* 0x00008000ff0677ac */ /* 0x000f220008000800 */
[----:B--2---:R-:W-:-:S04]  /*45d60*/  IADD3 R0, PT, PT, R0, 0x400, RZ ;  /* 0x0000040000007810 */ /* 0x004fc80007ffe0ff */
[----:B----4-:R-:W-:Y:S01]  /*45d70*/  ISETP.GE.AND P0, PT, R0, UR6, PT ;  /* 0x0000000600007c0c */ /* 0x010fe2000bf06270 */
[----:B------:R4:W-:-:S12]  /*45d80*/  STL [R1+0x4ce4], R0 ;  /* 0x004ce40001007387 */ /* 0x0009d80000100800 */
[----:B----4-:R-:W-:Y:S05]  /*45d90*/  @!P0 BRA `(.L_x_58) ;  /* 0xfffffba000c88947 */ /* 0x010fea000383ffff */
[----:B------:R-:W-:Y:S05]  /*45da0*/  EXIT ;  /* 0x000000000000794d */ /* 0x000fea0003800000 */
.L_x_59:
        /* <DEDUP_REMOVED lines=13> */
.L_x_72:


//--------------------- .text._Z9setBinaryPiP5groupiS_P4termi --------------------------
	.section	.text._Z9setBinaryPiP5groupiS_P4termi,"ax",@progbits
	.align	128
        .global         _Z9setBinaryPiP5groupiS_P4termi
        .type           _Z9setBinaryPiP5groupiS_P4termi,@function
        .size           _Z9setBinaryPiP5groupiS_P4termi,(.L_x_73 - _Z9setBinaryPiP5groupiS_P4termi)
        .other          _Z9setBinaryPiP5groupiS_P4termi,@"STO_CUDA_ENTRY STV_DEFAULT"
_Z9setBinaryPiP5groupiS_P4termi:
.text._Z9setBinaryPiP5groupiS_P4termi:
[----:B------:R-:W0:Y:S08]  /*0000*/  LDC R1, c[0x0][0x37c] ;  /* 0x0000df00ff017b82 */ /* 0x000e300000000800 */
[----:B------:R-:W1:Y:S01]  /*0010*/  LDC R0, c[0x0][0x3a8] ;  /* 0x0000ea00ff007b82 */ /* 0x000e620000000800 */
[----:B0-----:R-:W-:Y:S01]  /*0020*/  VIADD R1, R1, 0xffffe2a0 ;  /* 0xffffe2a001017836 */ /* 0x001fe20000000000 */
[----:B-1----:R-:W-:-:S13]  /*0030*/  ISETP.GE.AND P0, PT, R0, 0x1, PT ;  /* 0x000000010000780c */ /* 0x002fda0003f06270 */
[----:B------:R-:W-:Y:S05]  /*0040*/  @!P0 EXIT ;  /* 0x000000000000894d */ /* 0x000fea0003800000 */
[----:B------:R-:W0:Y:S01]  /*0050*/  S2R R3, SR_TID.X ;  /* 0x0000000000037919 */ /* 0x000e220000002100 */
[----:B------:R-:W0:Y:S01]  /*0060*/  S2UR UR4, SR_CTAID.X ;  /* 0x00000000000479c3 */ /* 0x000e220000002500 */
[----:B------:R-:W1:Y:S07]  /*0070*/  LDCU.64 UR6, c[0x0][0x358] ;  /* 0x00006b00ff0677ac */ /* 0x000e6e0008000a00 */
[----:B------:R-:W0:Y:S02]  /*0080*/  LDC R0, c[0x0][0x360] ;  /* 0x0000d800ff007b82 */ /* 0x000e240000000800 */
[----:B0-----:R-:W-:Y:S01]  /*0090*/  IMAD R0, R0, UR4, R3 ;  /* 0x0000000400007c24 */ /* 0x001fe2000f8e0203 */
[----:B------:R-:W-:-:S04]  /*00a0*/  UMOV UR4, URZ ;  /* 0x000000ff00047c82 */ /* 0x000fc80008000000 */
[----:B-1----:R0:W-:Y:S02]  /*00b0*/  STL [R1+0x1c54], R0 ;  /* 0x001c540001007387 */ /* 0x0021e40000100800 */
.L_x_69:
[----:B01----:R-:W2:Y:S01]  /*00c0*/  LDL R0, [R1+0x1c54] ;  /* 0x001c540001007983 */ /* 0x003ea20000100800 */
[----:B------:R-:W0:Y:S01]  /*00d0*/  LDCU UR5, c[0x0][0x3a8] ;  /* 0x00007500ff0577ac */ /* 0x000e220008000800 */
[----:B--2---:R-:W-:-:S05]  /*00e0*/  VIADD R7, R0, UR4 ;  /* 0x0000000400077c36 */ /* 0x004fca0008000000 */
[----:B0-----:R-:W-:-:S13]  /*00f0*/  ISETP.GE.AND P0, PT, R7, UR5, PT ;  /* 0x0000000507007c0c */ /* 0x001fda000bf06270 */
[----:B------:R-:W-:Y:S05]  /*0100*/  @P0 EXIT ;  /* 0x000000000000094d */ /* 0x000fea0003800000 */
[----:B------:R-:W0:Y:S01]  /*0110*/  LDCU UR5, c[0x0][0x390] ;  /* 0x00007200ff0577ac */ /* 0x000e220008000800 */
[----:B------:R-:W1:Y:S01]  /*0120*/  LDC.64 R4, c[0x0][0x380] ;  /* 0x0000e000ff047b82 */ /* 0x000e620000000a00 */
[----:B------:R-:W-:Y:S01]  /*0130*/  IMAD.MOV.U32 R3, RZ, RZ, RZ ;  /* 0x000000ffff037224 */ /* 0x000fe200078e00ff */
[----:B0-----:R-:W-:-:S04]  /*0140*/  MOV R8, UR5 ;  /* 0x0000000500087c02 */ /* 0x001fc80008000f00 */
[----:B------:R-:W-:Y:S01]  /*0150*/  ISETP.GE.AND P0, PT, R8, 0x1, PT ;  /* 0x000000010800780c */ /* 0x000fe20003f06270 */
[----:B-1----:R-:W-:-:S12]  /*0160*/  IMAD.WIDE R4, R7, 0x4, R4 ;  /* 0x0000000407047825 */ /* 0x002fd800078e0204 */
[----:B------:R-:W-:Y:S05]  /*0170*/  @!P0 BRA `(.L_x_60) ;  /* 0x0000000400488947 */ /* 0x000fea0003800000 */
[----:B------:R0:W5:Y:S01]  /*0180*/  LDG.E R5, desc[UR6][R4.64] ;  /* 0x0000000604057981 */ /* 0x000162000c1e1900 */
[----:B------:R-:W1:Y:S01]  /*0190*/  LDCU UR5, c[0x0][0x390] ;  /* 0x00007200ff0577ac */ /* 0x000e620008000800 */
[----:B------:R-:W-:Y:S01]  /*01a0*/  ISETP.GE.U32.AND P0, PT, R8, 0x4, PT ;  /* 0x000000040800780c */ /* 0x000fe20003f06070 */
[----:B------:R-:W-:Y:S01]  /*01b0*/  IMAD.MOV.U32 R3, RZ, RZ, RZ ;  /* 0x000000ffff037224 */ /* 0x000fe200078e00ff */
[----:B-1----:R-:W-:-:S11]  /*01c0*/  MOV R0, UR5 ;  /* 0x0000000500007c02 */ /* 0x002fd60008000f00 */
[----:B0-----:R-:W-:Y:S05]  /*01d0*/  @!P0 BRA `(.L_x_61) ;  /* 0x0000000000a08947 */ /* 0x001fea0003800000 */
[C---:B------:R-:W-:Y:S01]  /*01e0*/  LOP3.LUT R2, R8.reuse, 0x7ffffffc, RZ, 0xc0, !PT ;  /* 0x7ffffffc08027812 */ /* 0x040fe200078ec0ff */
[----:B------:R-:W-:Y:S02]  /*01f0*/  VIADD R0, R8, 0xfffffffe ;  /* 0xfffffffe08007836 */ /* 0x000fe40000000000 */
[----:B------:R-:W-:Y:S01]  /*0200*/  IMAD.MOV.U32 R3, RZ, RZ, RZ ;  /* 0x000000ffff037224 */ /* 0x000fe200078e00ff */
[----:B------:R-:W-:-:S07]  /*0210*/  IADD3 R6, PT, PT, -R2, RZ, RZ ;  /* 0x000000ff02067210 */ /* 0x000fce0007ffe1ff */
.L_x_62:
[----:B-1---5:R-:W-:Y:S01]  /*0220*/  LOP3.LUT R2, R5, 0x1, RZ, 0xc0, !PT ;  /* 0x0000000105027812 */ /* 0x022fe200078ec0ff */
[----:B------:R-:W-:Y:S02]  /*0230*/  HFMA2 R10, -RZ, RZ, 0, 2.86102294921875e-06 ;  /* 0x00000030ff0a7431 */ /* 0x000fe400000001ff */
[----:B------:R-:W-:Y:S01]  /*0240*/  IMAD.MOV.U32 R9, RZ, RZ, 0x31 ;  /* 0x00000031ff097424 */ /* 0x000fe200078e00ff */
[----:B------:R-:W-:Y:S01]  /*0250*/  IADD3 R7, PT, PT, R1, R0, RZ ;  /* 0x0000000001077210 */ /* 0x000fe20007ffe0ff */
[----:B------:R-:W-:Y:S01]  /*0260*/  VIADD R4, R0, 0xffffffff ;  /* 0xffffffff00047836 */ /* 0x000fe20000000000 */
[----:B------:R-:W-:Y:S01]  /*0270*/  ISETP.NE.U32.AND P0, PT, R2, 0x1, PT ;  /* 0x000000010200780c */ /* 0x000fe20003f05070 */
[C---:B------:R-:W-:Y:S01]  /*0280*/  VIADD R2, R0.reuse, 0x1 ;  /* 0x0000000100027836 */ /* 0x040fe20000000000 */
[----:B------:R-:W-:Y:S01]  /*0290*/  MOV R14, 0x30 ;  /* 0x00000030000e7802 */ /* 0x000fe20000000f00 */
[----:B------:R-:W-:Y:S01]  /*02a0*/  IMAD.MOV.U32 R11, RZ, RZ, 0x31 ;  /* 0x00000031ff0b7424 */ /* 0x000fe200078e00ff */
[----:B------:R-:W-:Y:S01]  /*02b0*/  R2P PR, R5, 0xe ;  /* 0x0000000e05007804 */ /* 0x000fe20000000000 */
[C---:B------:R-:W-:Y:S01]  /*02c0*/  IMAD.IADD R8, R1.reuse, 0x1, R2 ;  /* 0x0000000101087824 */ /* 0x040fe200078e0202 */
[C---:B------:R-:W-:Y:S01]  /*02d0*/  IADD3 R4, PT, PT, R1.reuse, R4, RZ ;  /* 0x0000000401047210 */ /* 0x040fe20007ffe0ff */
[----:B------:R-:W-:Y:S01]  /*02e0*/  VIADD R2, R0, 0xfffffffe ;  /* 0xfffffffe00027836 */ /* 0x000fe20000000000 */
[----:B------:R-:W-:Y:S01]  /*02f0*/  IADD3 R6, PT, PT, R6, 0x4, RZ ;  /* 0x0000000406067810 */ /* 0x000fe20007ffe0ff */
[----:B------:R-:W-:Y:S01]  /*0300*/  IMAD.MOV.U32 R12, RZ, RZ, 0x30 ;  /* 0x00000030ff0c7424 */ /* 0x000fe200078e00ff */
[----:B------:R-:W-:Y:S01]  /*0310*/  SHF.R.S32.HI R5, RZ, 0x4, R5 ;  /* 0x00000004ff057819 */ /* 0x000fe20000011405 */
[----:B------:R-:W-:Y:S01]  /*0320*/  IMAD.MOV.U32 R13, RZ, RZ, 0x31 ;  /* 0x00000031ff0d7424 */ /* 0x000fe200078e00ff */
[----:B------:R-:W-:Y:S01]  /*0330*/  IADD3 R0, PT, PT, R0, -0x4, RZ ;  /* 0xfffffffc00007810 */ /* 0x000fe20007ffe0ff */
[----:B------:R-:W-:Y:S01]  /*0340*/  @!P0 STL.U8 [R8+0x1018], R9 ;  /* 0x0010180908008387 */ /* 0x000fe20000100000 */
[----:B------:R-:W-:-:S02]  /*0350*/  IMAD.IADD R2, R1, 0x1, R2 ;  /* 0x0000000101027824 */ /* 0x000fc400078e0202 */
[----:B------:R-:W-:Y:S01]  /*0360*/  @!P0 VIADD R3, R3, 0x1 ;  /* 0x0000000103038836 */ /* 0x000fe20000000000 */
[----:B------:R0:W-:Y:S01]  /*0370*/  @P0 STL.U8 [R8+0x1018], R10 ;  /* 0x0010180a08000387 */ /* 0x0001e20000100000 */
[----:B------:R-:W-:Y:S02]  /*0380*/  ISETP.NE.AND P0, PT, R6, RZ, PT ;  /* 0x000000ff0600720c */ /* 0x000fe40003f05270 */
[----:B------:R-:W-:Y:S01]  /*0390*/  @P1 VIADD R3, R3, 0x1 ;  /* 0x0000000103031836 */ /* 0x000fe20000000000 */
[----:B------:R1:W-:Y:S03]  /*03a0*/  @P1 STL.U8 [R7+0x1018], R11 ;  /* 0x0010180b07001387 */ /* 0x0003e60000100000 */
[----:B------:R-:W-:Y:S01]  /*03b0*/  @P2 VIADD R3, R3, 0x1 ;  /* 0x0000000103032836 */ /* 0x000fe20000000000 */
[----:B------:R1:W-:Y:S01]  /*03c0*/  @!P1 STL.U8 [R7+0x1018], R12 ;  /* 0x0010180c07009387 */ /* 0x0003e20000100000 */
[----:B0-----:R-:W-:-:S02]  /*03d0*/  @P3 PRMT R8, R9, 0x7610, R8 ;  /* 0x0000761009083816 */ /* 0x001fc40000000008 */
[----:B------:R-:W-:Y:S01]  /*03e0*/  @P3 VIADD R3, R3, 0x1 ;  /* 0x0000000103033836 */ /* 0x000fe20000000000 */
[----:B------:R-:W-:Y:S01]  /*03f0*/  @!P3 PRMT R9, R10, 0x7610, R9 ;  /* 0x000076100a09b816 */ /* 0x000fe20000000009 */
[----:B------:R1:W-:Y:S04]  /*0400*/  @P2 STL.U8 [R4+0x1018], R13 ;  /* 0x0010180d04002387 */ /* 0x0003e80000100000 */
[----:B------:R1:W-:Y:S04]  /*0410*/  @!P2 STL.U8 [R4+0x1018], R14 ;  /* 0x0010180e0400a387 */ /* 0x0003e80000100000 */
[----:B------:R1:W-:Y:S04]  /*0420*/  @P3 STL.U8 [R2+0x1018], R8 ;  /* 0x0010180802003387 */ /* 0x0003e80000100000 */
[----:B------:R1:W-:Y:S01]  /*0430*/  @!P3 STL.U8 [R2+0x1018], R9 ;  /* 0x001018090200b387 */ /* 0x0003e20000100000 */
[----:B------:R-:W-:Y:S05]  /*0440*/  @P0 BRA `(.L_x_62) ;  /* 0xfffffffc00740947 */ /* 0x000fea000383ffff */
[----:B------:R-:W-:-:S07]  /*0450*/  VIADD R0, R0, 0x2 ;  /* 0x0000000200007836 */ /* 0x000fce0000000000 */
.L_x_61:
[----:B-1----:R-:W0:Y:S02]  /*0460*/  LDC R8, c[0x0][0x390] ;  /* 0x0000e400ff087b82 */ /* 0x002e240000000800 */
[----:B0-----:R-:W-:-:S13]  /*0470*/  LOP3.LUT P0, R2, R8, 0x3, RZ, 0xc0, !PT ;  /* 0x0000000308027812 */ /* 0x001fda000780c0ff */
[----:B------:R-:W-:Y:S05]  /*0480*/  @!P0 BRA `(.L_x_60) ;  /* 0x0000000000848947 */ /* 0x000fea0003800000 */
[----:B------:R-:W-:Y:S02]  /*0490*/  ISETP.NE.AND P0, PT, R2, 0x1, PT ;  /* 0x000000010200780c */ /* 0x000fe40003f05270 */
[----:B------:R-:W-:-:S04]  /*04a0*/  LOP3.LUT R4, R8, 0x1, RZ, 0xc0, !PT ;  /* 0x0000000108047812 */ /* 0x000fc800078ec0ff */
[----:B------:R-:W-:-:S07]  /*04b0*/  ISETP.NE.U32.AND P2, PT, R4, 0x1, PT ;  /* 0x000000010400780c */ /* 0x000fce0003f45070 */
[----:B------:R-:W-:Y:S06]  /*04c0*/  @!P0 BRA `(.L_x_63) ;  /* 0x00000000004c8947 */ /* 0x000fec0003800000 */
[C---:B-----5:R-:W-:Y:S01]  /*04d0*/  LOP3.LUT R2, R5.reuse, 0x1, RZ, 0xc0, !PT ;  /* 0x0000000105027812 */ /* 0x060fe200078ec0ff */
[----:B------:R-:W-:Y:S01]  /*04e0*/  HFMA2 R9, -RZ, RZ, 0, 2.920627593994140625e-06 ;  /* 0x00000031ff097431 */ /* 0x000fe200000001ff */
[----:B------:R-:W-:Y:S01]  /*04f0*/  LOP3.LUT P1, RZ, R5, 0x2, RZ, 0xc0, !PT ;  /* 0x0000000205ff7812 */ /* 0x000fe2000782c0ff */
[----:B------:R-:W-:Y:S01]  /*0500*/  IMAD.MOV.U32 R6, RZ, RZ, 0x31 ;  /* 0x00000031ff067424 */ /* 0x000fe200078e00ff */
[----:B------:R-:W-:Y:S01]  /*0510*/  ISETP.NE.U32.AND P0, PT, R2, 0x1, PT ;  /* 0x000000010200780c */ /* 0x000fe20003f05070 */
[----:B------:R-:W-:Y:S01]  /*0520*/  IMAD.MOV.U32 R7, RZ, RZ, 0x30 ;  /* 0x00000030ff077424 */ /* 0x000fe200078e00ff */
[C---:B------:R-:W-:Y:S01]  /*0530*/  IADD3 R2, PT, PT, R0.reuse, -0x1, RZ ;  /* 0xffffffff00027810 */ /* 0x040fe20007ffe0ff */
[----:B------:R-:W-:Y:S01]  /*0540*/  VIADD R0, R0, 0xfffffffe ;  /* 0xfffffffe00007836 */ /* 0x000fe20000000000 */
[----:B------:R-:W-:Y:S01]  /*0550*/  SHF.R.S32.HI R5, RZ, 0x2, R5 ;  /* 0x00000002ff057819 */ /* 0x000fe20000011405 */
[----:B------:R-:W-:Y:S01]  /*0560*/  IMAD.MOV.U32 R11, RZ, RZ, 0x30 ;  /* 0x00000030ff0b7424 */ /* 0x000fe200078e00ff */
[----:B------:R-:W-:-:S05]  /*0570*/  IADD3 R4, PT, PT, R1, R2, RZ ;  /* 0x0000000201047210 */ /* 0x000fca0007ffe0ff */
[C-C-:B------:R-:W-:Y:S02]  /*0580*/  @P1 IMAD.IADD R2, R1.reuse, 0x1, R0.reuse ;  /* 0x0000000101021824 */ /* 0x140fe400078e0200 */
[----:B------:R-:W-:Y:S01]  /*0590*/  @!P1 IMAD.IADD R10, R1, 0x1, R0 ;  /* 0x00000001010a9824 */ /* 0x000fe200078e0200 */
[----:B------:R0:W-:Y:S01]  /*05a0*/  @!P0 STL.U8 [R4+0x1018], R6 ;  /* 0x0010180604008387 */ /* 0x0001e20000100000 */
[----:B------:R-:W-:-:S03]  /*05b0*/  @!P0 IADD3 R3, PT, PT, R3, 0x1, RZ ;  /* 0x0000000103038810 */ /* 0x000fc60007ffe0ff */
[----:B------:R0:W-:Y:S02]  /*05c0*/  @P0 STL.U8 [R4+0x1018], R7 ;  /* 0x0010180704000387 */ /* 0x0001e40000100000 */
[----:B------:R-:W-:Y:S02]  /*05d0*/  @P1 VIADD R3, R3, 0x1 ;  /* 0x0000000103031836 */ /* 0x000fe40000000000 */
[----:B------:R0:W-:Y:S04]  /*05e0*/  @P1 STL.U8 [R2+0x1018], R9 ;  /* 0x0010180902001387 */ /* 0x0001e80000100000 */
[----:B------:R0:W-:Y:S02]  /*05f0*/  @!P1 STL.U8 [R10+0x1018], R11 ;  /* 0x0010180b0a009387 */ /* 0x0001e40000100000 */
.L_x_63:
[----:B------:R-:W-:Y:S05]  /*0600*/  @P2 BRA `(.L_x_60) ;  /* 0x0000000000242947 */ /* 0x000fea0003800000 */
[----:B-----5:R-:W-:Y:S01]  /*0610*/  LOP3.LUT R5, R5, 0x1, RZ, 0xc0, !PT ;  /* 0x0000000105057812 */ /* 0x020fe200078ec0ff */
[----:B------:R-:W-:Y:S01]  /*0620*/  VIADD R0, R0, 0xffffffff ;  /* 0xffffffff00007836 */ /* 0x000fe20000000000 */
[----:B0-----:R-:W-:Y:S01]  /*0630*/  MOV R2, 0x31 ;  /* 0x0000003100027802 */ /* 0x001fe20000000f00 */
[----:B------:R-:W-:Y:S01]  /*0640*/  IMAD.MOV.U32 R4, RZ, RZ, 0x30 ;  /* 0x00000030ff047424 */ /* 0x000fe200078e00ff */
[----:B------:R-:W-:Y:S01]  /*0650*/  ISETP.NE.U32.AND P0, PT, R5, 0x1, PT ;  /* 0x000000010500780c */ /* 0x000fe20003f05070 */
[----:B------:R-:W-:-:S12]  /*0660*/  IMAD.IADD R0, R1, 0x1, R0 ;  /* 0x0000000101007824 */ /* 0x000fd800078e0200 */
[----:B------:R1:W-:Y:S01]  /*0670*/  @!P0 STL.U8 [R0+0x1018], R2 ;  /* 0x0010180200008387 */ /* 0x0003e20000100000 */
[----:B------:R-:W-:-:S03]  /*0680*/  @!P0 IADD3 R3, PT, PT, R3, 0x1, RZ ;  /* 0x0000000103038810 */ /* 0x000fc60007ffe0ff */
[----:B------:R1:W-:Y:S04]  /*0690*/  @P0 STL.U8 [R0+0x1018], R4 ;  /* 0x0010180400000387 */ /* 0x0003e80000100000 */
.L_x_60:
[----:B------:R-:W-:-:S13]  /*06a0*/  ISETP.GE.AND P0, PT, R8, RZ, PT ;  /* 0x000000ff0800720c */ /* 0x000fda0003f06270 */
[----:B------:R-:W-:Y:S05]  /*06b0*/  @!P0 BRA `(.L_x_64) ;  /* 0x0000000400188947 */ /* 0x000fea0003800000 */
[----:B------:R-:W-:Y:S01]  /*06c0*/  ISETP.GE.U32.AND P0, PT, R8, 0xf, PT ;  /* 0x0000000f0800780c */ /* 0x000fe20003f06070 */
[----:B-1----:R-:W-:-:S12]  /*06d0*/  IMAD.MOV.U32 R0, RZ, RZ, RZ ;  /* 0x000000ffff007224 */ /* 0x002fd800078e00ff */
[----:B------:R-:W-:Y:S05]  /*06e0*/  @!P0 BRA `(.L_x_65) ;  /* 0x0000000000408947 */ /* 0x000fea0003800000 */
[----:B0-----:R-:W-:Y:S02]  /*06f0*/  VIADD R2, R8, 0x1 ;  /* 0x0000000108027836 */ /* 0x001fe40000000000 */
[----:B------:R-:W-:-:S03]  /*0700*/  HFMA2 R0, -RZ, RZ, 0, 0 ;  /* 0x00000000ff007431 */ /* 0x000fc600000001ff */
[----:B------:R-:W-:-:S07]  /*0710*/  LOP3.LUT R7, R2, 0xfffffff0, RZ, 0xc0, !PT ;  /* 0xfffffff002077812 */ /* 0x000fce00078ec0ff */
.L_x_66:
[----:B0-----:R-:W-:-:S05]  /*0720*/  IMAD.IADD R9, R1, 0x1, R0 ;  /* 0x0000000101097824 */ /* 0x001fca00078e0200 */
[----:B------:R-:W2:Y:S04]  /*0730*/  LDL R2, [R9+0x1018] ;  /* 0x0010180009027983 */ /* 0x000ea80000100800 */
[----:B------:R-:W3:Y:S04]  /*0740*/  LDL R4, [R9+0x101c] ;  /* 0x00101c0009047983 */ /* 0x000ee80000100800 */
[----:B-----5:R-:W4:Y:S04]  /*0750*/  LDL R5, [R9+0x1020] ;  /* 0x0010200009057983 */ /* 0x020f280000100800 */
[----:B------:R-:W4:Y:S01]  /*0760*/  LDL R6, [R9+0x1024] ;  /* 0x0010240009067983 */ /* 0x000f220000100800 */
[----:B------:R-:W-:-:S05]  /*0770*/  VIADD R0, R0, 0x10 ;  /* 0x0000001000007836 */ /* 0x000fca0000000000 */
[----:B------:R-:W-:Y:S01]  /*0780*/  ISETP.NE.AND P0, PT, R0, R7, PT ;  /* 0x000000070000720c */ /* 0x000fe20003f05270 */
[----:B--2---:R0:W-:Y:S04]  /*0790*/  STL [R9], R2 ;  /* 0x0000000209007387 */ /* 0x0041e80000100800 */
[----:B---3--:R0:W-:Y:S04]  /*07a0*/  STL [R9+0x4], R4 ;  /* 0x0000040409007387 */ /* 0x0081e80000100800 */
[----:B----4-:R0:W-:Y:S04]  /*07b0*/  STL [R9+0x8], R5 ;  /* 0x0000080509007387 */ /* 0x0101e80000100800 */
[----:B------:R0:W-:Y:S01]  /*07c0*/  STL [R9+0xc], R6 ;  /* 0x00000c0609007387 */ /* 0x0001e20000100800 */
[----:B------:R-:W-:Y:S05]  /*07d0*/  @P0 BRA `(.L_x_66) ;  /* 0xfffffffc00d00947 */ /* 0x000fea000383ffff */
[----:B------:R-:W-:-:S07]  /*07e0*/  MOV R0, R7 ;  /* 0x0000000700007202 */ /* 0x000fce0000000f00 */
.L_x_65:
[----:B------:R-:W-:-:S05]  /*07f0*/  VIADD R12, R8, 0x1 ;  /* 0x00000001080c7836 */ /* 0x000fca0000000000 */
[----:B0-----:R-:W-:-:S13]  /*0800*/  LOP3.LUT P0, R2, R12, 0xf, RZ, 0xc0, !PT ;  /* 0x0000000f0c027812 */ /* 0x001fda000780c0ff */
[----:B------:R-:W-:Y:S05]  /*0810*/  @!P0 BRA `(.L_x_64) ;  /* 0x0000000000c08947 */ /* 0x000fea0003800000 */
[----:B------:R-:W-:Y:S01]  /*0820*/  VIADD R2, R2, 0xffffffff ;  /* 0xffffffff02027836 */ /* 0x000fe20000000000 */
[----:B------:R-:W-:-:S04]  /*0830*/  LOP3.LUT P1, R11, R12, 0x7, RZ, 0xc0, !PT ;  /* 0x000000070c0b7812 */ /* 0x000fc8000782c0ff */
[----:B------:R-:W-:-:S13]  /*0840*/  ISETP.GE.U32.AND P0, PT, R2, 0x7, PT ;  /* 0x000000070200780c */ /* 0x000fda0003f06070 */
[----:B------:R-:W-:Y:S05]  /*0850*/  @!P0 BRA `(.L_x_67) ;  /* 0x0000000000488947 */ /* 0x000fea0003800000 */
[----:B------:R-:W-:-:S05]  /*0860*/  IADD3 R13, PT, PT, R1, R0, RZ ;  /* 0x00000000010d7210 */ /* 0x000fca0007ffe0ff */
[----:B------:R-:W2:Y:S04]  /*0870*/  LDL.U8 R2, [R13+0x1018] ;  /* 0x001018000d027983 */ /* 0x000ea80000100000 */
[----:B------:R-:W3:Y:S04]  /*0880*/  LDL.U8 R4, [R13+0x1019] ;  /* 0x001019000d047983 */ /* 0x000ee80000100000 */
[----:B-----5:R-:W4:Y:S04]  /*0890*/  LDL.U8 R5, [R13+0x101a] ;  /* 0x00101a000d057983 */ /* 0x020f280000100000 */
[----:B------:R-:W4:Y:S04]  /*08a0*/  LDL.U8 R6, [R13+0x101b] ;  /* 0x00101b000d067983 */ /* 0x000f280000100000 */
[----:B------:R-:W4:Y:S04]  /*08b0*/  LDL.U8 R7, [R13+0x101c] ;  /* 0x00101c000d077983 */ /* 0x000f280000100000 */
[----:B------:R-:W4:Y:S04]  /*08c0*/  LDL.U8 R8, [R13+0x101d] ;  /* 0x00101d000d087983 */ /* 0x000f280000100000 */
[----:B------:R-:W4:Y:S04]  /*08d0*/  LDL.U8 R9, [R13+0x101e] ;  /* 0x00101e000d097983 */ /* 0x000f280000100000 */
[----:B------:R-:W4:Y:S01]  /*08e0*/  LDL.U8 R10, [R13+0x101f] ;  /* 0x00101f000d0a7983 */ /* 0x000f220000100000 */
[----:B------:R-:W-:-:S03]  /*08f0*/  VIADD R0, R0, 0x8 ;  /* 0x0000000800007836 */ /* 0x000fc60000000000 */
[----:B--2---:R0:W-:Y:S04]  /*0900*/  STL.U8 [R13], R2 ;  /* 0x000000020d007387 */ /* 0x0041e80000100000 */
[----:B---3--:R0:W-:Y:S04]  /*0910*/  STL.U8 [R13+0x1], R4 ;  /* 0x000001040d007387 */ /* 0x0081e80000100000 */
[----:B----4-:R0:W-:Y:S04]  /*0920*/  STL.U8 [R13+0x2], R5 ;  /* 0x000002050d007387 */ /* 0x0101e80000100000 */
[----:B------:R0:W-:Y:S04]  /*0930*/  STL.U8 [R13+0x3], R6 ;  /* 0x000003060d007387 */ /* 0x0001e80000100000 */
[----:B------:R0:W-:Y:S04]  /*0940*/  STL.U8 [R13+0x4], R7 ;  /* 0x000004070d007387 */ /* 0x0001e80000100000 */
[----:B------:R0:W-:Y:S04]  /*0950*/  STL.U8 [R13+0x5], R8 ;  /* 0x000005080d007387 */ /* 0x0001e80000100000 */
[----:B------:R0:W-:Y:S04]  /*0960*/  STL.U8 [R13+0x6], R9 ;  /* 0x000006090d007387 */ /* 0x0001e80000100000 */
[----:B------:R0:W-:Y:S02]  /*0970*/  STL.U8 [R13+0x7], R10 ;  /* 0x0000070a0d007387 */ /* 0x0001e40000100000 */
.L_x_67:
[----:B------:R-:W-:Y:S05]  /*0980*/  @!P1 BRA `(.L_x_64) ;  /* 0x0000000000649947 */ /* 0x000fea0003800000 */
[----:B------:R-:W-:Y:S01]  /*0990*/  VIADD R11, R11, 0xffffffff ;  /* 0xffffffff0b0b7836 */ /* 0x000fe20000000000 */
[----:B0-----:R-:W-:-:S04]  /*09a0*/  LOP3.LUT P1, R7, R12, 0x3, RZ, 0xc0, !PT ;  /* 0x000000030c077812 */ /* 0x001fc8000782c0ff */
[----:B------:R-:W-:-:S13]  /*09b0*/  ISETP.GE.U32.AND P0, PT, R11, 0x3, PT ;  /* 0x000000030b00780c */ /* 0x000fda0003f06070 */
[----:B------:R-:W-:Y:S05]  /*09c0*/  @!P0 BRA `(.L_x_68) ;  /* 0x0000000000288947 */ /* 0x000fea0003800000 */
[----:B------:R-:W-:-:S05]  /*09d0*/  IADD3 R9, PT, PT, R1, R0, RZ ;  /* 0x0000000001097210 */ /* 0x000fca0007ffe0ff */
[----:B------:R-:W2:Y:S04]  /*09e0*/  LDL.U8 R2, [R9+0x1018] ;  /* 0x0010180009027983 */ /* 0x000ea80000100000 */
[----:B------:R-:W3:Y:S04]  /*09f0*/  LDL.U8 R4, [R9+0x1019] ;  /* 0x0010190009047983 */ /* 0x000ee80000100000 */
[----:B-----5:R-:W4:Y:S04]  /*0a00*/  LDL.U8 R5, [R9+0x101a] ;  /* 0x00101a0009057983 */ /* 0x020f280000100000 */
[----:B------:R-:W4:Y:S01]  /*0a10*/  LDL.U8 R6, [R9+0x101b] ;  /* 0x00101b0009067983 */ /* 0x000f220000100000 */
[----:B------:R-:W-:-:S03]  /*0a20*/  VIADD R0, R0, 0x4 ;  /* 0x0000000400007836 */ /* 0x000fc60000000000 */
[----:B--2---:R0:W-:Y:S04]  /*0a30*/  STL.U8 [R9], R2 ;  /* 0x0000000209007387 */ /* 0x0041e80000100000 */
[----:B---3--:R0:W-:Y:S04]  /*0a40*/  STL.U8 [R9+0x1], R4 ;  /* 0x0000010409007387 */ /* 0x0081e80000100000 */
[----:B----4-:R0:W-:Y:S04]  /*0a50*/  STL.U8 [R9+0x2], R5 ;  /* 0x0000020509007387 */ /* 0x0101e80000100000 */
[----:B------:R0:W-:Y:S02]  /*0a60*/  STL.U8 [R9+0x3], R6 ;  /* 0x0000030609007387 */ /* 0x0001e40000100000 */
.L_x_68:
[----:B------:R-:W-:Y:S05]  /*0a70*/  @!P1 BRA `(.L_x_64) ;  /* 0x0000000000289947 */ /* 0x000fea0003800000 */
[----:B0----5:R-:W-:-:S05]  /*0a80*/  IMAD.IADD R5, R1, 0x1, R0 ;  /* 0x0000000101057824 */ /* 0x021fca00078e0200 */
[----:B------:R-:W2:Y:S01]  /*0a90*/  LDL.U8 R0, [R5+0x1018] ;  /* 0x0010180005007983 */ /* 0x000ea20000100000 */
[----:B------:R-:W-:-:S03]  /*0aa0*/  ISETP.NE.AND P0, PT, R7, 0x1, PT ;  /* 0x000000010700780c */ /* 0x000fc60003f05270 */
[----:B--2---:R2:W-:Y:S10]  /*0ab0*/  STL.U8 [R5], R0 ;  /* 0x0000000005007387 */ /* 0x0045f40000100000 */
[----:B------:R-:W-:Y:S05]  /*0ac0*/  @!P0 BRA `(.L_x_64) ;  /* 0x0000000000148947 */ /* 0x000fea0003800000 */
[----:B------:R-:W-:Y:S01]  /*0ad0*/  ISETP.NE.AND P0, PT, R7, 0x2, PT ;  /* 0x000000020700780c */ /* 0x000fe20003f05270 */
[----:B--2---:R-:W2:-:S12]  /*0ae0*/  LDL.U8 R0, [R5+0x1019] ;  /* 0x0010190005007983 */ /* 0x004e980000100000 */
[----:B------:R-:W3:Y:S04]  /*0af0*/  @P0 LDL.U8 R2, [R5+0x101a] ;  /* 0x00101a0005020983 */ /* 0x000ee80000100000 */
[----:B--2---:R4:W-:Y:S04]  /*0b00*/  STL.U8 [R5+0x1], R0 ;  /* 0x0000010005007387 */ /* 0x0049e80000100000 */
[----:B---3--:R4:W-:Y:S02]  /*0b10*/  @P0 STL.U8 [R5+0x2], R2 ;  /* 0x0000020205000387 */ /* 0x0089e40000100000 */
.L_x_64:
[----:B01--4-:R-:W-:Y:S01]  /*0b20*/  HFMA2 R2, -RZ, RZ, 0, 0 ;  /* 0x00000000ff027431 */ /* 0x013fe200000001ff */
[----:B------:R-:W0:Y:S01]  /*0b30*/  S2R R7, SR_TID.X ;  /* 0x0000000000077919 */ /* 0x000e220000002100 */
[----:B------:R-:W0:Y:S01]  /*0b40*/  S2UR UR5, SR_CTAID.X ;  /* 0x00000000000579c3 */ /* 0x000e220000002500 */
[----:B------:R-:W-:-:S07]  /*0b50*/  IMAD.MOV.U32 R36, RZ, RZ, 0x1 ;  /* 0x00000001ff247424 */ /* 0x000fce00078e00ff */
[----:B--2---:R-:W0:Y:S01]  /*0b60*/  LDC R0, c[0x0][0x360] ;  /* 0x0000d800ff007b82 */ /* 0x004e220000000800 */
[----:B------:R1:W-:Y:S07]  /*0b70*/  STL.64 [R1+0x1010], R2 ;  /* 0x0010100201007387 */ /* 0x0003ee0000100a00 */
[----:B------:R-:W2:Y:S08]  /*0b80*/  LDC.64 R250, c[0x0][0x388] ;  /* 0x0000e200fffa7b82 */ /* 0x000eb00000000a00 */
[----:B-----5:R-:W3:Y:S01]  /*0b90*/  LDC.64 R4, c[0x0][0x380] ;  /* 0x0000e000ff047b82 */ /* 0x020ee20000000a00 */
[----:B-1----:R-:W4:Y:S04]  /*0ba0*/  LDL R2, [R1+0x1008] ;  /* 0x0010080001027983 */ /* 0x002f280000100800 */
[----:B------:R-:W-:Y:S01]  /*0bb0*/  STL [R1+0x1cd4], R3 ;  /* 0x001cd40301007387 */ /* 0x000fe20000100800 */
[----:B0-----:R-:W-:Y:S01]  /*0bc0*/  IMAD R0, R0, UR5, R7 ;  /* 0x0000000500007c24 */ /* 0x001fe2000f8e0207 */
[----:B------:R-:W0:Y:S04]  /*0bd0*/  S2R R8, SR_LANEID ;  /* 0x0000000000087919 */ /* 0x000e280000000000 */
[----:B------:R-:W-:Y:S01]  /*0be0*/  IADD3 R7, PT, PT, R0, UR4, RZ ;  /* 0x0000000400077c10 */ /* 0x000fe2000fffe0ff */
[----:B------:R-:W4:Y:S01]  /*0bf0*/  LDL.64 R10, [R1] ;  /* 0x00000000010a7983 */ /* 0x000f220000100a00 */
[----:B--2---:R-:W-:-:S03]  /*0c00*/  IMAD.WIDE R250, R3, 0x406004, R250 ;  /* 0x0040600403fa7825 */ /* 0x004fc600078e02fa */
[----:B------:R-:W2:Y:S01]  /*0c10*/  LDL.64 R38, [R1+0x88] ;  /* 0x0000880001267983 */ /* 0x000ea20000100a00 */
[----:B------:R-:W-:-:S03]  /*0c20*/  IADD3 R6, P0, PT, R250, 0x800000, RZ ;  /* 0x00800000fa067810 */ /* 0x000fc60007f1e0ff */
[----:B------:R-:W2:Y:S01]  /*0c30*/  LDL.64 R96, [R1+0x98] ;  /* 0x0000980001607983 */ /* 0x000ea20000100a00 */
[----:B---3--:R-:W-:-:S03]  /*0c40*/  IMAD.WIDE R4, R7, 0x4, R4 ;  /* 0x0000000407047825 */ /* 0x008fc600078e0204 */
[----:B------:R-:W3:Y:S01]  /*0c50*/  LDL.64 R94, [R1+0xa0] ;  /* 0x0000a000015e7983 */ /* 0x000ee20000100a00 */
[----:B------:R-:W-:-:S03]  /*0c60*/  IMAD.X R7, RZ, RZ, R251, P0 ;  /* 0x000000ffff077224 */ /* 0x000fc600000e06fb */
[----:B------:R1:W3:Y:S04]  /*0c70*/  LDG.E R0, desc[UR6][R4.64] ;  /* 0x0000000604007981 */ /* 0x0002e8000c1e1900 */
[----:B------:R-:W2:Y:S01]  /*0c80*/  ATOMG.E.ADD.STRONG.GPU PT, R7, desc[UR6][R6.64+-0x3fa000], R36 ;  /* 0xc0600024060779a8 */ /* 0x000ea200081ef106 */
[----:B------:R-:W-:Y:S02]  /*0c90*/  VOTEU.ANY UR5, UPT, PT ;  /* 0x0000000000057886 */ /* 0x000fe400038e0100 */
[----:B------:R-:W0:Y:S01]  /*0ca0*/  FLO.U32 R9, UR5 ;  /* 0x0000000500097d00 */ /* 0x000e2200080e0000 */
[----:B------:R-:W3:Y:S04]  /*0cb0*/  LDL.64 R92, [R1+0xa8] ;  /* 0x0000a800015c7983 */ /* 0x000ee80000100a00 */
[----:B------:R-:W3:Y:S04]  /*0cc0*/  LDL.64 R90, [R1+0xb0] ;  /* 0x0000b000015a7983 */ /* 0x000ee80000100a00 */
[----:B------:R-:W3:Y:S04]  /*0cd0*/  LDL.64 R88, [R1+0xb8] ;  /* 0x0000b80001587983 */ /* 0x000ee80000100a00 */
[----:B------:R-:W3:Y:S01]  /*0ce0*/  LDL.64 R86, [R1+0xc0] ;  /* 0x0000c00001567983 */ /* 0x000ee20000100a00 */
[----:B0-----:R-:W-:-:S03]  /*0cf0*/  ISETP.EQ.U32.AND P0, PT, R9, R8, PT ;  /* 0x000000080900720c */ /* 0x001fc60003f02070 */
        /* <DEDUP_REMOVED lines=38> */
[----:B------:R-:W3:Y:S04]  /*0f60*/  LDL R252, [R1+0x8] ;  /* 0x0000080001fc7983 */ /* 0x000ee80000100800 */
        /* <DEDUP_REMOVED lines=23> */
[----:B----4-:R0:W-:Y:S04]  /*10e0*/  STL [R1+0x1cd8], R2 ;  /* 0x001cd80201007387 */ /* 0x0101e80000100800 */
[----:B------:R-:W4:Y:S04]  /*10f0*/  LDL.64 R172, [R1+0xd60] ;  /* 0x000d600001ac7983 */ /* 0x000f280000100a00 */
[----:B------:R-:W4:Y:S04]  /*1100*/  LDL.64 R170, [R1+0xd68] ;  /* 0x000d680001aa7983 */ /* 0x000f280000100a00 */
[----:B0-----:R-:W3:Y:S04]  /*1110*/  LDL.64 R2, [R1+0x10] ;  /* 0x0000100001027983 */ /* 0x001ee80000100a00 */
[----:B------:R-:W4:Y:S04]  /*1120*/  LDL.64 R168, [R1+0xd70] ;  /* 0x000d700001a87983 */ /* 0x000f280000100a00 */
[----:B------:R-:W4:Y:S04]  /*1130*/  LDL.64 R166, [R1+0xd78] ;  /* 0x000d780001a67983 */ /* 0x000f280000100a00 */
[----:B------:R-:W4:Y:S04]  /*1140*/  LDL.64 R164, [R1+0xd80] ;  /* 0x000d800001a47983 */ /* 0x000f280000100a00 */
[----:B------:R-:W4:Y:S01]  /*1150*/  LDL.64 R162, [R1+0xd88] ;  /* 0x000d880001a27983 */ /* 0x000f220000100a00 */
[----:B--2---:R-:W-:-:S03]  /*1160*/  IMAD.WIDE R250, R7, 0x1018, R250 ;  /* 0x0000101807fa7825 */ /* 0x004fc600078e02fa */
        /* <DEDUP_REMOVED lines=32> */
[----:B---3--:R-:W-:-:S03]  /*1370*/  MOV R7, R2 ;  /* 0x0000000200077202 */ /* 0x008fc60000000f00 */
[----:B------:R0:W-:Y:S01]  /*1380*/  STL.64 [R1+0x1c40], R2 ;  /* 0x001c400201007387 */ /* 0x0001e20000100a00 */
[----:B------:R-:W-:-:S03]  /*1390*/  IMAD.MOV.U32 R6, RZ, RZ, R3 ;  /* 0x000000ffff067224 */ /* 0x000fc600078e0003 */
[----:B0-----:R-:W3:Y:S02]  /*13a0*/  LDL.64 R2, [R1+0x18] ;  /* 0x0000180001027983 */ /* 0x001ee40000100a00 */
[----:B---3--:R-:W-:Y:S02]  /*13b0*/  IMAD.MOV.U32 R9, RZ, RZ, R2 ;  /* 0x000000ffff097224 */ /* 0x008fe400078e0002 */
[----:B------:R0:W-:Y:S01]  /*13c0*/  STL.64 [R1+0x1c38], R2 ;  /* 0x001c380201007387 */ /* 0x0001e20000100a00 */
[----:B------:R-:W-:-:S03]  /*13d0*/  MOV R8, R3 ;  /* 0x0000000300087202 */ /* 0x000fc60000000f00 */
[----:B0-----:R-:W3:Y:S01]  /*13e0*/  LDL.64 R2, [R1+0x20] ;  /* 0x0000200001027983 */ /* 0x001ee20000100a00 */
[----:B-1----:R-:W-:Y:S02]  /*13f0*/  IMAD.MOV.U32 R5, RZ, RZ, R11 ;  /* 0x000000ffff057224 */ /* 0x002fe400078e000b */
[----:B------:R-:W-:Y:S01]  /*1400*/  IMAD.MOV.U32 R4, RZ, RZ, R10 ;  /* 0x000000ffff047224 */ /* 0x000fe200078e000a */
[----:B------:R3:W-:Y:S02]  /*1410*/  STL.64 [R1+0x1c48], R10 ;  /* 0x001c480a01007387 */ /* 0x0007e40000100a00 */
[----:B---3--:R-:W-:Y:S02]  /*1420*/  IMAD.MOV.U32 R11, RZ, RZ, R2 ;  /* 0x000000ffff0b7224 */ /* 0x008fe400078e0002 */
[----:B------:R0:W-:Y:S01]  /*1430*/  STL.64 [R1+0x1c30], R2 ;  /* 0x001c300201007387 */ /* 0x0001e20000100a00 */
[----:B------:R-:W-:-:S03]  /*1440*/  IMAD.MOV.U32 R10, RZ, RZ, R3 ;  /* 0x000000ffff0a7224 */ /* 0x000fc600078e0003 */
[----:B0-----:R-:W3:Y:S02]  /*1450*/  LDL.64 R2, [R1+0x28] ;  /* 0x0000280001027983 */ /* 0x001ee40000100a00 */
[----:B---3--:R-:W-:Y:S02]  /*1460*/  MOV R13, R3 ;  /* 0x00000003000d7202 */ /* 0x008fe40000000f00 */
[----:B------:R0:W-:Y:S01]  /*1470*/  STL.64 [R1+0x1c28], R2 ;  /* 0x001c280201007387 */ /* 0x0001e20000100a00 */
[----:B------:R-:W-:-:S03]  /*1480*/  IMAD.MOV.U32 R12, RZ, RZ, R2 ;  /* 0x000000ffff0c7224 */ /* 0x000fc600078e0002 */
[----:B0-----:R-:W3:Y:S02]  /*1490*/  LDL.64 R2, [R1+0x30] ;  /* 0x0000300001027983 */ /* 0x001ee40000100a00 */
[----:B---3--:R-:W-:Y:S02]  /*14a0*/  IMAD.MOV.U32 R15, RZ, RZ, R3 ;  /* 0x000000ffff0f7224 */ /* 0x008fe400078e0003 */
[----:B------:R0:W-:Y:S01]  /*14b0*/  STL.64 [R1+0x1c20], R2 ;  /* 0x001c200201007387 */ /* 0x0001e20000100a00 */
[----:B------:R-:W-:-:S03]  /*14c0*/  MOV R14, R2 ;  /* 0x00000002000e7202 */ /* 0x000fc60000000f00 */
[----:B0-----:R-:W3:Y:S02]  /*14d0*/  LDL.64 R2, [R1+0x38] ;  /* 0x0000380001027983 */ /* 0x001ee40000100a00 */
        /* <DEDUP_REMOVED lines=35> */
[----:B0-----:R-:W3:Y:S04]  /*1710*/  LDL.64 R2, [R1+0x80] ;  /* 0x0000800001027983 */ /* 0x001ee80000100a00 */
[----:B------:R0:W-:Y:S04]  /*1720*/  STL.64 [R1+0x1bc8], R38 ;  /* 0x001bc82601007387 */ /* 0x0001e80000100a00 */
[----:B0-----:R-:W4:Y:S01]  /*1730*/  LDL.64 R38, [R1+0x180] ;  /* 0x0001800001267983 */ /* 0x001f220000100a00 */
[----:B---3--:R-:W-:-:S03]  /*1740*/  MOV R35, R3 ;  /* 0x0000000300237202 */ /* 0x008fc60000000f00 */
[----:B------:R0:W-:Y:S01]  /*1750*/  STL.64 [R1+0x1bd0], R2 ;  /* 0x001bd00201007387 */ /* 0x0001e20000100a00 */
[----:B------:R-:W-:-:S03]  /*1760*/  IMAD.MOV.U32 R34, RZ, RZ, R2 ;  /* 0x000000ffff227224 */ /* 0x000fc600078e0002 */
[----:B0-----:R-:W3:Y:S04]  /*1770*/  LDL.64 R2, [R1+0x90] ;  /* 0x0000900001027983 */ /* 0x001ee80000100a00 */
        /* <DEDUP_REMOVED lines=27> */
[----:B--2---:R-:W2:Y:S04]  /*1930*/  LDL.64 R92, [R1+0x1a0] ;  /* 0x0001a000015c7983 */ /* 0x004ea80000100a00 */
        /* <DEDUP_REMOVED lines=24> */
[----:B0-----:R-:W4:Y:S04]  /*1ac0*/  LDL.64 R46, [R1+0x258] ;  /* 0x00025800012e7983 */ /* 0x001f280000100a00 */
[----:B-1----:R-:W4:Y:S04]  /*1ad0*/  LDL.64 R38, [R1+0x278] ;  /* 0x0002780001267983 */ /* 0x002f280000100a00 */
[----:B---3--:R0:W-:Y:S04]  /*1ae0*/  STL.64 [R1+0x1bc0], R2 ;  /* 0x001bc00201007387 */ /* 0x0081e80000100a00 */
        /* <DEDUP_REMOVED lines=9> */
[----:B--2---:R2:W-:Y:S04]  /*1b80*/  STL.64 [R1+0x1ab0], R92 ;  /* 0x001ab05c01007387 */ /* 0x0045e80000100a00 */
        /* <DEDUP_REMOVED lines=49> */
[----:B---3--:R3:W-:Y:S04]  /*1ea0*/  STL.64 [R1+0x1ac8], R2 ;  /* 0x001ac80201007387 */ /* 0x0087e80000100a00 */
[----:B0-----:R-:W4:Y:S04]  /*1eb0*/  LDL.64 R46, [R1+0x350] ;  /* 0x00035000012e7983 */ /* 0x001f280000100a00 */
[----:B-1----:R-:W4:Y:S04]  /*1ec0*/  LDL.64 R38, [R1+0x370] ;  /* 0x0003700001267983 */ /* 0x002f280000100a00 */
[----:B---3--:R-:W3:Y:S04]  /*1ed0*/  LDL.64 R2, [R1+0x280] ;  /* 0x0002800001027983 */ /* 0x008ee80000100a00 */
        /* <DEDUP_REMOVED lines=31> */
[----:B0-----:R-:W3:Y:S04]  /*20d0*/  LDL.64 R96, [R1+0x380] ;  /* 0x0003800001607983 */ /* 0x001ee80000100a00 */
[----:B-1----:R-:W3:Y:S04]  /*20e0*/  LDL.64 R94, [R1+0x388] ;  /* 0x00038800015e7983 */ /* 0x002ee80000100a00 */
[----:B--2---:R-:W2:Y:S04]  /*20f0*/  LDL.64 R92, [R1+0x390] ;  /* 0x00039000015c7983 */ /* 0x004ea80000100a00 */
[----:B----4-:R-:W4:Y:S04]  /*2100*/  LDL.64 R90, [R1+0x398] ;  /* 0x00039800015a7983 */ /* 0x010f280000100a00 */
[----:B------:R-:W4:Y:S04]  /*2110*/  LDL.64 R88, [R1+0x3a0] ;  /* 0x0003a00001587983 */ /* 0x000f280000100a00 */
[----:B---3--:R0:W-:Y:S04]  /*2120*/  STL.64 [R1+0x19d0], R2 ;  /* 0x0019d00201007387 */ /* 0x0081e80000100a00 */
[----:B------:R-:W3:Y:S04]  /*2130*/  LDL.64 R86, [R1+0x3a8] ;  /* 0x0003a80001567983 */ /* 0x000ee80000100a00 */
[----:B------:R-:W3:Y:S04]  /*2140*/  LDL.64 R84, [R1+0x3b0] ;  /* 0x0003b00001547983 */ /* 0x000ee80000100a00 */
[----:B0-----:R-:W3:Y:S04]  /*2150*/  LDL.64 R2, [R1+0x378] ;  /* 0x0003780001027983 */ /* 0x001ee80000100a00 */
        /* <DEDUP_REMOVED lines=18> */
[----:B------:R0:W-:Y:S04]  /*2280*/  STL.64 [R1+0x1900], R46 ;  /* 0x0019002e01007387 */ /* 0x0001e80000100a00 */
[----:B------:R1:W-:Y:S04]  /*2290*/  STL.64 [R1+0x18e0], R38 ;  /* 0x0018e02601007387 */ /* 0x0003e80000100a00 */
[----:B0-----:R-:W3:Y:S04]  /*22a0*/  LDL.64 R46, [R1+0x448] ;  /* 0x00044800012e7983 */ /* 0x001ee80000100a00 */
[----:B-1----:R-:W3:Y:S04]  /*22b0*/  LDL.64 R38, [R1+0x468] ;  /* 0x0004680001267983 */ /* 0x002ee80000100a00 */
[----:B------:R0:W-:Y:S04]  /*22c0*/  STL.64 [R1+0x18f8], R44 ;  /* 0x0018f82c01007387 */ /* 0x0001e80000100a00 */
[----:B------:R1:W-:Y:S04]  /*22d0*/  STL.64 [R1+0x18f0], R42 ;  /* 0x0018f02a01007387 */ /* 0x0003e80000100a00 */
[----:B------:R1:W-:Y:S04]  /*22e0*/  STL.64 [R1+0x18e8], R40 ;  /* 0x0018e82801007387 */ /* 0x0003e80000100a00 */
[----:B0-----:R-:W3:Y:S04]  /*22f0*/  LDL.64 R44, [R1+0x450] ;  /* 0x00045000012c7983 */ /* 0x001ee80000100a00 */
[----:B-1----:R-:W3:Y:S04]  /*2300*/  LDL.64 R42, [R1+0x458] ;  /* 0x00045800012a7983 */ /* 0x002ee80000100a00 */
[----:B------:R-:W3:Y:S04]  /*2310*/  LDL.64 R40, [R1+0x460] ;  /* 0x0004600001287983 */ /* 0x000ee80000100a00 */
[----:B------:R0:W-:Y:S04]  /*2320*/  STL.64 [R1+0x18d0], R96 ;  /* 0x0018d06001007387 */ /* 0x0001e80000100a00 */
[----:B------:R-:W-:Y:S04]  /*2330*/  STL.64 [R1+0x18c8], R94 ;  /* 0x0018c85e01007387 */ /* 0x000fe80000100a00 */
[----:B--2---:R-:W-:Y:S04]  /*2340*/  STL.64 [R1+0x18c0], R92 ;  /* 0x0018c05c01007387 */ /* 0x004fe80000100a00 */
[----:B----4-:R-:W-:Y:S04]  /*2350*/  STL.64 [R1+0x18b8], R90 ;  /* 0x0018b85a01007387 */ /* 0x010fe80000100a00 */
[----:B------:R-:W-:Y:S04]  /*2360*/  STL.64 [R1+0x18b0], R88 ;  /* 0x0018b05801007387 */ /* 0x000fe80000100a00 */
[----:B0-----:R-:W2:Y:S04]  /*2370*/  LDL.64 R96, [R1+0x478] ;  /* 0x0004780001607983 */ /* 0x001ea80000100a00 */
[----:B---3--:R-:W-:Y:S04]  /*2380*/  STL.64 [R1+0x18a8], R86 ;  /* 0x0018a85601007387 */ /* 0x008fe80000100a00 */
[----:B------:R-:W-:Y:S04]  /*2390*/  STL.64 [R1+0x18a0], R84 ;  /* 0x0018a05401007387 */ /* 0x000fe80000100a00 */
        /* <DEDUP_REMOVED lines=20> */
[----:B------:R-:W2:Y:S04]  /*24e0*/  LDL.64 R94, [R1+0x480] ;  /* 0x00048000015e7983 */ /* 0x000ea80000100a00 */
[----:B------:R-:W2:Y:S04]  /*24f0*/  LDL.64 R92, [R1+0x488] ;  /* 0x00048800015c7983 */ /* 0x000ea80000100a00 */
[----:B------:R-:W2:Y:S04]  /*2500*/  LDL.64 R90, [R1+0x490] ;  /* 0x00049000015a7983 */ /* 0x000ea80000100a00 */
[----:B------:R-:W2:Y:S04]  /*2510*/  LDL.64 R88, [R1+0x498] ;  /* 0x0004980001587983 */ /* 0x000ea80000100a00 */
[----:B------:R-:W2:Y:S04]  /*2520*/  LDL.64 R86, [R1+0x4a0] ;  /* 0x0004a00001567983 */ /* 0x000ea80000100a00 */
[----:B------:R-:W2:Y:S04]  /*2530*/  LDL.64 R84, [R1+0x4a8] ;  /* 0x0004a80001547983 */ /* 0x000ea80000100a00 */
        /* <DEDUP_REMOVED lines=27> */
[----:B------:R-:W4:Y:S04]  /*26f0*/  LDL.64 R40, [R1+0x558] ;  /* 0x0005580001287983 */ /* 0x000f280000100a00 */
        /* <DEDUP_REMOVED lines=59> */
[----:B--2---:R2:W-:Y:S04]  /*2ab0*/  STL.64 [R1+0x16e0], R96 ;  /* 0x0016e06001007387 */ /* 0x0045e80000100a00 */
[----:B0-----:R-:W4:Y:S04]  /*2ac0*/  LDL.64 R44, [R1+0x640] ;  /* 0x00064000012c7983 */ /* 0x001f280000100a00 */
[----:B-1----:R-:W4:Y:S04]  /*2ad0*/  LDL.64 R42, [R1+0x648] ;  /* 0x00064800012a7983 */ /* 0x002f280000100a00 */
[----:B------:R-:W4:Y:S04]  /*2ae0*/  LDL.64 R40, [R1+0x650] ;  /* 0x0006500001287983 */ /* 0x000f280000100a00 */
[----:B--2---:R-:W2:Y:S04]  /*2af0*/  LDL.64 R96, [R1+0x668] ;  /* 0x0006680001607983 */ /* 0x004ea80000100a00 */
        /* <DEDUP_REMOVED lines=26> */
[----:B-1----:R-:W4:Y:S04]  /*2ca0*/  LDL.64 R94, [R1+0x670] ;  /* 0x00067000015e7983 */ /* 0x002f280000100a00 */
        /* <DEDUP_REMOVED lines=27> */
[----:B------:R1:W-:Y:S04]  /*2e60*/  STL.64 [R1+0x1600], R40 ;  /* 0x0016002801007387 */ /* 0x0003e80000100a00 */
[----:B--2---:R2:W-:Y:S04]  /*2e70*/  STL.64 [R1+0x15e8], R96 ;  /* 0x0015e86001007387 */ /* 0x0045e80000100a00 */
[----:B------:R-:W4:Y:S04]  /*2e80*/  LDL.64 R48, [R1+0x728] ;  /* 0x0007280001307983 */ /* 0x000f280000100a00 */
[----:B------:R-:W4:Y:S04]  /*2e90*/  LDL.64 R46, [R1+0x730] ;  /* 0x00073000012e7983 */ /* 0x000f280000100a00 */
[----:B0-----:R-:W4:Y:S04]  /*2ea0*/  LDL.64 R44, [R1+0x738] ;  /* 0x00073800012c7983 */ /* 0x001f280000100a00 */
[----:B-1----:R-:W4:Y:S04]  /*2eb0*/  LDL.64 R42, [R1+0x740] ;  /* 0x00074000012a7983 */ /* 0x002f280000100a00 */
[----:B------:R-:W4:Y:S04]  /*2ec0*/  LDL.64 R40, [R1+0x748] ;  /* 0x0007480001287983 */ /* 0x000f280000100a00 */
[----:B--2---:R-:W2:Y:S04]  /*2ed0*/  LDL.64 R96, [R1+0x760] ;  /* 0x0007600001607983 */ /* 0x004ea80000100a00 */
[----:B---3--:R0:W-:Y:S04]  /*2ee0*/  STL.64 [R1+0x15f0], R2 ;  /* 0x0015f00201007387 */ /* 0x0081e80000100a00 */
[----:B----4-:R-:W-:Y:S04]  /*2ef0*/  STL.64 [R1+0x15e0], R94 ;  /* 0x0015e05e01007387 */ /* 0x010fe80000100a00 */
[----:B0-----:R-:W3:Y:S04]  /*2f00*/  LDL.64 R2, [R1+0x758] ;  /* 0x0007580001027983 */ /* 0x001ee80000100a00 */
[----:B------:R-:W-:Y:S04]  /*2f10*/  STL.64 [R1+0x15d8], R92 ;  /* 0x0015d85c01007387 */ /* 0x000fe80000100a00 */
[----:B------:R-:W-:Y:S04]  /*2f20*/  STL.64 [R1+0x15d0], R90 ;  /* 0x0015d05a01007387 */ /* 0x000fe80000100a00 */
[----:B------:R-:W-:Y:S04]  /*2f30*/  STL.64 [R1+0x15c8], R88 ;  /* 0x0015c85801007387 */ /* 0x000fe80000100a00 */
[----:B------:R0:W-:Y:S04]  /*2f40*/  STL.64 [R1+0x1500], R38 ;  /* 0x0015002601007387 */ /* 0x0001e80000100a00 */
[----:B------:R1:W-:Y:S04]  /*2f50*/  STL.64 [R1+0x15c0], R86 ;  /* 0x0015c05601007387 */ /* 0x0003e80000100a00 */
[----:B------:R4:W-:Y:S04]  /*2f60*/  STL.64 [R1+0x15b8], R84 ;  /* 0x0015b85401007387 */ /* 0x0009e80000100a00 */
        /* <DEDUP_REMOVED lines=18> */
[----:B------:R-:W3:Y:S04]  /*3090*/  LDL.64 R94, [R1+0x768] ;  /* 0x00076800015e7983 */ /* 0x000ee80000100a00 */
[----:B------:R-:W3:Y:S04]  /*30a0*/  LDL.64 R92, [R1+0x770] ;  /* 0x00077000015c7983 */ /* 0x000ee80000100a00 */
[----:B------:R-:W3:Y:S04]  /*30b0*/  LDL.64 R90, [R1+0x778] ;  /* 0x00077800015a7983 */ /* 0x000ee80000100a00 */
[----:B------:R-:W3:Y:S04]  /*30c0*/  LDL.64 R88, [R1+0x780] ;  /* 0x0007800001587983 */ /* 0x000ee80000100a00 */
[----:B-1----:R-:W3:Y:S04]  /*30d0*/  LDL.64 R86, [R1+0x788] ;  /* 0x0007880001567983 */ /* 0x002ee80000100a00 */
[----:B----4-:R-:W4:Y:S04]  /*30e0*/  LDL.64 R84, [R1+0x790] ;  /* 0x0007900001547983 */ /* 0x010f280000100a00 */
        /* <DEDUP_REMOVED lines=29> */
[----:B---3--:R0:W-:Y:S04]  /*32c0*/  STL.64 [R1+0x14f8], R2 ;  /* 0x0014f80201007387 */ /* 0x0081e80000100a00 */
[----:B0-----:R-:W3:Y:S04]  /*32d0*/  LDL.64 R2, [R1+0x850] ;  /* 0x0008500001027983 */ /* 0x001ee80000100a00 */
[----:B------:R0:W-:Y:S04]  /*32e0*/  STL.64 [R1+0x1408], R38 ;  /* 0x0014082601007387 */ /* 0x0001e80000100a00 */
[----:B0-----:R-:W3:Y:S04]  /*32f0*/  LDL.64 R38, [R1+0x940] ;  /* 0x0009400001267983 */ /* 0x001ee80000100a00 */
        /* <DEDUP_REMOVED lines=23> */
[----:B0-----:R-:W3:Y:S04]  /*3470*/  LDL.64 R94, [R1+0x860] ;  /* 0x00086000015e7983 */ /* 0x001ee80000100a00 */
[----:B-1----:R-:W3:Y:S04]  /*3480*/  LDL.64 R92, [R1+0x868] ;  /* 0x00086800015c7983 */ /* 0x002ee80000100a00 */
[----:B------:R-:W3:Y:S04]  /*3490*/  LDL.64 R90, [R1+0x870] ;  /* 0x00087000015a7983 */ /* 0x000ee80000100a00 */
[----:B------:R-:W3:Y:S04]  /*34a0*/  LDL.64 R88, [R1+0x878] ;  /* 0x0008780001587983 */ /* 0x000ee80000100a00 */
[----:B------:R-:W3:Y:S04]  /*34b0*/  LDL.64 R86, [R1+0x880] ;  /* 0x0008800001567983 */ /* 0x000ee80000100a00 */
        /* <DEDUP_REMOVED lines=21> */
[----:B------:R-:W-:Y:S04]  /*3610*/  STL.64 [R1+0x1418], R42 ;  /* 0x0014182a01007387 */ /* 0x000fe80000100a00 */
[----:B------:R-:W-:Y:S04]  /*3620*/  STL.64 [R1+0x1410], R40 ;  /* 0x0014102801007387 */ /* 0x000fe80000100a00 */
[----:B------:R-:W-:Y:S04]  /*3630*/  STL.64 [R1+0x13f8], R96 ;  /* 0x0013f86001007387 */ /* 0x000fe80000100a00 */
[----:B0-----:R-:W2:Y:S04]  /*3640*/  LDL.64 R48, [R1+0x918] ;  /* 0x0009180001307983 */ /* 0x001ea80000100a00 */
[----:B---3--:R0:W-:Y:S04]  /*3650*/  STL.64 [R1+0x1400], R2 ;  /* 0x0014000201007387 */ /* 0x0081e80000100a00 */
[----:B-1----:R-:W3:Y:S04]  /*3660*/  LDL.64 R46, [R1+0x920] ;  /* 0x00092000012e7983 */ /* 0x002ee80000100a00 */
[----:B------:R-:W3:Y:S04]  /*3670*/  LDL.64 R44, [R1+0x928] ;  /* 0x00092800012c7983 */ /* 0x000ee80000100a00 */
[----:B0-----:R-:W3:Y:S04]  /*3680*/  LDL.64 R2, [R1+0x948] ;  /* 0x0009480001027983 */ /* 0x001ee80000100a00 */
[----:B------:R-:W3:Y:S04]  /*3690*/  LDL.64 R42, [R1+0x930] ;  /* 0x00093000012a7983 */ /* 0x000ee80000100a00 */
[----:B------:R-:W3:Y:S04]  /*36a0*/  LDL.64 R40, [R1+0x938] ;  /* 0x0009380001287983 */ /* 0x000ee80000100a00 */
[----:B------:R-:W3:Y:S04]  /*36b0*/  LDL.64 R96, [R1+0x950] ;  /* 0x0009500001607983 */ /* 0x000ee80000100a00 */
        /* <DEDUP_REMOVED lines=48> */
[----:B---3--:R0:W-:Y:S04]  /*39c0*/  STL.64 [R1+0x1308], R2 ;  /* 0x0013080201007387 */ /* 0x0081e80000100a00 */
[----:B------:R1:W-:Y:S04]  /*39d0*/  STL.64 [R1+0x1218], R38 ;  /* 0x0012182601007387 */ /* 0x0003e80000100a00 */
[----:B0-----:R-:W3:Y:S04]  /*39e0*/  LDL.64 R2, [R1+0xa40] ;  /* 0x000a400001027983 */ /* 0x001ee80000100a00 */
[----:B-1----:R-:W3:Y:S04]  /*39f0*/  LDL.64 R38, [R1+0xb30] ;  /* 0x000b300001267983 */ /* 0x002ee80000100a00 */
        /* <DEDUP_REMOVED lines=121> */
[----:B------:R-:W-:Y:S01]  /*4190*/  STL.64 [R1+0x1148], R48 ;  /* 0x0011483001007387 */ /* 0x000fe20000100a00 */
[----:B0-----:R-:W-:Y:S01]  /*41a0*/  MOV R2, R38 ;  /* 0x0000002600027202 */ /* 0x001fe20000000f00 */
[----:B------:R-:W-:-:S02]  /*41b0*/  IMAD.MOV.U32 R3, RZ, RZ, R39 ;  /* 0x000000ffff037224 */ /* 0x000fc400078e0027 */
[----:B------:R-:W-:Y:S04]  /*41c0*/  STL.64 [R1+0x1140], R46 ;  /* 0x0011402e01007387 */ /* 0x000fe80000100a00 */
[----:B------:R-:W-:Y:S04]  /*41d0*/  STL.64 [R1+0x1138], R44 ;  /* 0x0011382c01007387 */ /* 0x000fe80000100a00 */
[----:B------:R-:W-:Y:S04]  /*41e0*/  STL.64 [R1+0x1130], R42 ;  /* 0x0011302a01007387 */ /* 0x000fe80000100a00 */
[----:B------:R-:W-:Y:S04]  /*41f0*/  STL.64 [R1+0x1128], R40 ;  /* 0x0011282801007387 */ /* 0x000fe80000100a00 */
[----:B------:R-:W-:Y:S04]  /*4200*/  STL.64 [R1+0x1110], R96 ;  /* 0x0011106001007387 */ /* 0x000fe80000100a00 */
[----:B------:R-:W-:Y:S04]  /*4210*/  STL.64 [R1+0x1028], R38 ;  /* 0x0010282601007387 */ /* 0x000fe80000100a00 */
[----:B------:R-:W-:Y:S04]  /*4220*/  STL [R1+0x1ce0], R3 ;  /* 0x001ce00301007387 */ /* 0x000fe80000100800 */
[----:B------:R-:W-:Y:S04]  /*4230*/  STL [R1+0x1cdc], R2 ;  /* 0x001cdc0201007387 */ /* 0x000fe80000100800 */
[----:B------:R-:W-:Y:S04]  /*4240*/  STL [R1+0x1ce8], R248 ;  /* 0x001ce8f801007387 */ /* 0x000fe80000100800 */
[----:B------:R0:W-:Y:S04]  /*4250*/  STL [R1+0x1ce4], R249 ;  /* 0x001ce4f901007387 */ /* 0x0001e80000100800 */
[----:B------:R-:W-:Y:S04]  /*4260*/  STL [R1+0x1cf0], R246 ;  /* 0x001cf0f601007387 */ /* 0x000fe80000100800 */
[----:B------:R1:W-:Y:S04]  /*4270*/  STL [R1+0x1cec], R247 ;  /* 0x001cecf701007387 */ /* 0x0003e80000100800 */
[----:B------:R-:W-:Y:S04]  /*4280*/  STL [R1+0x1cf8], R244 ;  /* 0x001cf8f401007387 */ /* 0x000fe80000100800 */
[----:B------:R3:W-:Y:S04]  /*4290*/  STL [R1+0x1cf4], R245 ;  /* 0x001cf4f501007387 */ /* 0x0007e80000100800 */
[----:B------:R-:W-:Y:S04]  /*42a0*/  STL [R1+0x1d00], R242 ;  /* 0x001d00f201007387 */ /* 0x000fe80000100800 */
[----:B------:R-:W-:Y:S04]  /*42b0*/  STL [R1+0x1cfc], R243 ;  /* 0x001cfcf301007387 */ /* 0x000fe80000100800 */
[----:B------:R-:W-:Y:S04]  /*42c0*/  STL [R1+0x1d08], R240 ;  /* 0x001d08f001007387 */ /* 0x000fe80000100800 */
[----:B------:R3:W-:Y:S04]  /*42d0*/  STL [R1+0x1d04], R241 ;  /* 0x001d04f101007387 */ /* 0x0007e80000100800 */
[----:B------:R-:W-:Y:S04]  /*42e0*/  STL [R1+0x1d10], R238 ;  /* 0x001d10ee01007387 */ /* 0x000fe80000100800 */
[----:B------:R3:W-:Y:S01]  /*42f0*/  STL [R1+0x1d0c], R239 ;  /* 0x001d0cef01007387 */ /* 0x0007e20000100800 */
[----:B0-----:R-:W-:Y:S01]  /*4300*/  MOV R249, R33 ;  /* 0x0000002100f97202 */ /* 0x001fe20000000f00 */
[----:B------:R-:W-:Y:S01]  /*4310*/  IMAD.MOV.U32 R248, RZ, RZ, R32 ;  /* 0x000000fffff87224 */ /* 0x000fe200078e0020 */
[----:B-1----:R-:W-:Y:S01]  /*4320*/  MOV R247, R31 ;  /* 0x0000001f00f77202 */ /* 0x002fe20000000f00 */
[----:B------:R-:W2:Y:S01]  /*4330*/  LDL.64 R48, [R1+0xc00] ;  /* 0x000c000001307983 */ /* 0x000ea20000100a00 */
[----:B------:R-:W-:Y:S01]  /*4340*/  IMAD.MOV.U32 R246, RZ, RZ, R30 ;  /* 0x000000fffff67224 */ /* 0x000fe200078e001e */
[----:B---3--:R-:W-:Y:S01]  /*4350*/  MOV R245, R29 ;  /* 0x0000001d00f57202 */ /* 0x008fe20000000f00 */
[----:B------:R-:W-:Y:S01]  /*4360*/  IMAD.MOV.U32 R244, RZ, RZ, R28 ;  /* 0x000000fffff47224 */ /* 0x000fe200078e001c */
[----:B------:R-:W3:Y:S01]  /*4370*/  LDL.64 R46, [R1+0xc08] ;  /* 0x000c0800012e7983 */ /* 0x000ee20000100a00 */
[----:B------:R-:W-:Y:S01]  /*4380*/  MOV R241, R25 ;  /* 0x0000001900f17202 */ /* 0x000fe20000000f00 */
[----:B------:R-:W-:Y:S01]  /*4390*/  IMAD.MOV.U32 R240, RZ, RZ, R24 ;  /* 0x000000fffff07224 */ /* 0x000fe200078e0018 */
[----:B------:R-:W-:Y:S01]  /*43a0*/  MOV R239, R23 ;  /* 0x0000001700ef7202 */ /* 0x000fe20000000f00 */
[----:B------:R-:W3:Y:S01]  /*43b0*/  LDL.64 R44, [R1+0xc10] ;  /* 0x000c1000012c7983 */ /* 0x000ee20000100a00 */
[----:B------:R-:W-:Y:S01]  /*43c0*/  IMAD.MOV.U32 R238, RZ, RZ, R22 ;  /* 0x000000ffffee7224 */ /* 0x000fe200078e0016 */
[----:B------:R-:W-:Y:S01]  /*43d0*/  MOV R2, R35 ;  /* 0x0000002300027202 */ /* 0x000fe20000000f00 */
[----:B------:R-:W-:Y:S01]  /*43e0*/  IMAD.MOV.U32 R242, RZ, RZ, R26 ;  /* 0x000000fffff27224 */ /* 0x000fe200078e001a */
[----:B------:R-:W3:Y:S01]  /*43f0*/  LDL.64 R42, [R1+0xc18] ;  /* 0x000c1800012a7983 */ /* 0x000ee20000100a00 */
[----:B------:R-:W-:Y:S01]  /*4400*/  IMAD.MOV.U32 R3, RZ, RZ, R34 ;  /* 0x000000ffff037224 */ /* 0x000fe200078e0022 */
[----:B------:R-:W-:-:S02]  /*4410*/  MOV R243, R27 ;  /* 0x0000001b00f37202 */ /* 0x000fc40000000f00 */
[----:B------:R-:W3:Y:S04]  /*4420*/  LDL.64 R40, [R1+0xc20] ;  /* 0x000c200001287983 */ /* 0x000ee80000100a00 */
[----:B------:R-:W3:Y:S04]  /*4430*/  LDL.64 R96, [R1+0xe90] ;  /* 0x000e900001607983 */ /* 0x000ee80000100a00 */
        /* <DEDUP_REMOVED lines=18> */
[----:B--2---:R-:W-:Y:S04]  /*4560*/  STL.64 [R1+0x1078], R58 ;  /* 0x0010783a01007387 */ /* 0x004fe80000100a00 */
[----:B------:R-:W-:Y:S04]  /*4570*/  STL.64 [R1+0x1070], R56 ;  /* 0x0010703801007387 */ /* 0x000fe80000100a00 */
[----:B------:R-:W-:Y:S04]  /*4580*/  STL.64 [R1+0x1068], R54 ;  /* 0x0010683601007387 */ /* 0x000fe80000100a00 */
[----:B------:R-:W-:Y:S04]  /*4590*/  STL.64 [R1+0x1060], R52 ;  /* 0x0010603401007387 */ /* 0x000fe80000100a00 */
[----:B------:R-:W-:Y:S04]  /*45a0*/  STL.64 [R1+0x1058], R50 ;  /* 0x0010583201007387 */ /* 0x000fe80000100a00 */
[----:B------:R-:W-:Y:S04]  /*45b0*/  STL [R1+0x1d18], R236 ;  /* 0x001d18ec01007387 */ /* 0x000fe80000100800 */
[----:B------:R0:W-:Y:S04]  /*45c0*/  STL [R1+0x1d48], R224 ;  /* 0x001d48e001007387 */ /* 0x0001e80000100800 */
[----:B------:R1:W-:Y:S04]  /*45d0*/  STL [R1+0x1d44], R225 ;  /* 0x001d44e101007387 */ /* 0x0003e80000100800 */
[----:B------:R2:W-:Y:S01]  /*45e0*/  STL [R1+0x1d50], R222 ;  /* 0x001d50de01007387 */ /* 0x0005e20000100800 */
[----:B0-----:R-:W-:-:S03]  /*45f0*/  IMAD.MOV.U32 R224, RZ, RZ, R8 ;  /* 0x000000ffffe07224 */ /* 0x001fc600078e0008 */
[----:B------:R0:W-:Y:S01]  /*4600*/  STL [R1+0x1d4c], R223 ;  /* 0x001d4cdf01007387 */ /* 0x0001e20000100800 */
[----:B-1----:R-:W-:-:S03]  /*4610*/  MOV R225, R9 ;  /* 0x0000000900e17202 */ /* 0x002fc60000000f00 */
[----:B------:R1:W-:Y:S01]  /*4620*/  STL [R1+0x1d58], R220 ;  /* 0x001d58dc01007387 */ /* 0x0003e20000100800 */
[----:B--2---:R-:W-:-:S03]  /*4630*/  IMAD.MOV.U32 R222, RZ, RZ, R6 ;  /* 0x000000ffffde7224 */ /* 0x004fc600078e0006 */
[----:B------:R2:W-:Y:S01]  /*4640*/  STL [R1+0x1d54], R221 ;  /* 0x001d54dd01007387 */ /* 0x0005e20000100800 */
[----:B0-----:R-:W-:-:S03]  /*4650*/  MOV R223, R7 ;  /* 0x0000000700df7202 */ /* 0x001fc60000000f00 */
[----:B------:R0:W-:Y:S01]  /*4660*/  STL [R1+0x1d40], R226 ;  /* 0x001d40e201007387 */ /* 0x0001e20000100800 */
[----:B-1----:R-:W-:-:S03]  /*4670*/  MOV R220, R5 ;  /* 0x0000000500dc7202 */ /* 0x002fc60000000f00 */
[----:B------:R1:W-:Y:S01]  /*4680*/  STL [R1+0x1d28], R232 ;  /* 0x001d28e801007387 */ /* 0x0003e20000100800 */
[----:B--2---:R-:W-:-:S03]  /*4690*/  IMAD.MOV.U32 R221, RZ, RZ, R4 ;  /* 0x000000ffffdd7224 */ /* 0x004fc600078e0004 */
[----:B------:R2:W-:Y:S01]  /*46a0*/  STL [R1+0x1d24], R233 ;  /* 0x001d24e901007387 */ /* 0x0005e20000100800 */
[----:B0-----:R-:W-:-:S03]  /*46b0*/  IMAD.MOV.U32 R226, RZ, RZ, R10 ;  /* 0x000000ffffe27224 */ /* 0x001fc600078e000a */
[----:B------:R0:W-:Y:S01]  /*46c0*/  STL [R1+0x1d30], R230 ;  /* 0x001d30e601007387 */ /* 0x0001e20000100800 */
[----:B------:R-:W-:Y:S02]  /*46d0*/  IMAD.MOV.U32 R236, RZ, RZ, R20 ;  /* 0x000000ffffec7224 */ /* 0x000fe400078e0014 */
[----:B-1----:R-:W-:Y:S01]  /*46e0*/  IMAD.MOV.U32 R232, RZ, RZ, R16 ;  /* 0x000000ffffe87224 */ /* 0x002fe200078e0010 */
[----:B------:R1:W-:Y:S01]  /*46f0*/  STL [R1+0x1d2c], R231 ;  /* 0x001d2ce701007387 */ /* 0x0003e20000100800 */
[----:B--2---:R-:W-:-:S03]  /*4700*/  MOV R233, R17 ;  /* 0x0000001100e97202 */ /* 0x004fc60000000f00 */
        /* <DEDUP_REMOVED lines=11> */
[----:B--2---:R-:W-:-:S03]  /*47c0*/  MOV R237, R21 ;  /* 0x0000001500ed7202 */ /* 0x004fc60000000f00 */
[----:B------:R-:W2:Y:S01]  /*47d0*/  LDL.64 R94, [R1+0xe98] ;  /* 0x000e9800015e7983 */ /* 0x000ea20000100a00 */
[----:B0-----:R-:W-:-:S03]  /*47e0*/  MOV R235, R19 ;  /* 0x0000001300eb7202 */ /* 0x001fc60000000f00 */
[----:B------:R-:W4:Y:S01]  /*47f0*/  LDL.64 R92, [R1+0xea0] ;  /* 0x000ea000015c7983 */ /* 0x000f220000100a00 */
[----:B-1----:R-:W-:-:S03]  /*4800*/  IMAD.MOV.U32 R234, RZ, RZ, R18 ;  /* 0x000000ffffea7224 */ /* 0x002fc600078e0012 */
        /* <DEDUP_REMOVED lines=15> */
[----:B------:R-:W-:Y:S04]  /*4900*/  STL [R1+0x100c], R36 ;  /* 0x00100c2401007387 */ /* 0x000fe80000100800 */
[----:B------:R0:W-:Y:S04]  /*4910*/  STG.E desc[UR6][R250.64], R221 ;  /* 0x000000ddfa007986 */ /* 0x0001e8000c101906 */
[----:B------:R1:W-:Y:S04]  /*4920*/  STG.E desc[UR6][R250.64+0x4], R220 ;  /* 0x000004dcfa007986 */ /* 0x0003e8000c101906 */
[----:B------:R3:W-:Y:S04]  /*4930*/  STG.E desc[UR6][R250.64+0x10], R223 ;  /* 0x000010dffa007986 */ /* 0x0007e8000c101906 */
[----:B------:R3:W-:Y:S01]  /*4940*/  STG.E desc[UR6][R250.64+0x14], R222 ;  /* 0x000014defa007986 */ /* 0x0007e2000c101906 */
[----:B0-----:R-:W-:Y:S01]  /*4950*/  IMAD.MOV.U32 R221, RZ, RZ, R228 ;  /* 0x000000ffffdd7224 */ /* 0x001fe200078e00e4 */
[----:B------:R-:W-:-:S02]  /*4960*/  MOV R228, R237 ;  /* 0x000000ed00e47202 */ /* 0x000fc40000000f00 */
[----:B------:R0:W-:Y:S01]  /*4970*/  STG.E desc[UR6][R250.64+0x18], R225 ;  /* 0x000018e1fa007986 */ /* 0x0001e2000c101906 */
[----:B-1----:R-:W-:Y:S01]  /*4980*/  MOV R220, R229 ;  /* 0x000000e500dc7202 */ /* 0x002fe20000000f00 */
[----:B------:R-:W-:Y:S02]  /*4990*/  IMAD.MOV.U32 R229, RZ, RZ, R236 ;  /* 0x000000ffffe57224 */ /* 0x000fe400078e00ec */
[----:B------:R1:W-:Y:S01]  /*49a0*/  STG.E desc[UR6][R250.64+0x1c], R224 ;  /* 0x00001ce0fa007986 */ /* 0x0003e2000c101906 */
[----:B---3--:R-:W-:Y:S01]  /*49b0*/  IMAD.MOV.U32 R223, RZ, RZ, R230 ;  /* 0x000000ffffdf7224 */ /* 0x008fe200078e00e6 */
[----:B------:R-:W-:Y:S02]  /*49c0*/  MOV R230, R239 ;  /* 0x000000ef00e67202 */ /* 0x000fe40000000f00 */
[----:B------:R3:W-:Y:S01]  /*49d0*/  STG.E desc[UR6][R250.64+0x24], R226 ;  /* 0x000024e2fa007986 */ /* 0x0007e2000c101906 */
[----:B------:R-:W-:Y:S01]  /*49e0*/  MOV R222, R231 ;  /* 0x000000e700de7202 */ /* 0x000fe20000000f00 */
[----:B------:R-:W-:-:S02]  /*49f0*/  IMAD.MOV.U32 R231, RZ, RZ, R238 ;  /* 0x000000ffffe77224 */ /* 0x000fc400078e00ee */
[----:B0-----:R-:W-:Y:S01]  /*4a00*/  IMAD.MOV.U32 R225, RZ, RZ, R232 ;  /* 0x000000ffffe17224 */ /* 0x001fe200078e00e8 */
[----:B------:R0:W-:Y:S01]  /*4a10*/  STG.E desc[UR6][R250.64+0x20], R227 ;  /* 0x000020e3fa007986 */ /* 0x0001e2000c101906 */
[----:B------:R-:W-:Y:S02]  /*4a20*/  MOV R232, R241 ;  /* 0x000000f100e87202 */ /* 0x000fe40000000f00 */
[----:B-1----:R-:W-:Y:S01]  /*4a30*/  MOV R224, R233 ;  /* 0x000000e900e07202 */ /* 0x002fe20000000f00 */
[----:B------:R-:W-:Y:S01]  /*4a40*/  IMAD.MOV.U32 R233, RZ, RZ, R240 ;  /* 0x000000ffffe97224 */ /* 0x000fe200078e00f0 */
[----:B------:R-:W-:Y:S01]  /*4a50*/  MOV R236, R245 ;  /* 0x000000f500ec7202 */ /* 0x000fe20000000f00 */
[----:B------:R-:W-:Y:S01]  /*4a60*/  IMAD.MOV.U32 R237, RZ, RZ, R244 ;  /* 0x000000ffffed7224 */ /* 0x000fe200078e00f4 */
[----:B---3--:R-:W-:Y:S01]  /*4a70*/  MOV R226, R235 ;  /* 0x000000eb00e27202 */ /* 0x008fe20000000f00 */
[----:B------:R-:W-:Y:S01]  /*4a80*/  IMAD.MOV.U32 R235, RZ, RZ, R242 ;  /* 0x000000ffffeb7224 */ /* 0x000fe200078e00f2 */
[----:B------:R-:W-:Y:S01]  /*4a90*/  MOV R238, R247 ;  /* 0x000000f700ee7202 */ /* 0x000fe20000000f00 */
[----:B------:R-:W-:Y:S01]  /*4aa0*/  IMAD.MOV.U32 R239, RZ, RZ, R246 ;  /* 0x000000ffffef7224 */ /* 0x000fe200078e00f6 */
[----:B------:R-:W-:Y:S01]  /*4ab0*/  MOV R240, R249 ;  /* 0x000000f900f07202 */ /* 0x000fe20000000f00 */
[----:B0-----:R-:W-:Y:S01]  /*4ac0*/  IMAD.MOV.U32 R227, RZ, RZ, R234 ;  /* 0x000000ffffe37224 */ /* 0x001fe200078e00ea */
[----:B------:R-:W-:Y:S01]  /*4ad0*/  MOV R234, R243 ;  /* 0x000000f300ea7202 */ /* 0x000fe20000000f00 */
[----:B------:R-:W-:Y:S01]  /*4ae0*/  IMAD.MOV.U32 R241, RZ, RZ, R248 ;  /* 0x000000fffff17224 */ /* 0x000fe200078e00f8 */
[----:B------:R-:W-:Y:S01]  /*4af0*/  MOV R242, R2 ;  /* 0x0000000200f27202 */ /* 0x000fe20000000f00 */
[----:B------:R-:W3:Y:S01]  /*4b00*/  LDL R245, [R1+0x1bc8] ;  /* 0x001bc80001f57983 */ /* 0x000ee20000100800 */
[----:B------:R-:W-:-:S03]  /*4b10*/  IMAD.MOV.U32 R243, RZ, RZ, R3 ;  /* 0x000000fffff37224 */ /* 0x000fc600078e0003 */
[----:B------:R-:W2:Y:S04]  /*4b20*/  LDL R244, [R1+0x1bcc] ;  /* 0x001bcc0001f47983 */ /* 0x000ea80000100800 */
        /* <DEDUP_REMOVED lines=54> */
[----:B------:R0:W-:Y:S04]  /*4e90*/  STL.64 [R1+0x1050], R48 ;  /* 0x0010503001007387 */ /* 0x0001e80000100a00 */
[----:B------:R1:W-:Y:S04]  /*4ea0*/  STL.64 [R1+0x1048], R46 ;  /* 0x0010482e01007387 */ /* 0x0003e80000100a00 */
[----:B------:R1:W-:Y:S04]  /*4eb0*/  STL.64 [R1+0x1040], R44 ;  /* 0x0010402c01007387 */ /* 0x0003e80000100a00 */
[----:B------:R1:W-:Y:S04]  /*4ec0*/  STL.64 [R1+0x1038], R42 ;  /* 0x0010382a01007387 */ /* 0x0003e80000100a00 */
[----:B------:R1:W-:Y:S04]  /*4ed0*/  STL.64 [R1+0x1030], R40 ;  /* 0x0010302801007387 */ /* 0x0003e80000100a00 */
[----:B------:R-:W-:Y:S04]  /*4ee0*/  STL [R1+0xc], R0 ;  /* 0x00000c0001007387 */ /* 0x000fe80000100800 */
[----:B------:R-:W4:Y:S04]  /*4ef0*/  LDL.64 R60, [R1+0xf20] ;  /* 0x000f2000013c7983 */ /* 0x000f280000100a00 */
[----:B------:R-:W4:Y:S04]  /*4f00*/  LDL.64 R58, [R1+0xf28] ;  /* 0x000f2800013a7983 */ /* 0x000f280000100a00 */
[----:B------:R-:W4:Y:S04]  /*4f10*/  LDL.64 R56, [R1+0xf30] ;  /* 0x000f300001387983 */ /* 0x000f280000100a00 */
[----:B------:R-:W4:Y:S04]  /*4f20*/  LDL.64 R54, [R1+0xf38] ;  /* 0x000f380001367983 */ /* 0x000f280000100a00 */
[----:B------:R-:W4:Y:S04]  /*4f30*/  LDL.64 R52, [R1+0xf40] ;  /* 0x000f400001347983 */ /* 0x000f280000100a00 */
[----:B------:R-:W4:Y:S04]  /*4f40*/  LDL.64 R50, [R1+0xf48] ;  /* 0x000f480001327983 */ /* 0x000f280000100a00 */
[----:B0-----:R-:W4:Y:S04]  /*4f50*/  LDL.64 R48, [R1+0xf50] ;  /* 0x000f500001307983 */ /* 0x001f280000100a00 */
[----:B-1----:R-:W4:Y:S04]  /*4f60*/  LDL.64 R46, [R1+0xf58] ;  /* 0x000f5800012e7983 */ /* 0x002f280000100a00 */
[----:B------:R-:W4:Y:S04]  /*4f70*/  LDL.64 R44, [R1+0xf60] ;  /* 0x000f6000012c7983 */ /* 0x000f280000100a00 */
[----:B------:R-:W4:Y:S04]  /*4f80*/  LDL.64 R42, [R1+0xf68] ;  /* 0x000f6800012a7983 */ /* 0x000f280000100a00 */
[----:B------:R-:W4:Y:S04]  /*4f90*/  LDL.64 R40, [R1+0xf70] ;  /* 0x000f700001287983 */ /* 0x000f280000100a00 */
[----:B------:R-:W4:Y:S04]  /*4fa0*/  LDL.64 R38, [R1+0xf78] ;  /* 0x000f780001267983 */ /* 0x000f280000100a00 */
[----:B------:R-:W4:Y:S04]  /*4fb0*/  LDL.64 R36, [R1+0xf80] ;  /* 0x000f800001247983 */ /* 0x000f280000100a00 */
[----:B---3--:R0:W-:Y:S04]  /*4fc0*/  STG.E desc[UR6][R250.64+0x88], R245 ;  /* 0x000088f5fa007986 */ /* 0x0081e8000c101906 */
[----:B--2---:R1:W-:Y:S04]  /*4fd0*/  STG.E desc[UR6][R250.64+0x8c], R244 ;  /* 0x00008cf4fa007986 */ /* 0x0043e8000c101906 */
[----:B----4-:R2:W-:Y:S04]  /*4fe0*/  STG.E desc[UR6][R250.64+0x90], R247 ;  /* 0x000090f7fa007986 */ /* 0x0105e8000c101906 */
[----:B------:R3:W-:Y:S04]  /*4ff0*/  STG.E desc[UR6][R250.64+0x94], R246 ;  /* 0x000094f6fa007986 */ /* 0x0007e8000c101906 */
[----:B------:R4:W-:Y:S04]  /*5000*/  STG.E desc[UR6][R250.64+0x98], R249 ;  /* 0x000098f9fa007986 */ /* 0x0009e8000c101906 */
[----:B------:R4:W-:Y:S04]  /*5010*/  STG.E desc[UR6][R250.64+0x9c], R248 ;  /* 0x00009cf8fa007986 */ /* 0x0009e8000c101906 */
[----:B------:R4:W-:Y:S04]  /*5020*/  STG.E desc[UR6][R250.64+0xa0], R2 ;  /* 0x0000a002fa007986 */ /* 0x0009e8000c101906 */
[----:B0-----:R-:W4:Y:S04]  /*5030*/  LDL R245, [R1+0x1b48] ;  /* 0x001b480001f57983 */ /* 0x001f280000100800 */
[----:B-1----:R-:W4:Y:S04]  /*5040*/  LDL R244, [R1+0x1b4c] ;  /* 0x001b4c0001f47983 */ /* 0x002f280000100800 */
[----:B--2---:R-:W2:Y:S04]  /*5050*/  LDL R247, [R1+0x1b40] ;  /* 0x001b400001f77983 */ /* 0x004ea80000100800 */
[----:B---3--:R-:W3:Y:S04]  /*5060*/  LDL R246, [R1+0x1b44] ;  /* 0x001b440001f67983 */ /* 0x008ee80000100800 */
[----:B----4-:R-:W4:Y:S04]  /*5070*/  LDL R249, [R1+0x1b38] ;  /* 0x001b380001f97983 */ /* 0x010f280000100800 */
[----:B------:R-:W4:Y:S04]  /*5080*/  LDL R248, [R1+0x1b3c] ;  /* 0x001b3c0001f87983 */ /* 0x000f280000100800 */
[----:B------:R0:W-:Y:S04]  /*5090*/  STG.E desc[UR6][R250.64+0xa4], R3 ;  /* 0x0000a403fa007986 */ /* 0x0001e8000c101906 */
[----:B------:R-:W4:Y:S04]  /*50a0*/  LDL R2, [R1+0x1b30] ;  /* 0x001b300001027983 */ /* 0x000f280000100800 */
[----:B------:R-:W4:Y:S04]  /*50b0*/  LDL.64 R34, [R1+0xf88] ;  /* 0x000f880001227983 */ /* 0x000f280000100a00 */
[----:B0-----:R-:W4:Y:S04]  /*50c0*/  LDL R3, [R1+0x1b34] ;  /* 0x001b340001037983 */ /* 0x001f280000100800 */
        /* <DEDUP_REMOVED lines=65> */
[----:B--2---:R2:W-:Y:S04]  /*54e0*/  STG.E desc[UR6][R250.64+0x110], R247 ;  /* 0x000110f7fa007986 */ /* 0x0045e8000c101906 */
[----:B---3--:R3:W-:Y:S04]  /*54f0*/  STG.E desc[UR6][R250.64+0x114], R246 ;  /* 0x000114f6fa007986 */ /* 0x0087e8000c101906 */
[----:B----4-:R4:W-:Y:S04]  /*5500*/  STG.E desc[UR6][R250.64+0x118], R249 ;  /* 0x000118f9fa007986 */ /* 0x0109e8000c101906 */
[----:B------:R4:W-:Y:S04]  /*5510*/  STG.E desc[UR6][R250.64+0x11c], R248 ;  /* 0x00011cf8fa007986 */ /* 0x0009e8000c101906 */
[----:B0-----:R-:W4:Y:S04]  /*5520*/  LDL R245, [R1+0x1ac8] ;  /* 0x001ac80001f57983 */ /* 0x001f280000100800 */
[----:B------:R0:W-:Y:S04]  /*5530*/  STG.E desc[UR6][R250.64+0x120], R2 ;  /* 0x00012002fa007986 */ /* 0x0001e8000c101906 */
[----:B-1----:R-:W4:Y:S04]  /*5540*/  LDL R244, [R1+0x1acc] ;  /* 0x001acc0001f47983 */ /* 0x002f280000100800 */
[----:B--2---:R-:W2:Y:S04]  /*5550*/  LDL R247, [R1+0x1ac0] ;  /* 0x001ac00001f77983 */ /* 0x004ea80000100800 */
[----:B---3--:R-:W3:Y:S04]  /*5560*/  LDL R246, [R1+0x1ac4] ;  /* 0x001ac40001f67983 */ /* 0x008ee80000100800 */
[----:B----4-:R-:W4:Y:S04]  /*5570*/  LDL R249, [R1+0x1ab8] ;  /* 0x001ab80001f97983 */ /* 0x010f280000100800 */
        /* <DEDUP_REMOVED lines=51> */
[----:B------:R-:W4:Y:S04]  /*58b0*/  LDL R243, [R1+0x1a50] ;  /* 0x001a500001f37983 */ /* 0x000f280000100800 */
[----:B------:R1:W-:Y:S04]  /*58c0*/  STG.E desc[UR6][R250.64+0x18c], R244 ;  /* 0x00018cf4fa007986 */ /* 0x0003e8000c101906 */
[----:B--2---:R2:W-:Y:S04]  /*58d0*/  STG.E desc[UR6][R250.64+0x190], R247 ;  /* 0x000190f7fa007986 */ /* 0x0045e8000c101906 */
[----:B---3--:R3:W-:Y:S04]  /*58e0*/  STG.E desc[UR6][R250.64+0x194], R246 ;  /* 0x000194f6fa007986 */ /* 0x0087e8000c101906 */
[----:B----4-:R4:W-:Y:S04]  /*58f0*/  STG.E desc[UR6][R250.64+0x198], R249 ;  /* 0x000198f9fa007986 */ /* 0x0109e8000c101906 */
[----:B------:R4:W-:Y:S04]  /*5900*/  STG.E desc[UR6][R250.64+0x19c], R248 ;  /* 0x00019cf8fa007986 */ /* 0x0009e8000c101906 */
[----:B------:R-:W4:Y:S04]  /*5910*/  LDL R242, [R1+0x1a54] ;  /* 0x001a540001f27983 */ /* 0x000f280000100800 */
        /* <DEDUP_REMOVED lines=43> */
[----:B------:R-:W4:Y:S04]  /*5bd0*/  LDL R231, [R1+0x1a00] ;  /* 0x001a000001e77983 */ /* 0x000f280000100800 */
[----:B------:R-:W4:Y:S04]  /*5be0*/  LDL R230, [R1+0x1a04] ;  /* 0x001a040001e67983 */ /* 0x000f280000100800 */
[----:B------:R-:W4:Y:S04]  /*5bf0*/  LDL R233, [R1+0x19f8] ;  /* 0x0019f80001e97983 */ /* 0x000f280000100800 */
[----:B------:R1:W-:Y:S04]  /*5c00*/  STG.E desc[UR6][R250.64+0x204], R242 ;  /* 0x000204f2fa007986 */ /* 0x0003e8000c101906 */
[----:B------:R-:W4:Y:S04]  /*5c10*/  LDL R232, [R1+0x19fc] ;  /* 0x0019fc0001e87983 */ /* 0x000f280000100800 */
[----:B------:R1:W-:Y:S04]  /*5c20*/  STG.E desc[UR6][R250.64+0x208], R245 ;  /* 0x000208f5fa007986 */ /* 0x0003e8000c101906 */
[----:B------:R1:W-:Y:S04]  /*5c30*/  STG.E desc[UR6][R250.64+0x20c], R244 ;  /* 0x00020cf4fa007986 */ /* 0x0003e8000c101906 */
[----:B--2---:R2:W-:Y:S04]  /*5c40*/  STG.E desc[UR6][R250.64+0x210], R247 ;  /* 0x000210f7fa007986 */ /* 0x0045e8000c101906 */
[----:B---3--:R3:W-:Y:S04]  /*5c50*/  STG.E desc[UR6][R250.64+0x214], R246 ;  /* 0x000214f6fa007986 */ /* 0x0087e8000c101906 */
[----:B----4-:R4:W-:Y:S04]  /*5c60*/  STG.E desc[UR6][R250.64+0x218], R249 ;  /* 0x000218f9fa007986 */ /* 0x0109e8000c101906 */
[----:B------:R4:W-:Y:S04]  /*5c70*/  STG.E desc[UR6][R250.64+0x21c], R248 ;  /* 0x00021cf8fa007986 */ /* 0x0009e8000c101906 */
[----:B------:R-:W4:Y:S04]  /*5c80*/  LDL R235, [R1+0x19f0] ;  /* 0x0019f00001eb7983 */ /* 0x000f280000100800 */
        /* <DEDUP_REMOVED lines=125> */
[----:B--2---:R-:W-:Y:S04]  /*6460*/  STG.E desc[UR6][R250.64+0x310], R247 ;  /* 0x000310f7fa007986 */ /* 0x004fe8000c101906 */
[----:B---3--:R-:W-:Y:S04]  /*6470*/  STG.E desc[UR6][R250.64+0x314], R246 ;  /* 0x000314f6fa007986 */ /* 0x008fe8000c101906 */
[----:B----4-:R-:W-:Y:S04]  /*6480*/  STG.E desc[UR6][R250.64+0x318], R249 ;  /* 0x000318f9fa007986 */ /* 0x010fe8000c101906 */
[----:B------:R-:W-:Y:S04]  /*6490*/  STG.E desc[UR6][R250.64+0x31c], R248 ;  /* 0x00031cf8fa007986 */ /* 0x000fe8000c101906 */
[----:B0-----:R-:W2:Y:S04]  /*64a0*/  LDL R235, [R1+0x18f0] ;  /* 0x0018f00001eb7983 */ /* 0x001ea80000100800 */
[----:B------:R0:W-:Y:S04]  /*64b0*/  STG.E desc[UR6][R250.64+0x320], R2 ;  /* 0x00032002fa007986 */ /* 0x0001e8000c101906 */
[----:B-1----:R-:W3:Y:S04]  /*64c0*/  LDL R234, [R1+0x18f4] ;  /* 0x0018f40001ea7983 */ /* 0x002ee80000100800 */
        /* <DEDUP_REMOVED lines=45> */
[----:B--2---:R0:W-:Y:S04]  /*67a0*/  STG.E desc[UR6][R250.64+0x360], R235 ;  /* 0x000360ebfa007986 */ /* 0x0041e8000c101906 */
[----:B---3--:R1:W-:Y:S04]  /*67b0*/  STG.E desc[UR6][R250.64+0x364], R234 ;  /* 0x000364eafa007986 */ /* 0x0083e8000c101906 */
[----:B0-----:R-:W2:Y:S04]  /*67c0*/  LDL R235, [R1+0x1870] ;  /* 0x0018700001eb7983 */ /* 0x001ea80000100800 */
[----:B----4-:R0:W-:Y:S04]  /*67d0*/  STG.E desc[UR6][R250.64+0x368], R237 ;  /* 0x000368edfa007986 */ /* 0x0101e8000c101906 */
[----:B-1----:R-:W3:Y:S04]  /*67e0*/  LDL R234, [R1+0x1874] ;  /* 0x0018740001ea7983 */ /* 0x002ee80000100800 */
[----:B------:R1:W-:Y:S04]  /*67f0*/  STG.E desc[UR6][R250.64+0x3a0], R2 ;  /* 0x0003a002fa007986 */ /* 0x0003e8000c101906 */
[----:B------:R4:W-:Y:S04]  /*6800*/  STG.E desc[UR6][R250.64+0x3a4], R3 ;  /* 0x0003a403fa007986 */ /* 0x0009e8000c101906 */
[----:B0-----:R-:W3:Y:S04]  /*6810*/  LDL R237, [R1+0x1868] ;  /* 0x0018680001ed7983 */ /* 0x001ee80000100800 */
[----:B-1----:R-:W3:Y:S04]  /*6820*/  LDL R2, [R1+0x1830] ;  /* 0x0018300001027983 */ /* 0x002ee80000100800 */
[----:B----4-:R-:W4:Y:S04]  /*6830*/  LDL R3, [R1+0x1834] ;  /* 0x0018340001037983 */ /* 0x010f280000100800 */
[----:B------:R0:W-:Y:S04]  /*6840*/  STG.E desc[UR6][R250.64+0x36c], R236 ;  /* 0x00036cecfa007986 */ /* 0x0001e8000c101906 */
[----:B------:R1:W-:Y:S04]  /*6850*/  STG.E desc[UR6][R250.64+0x370], R239 ;  /* 0x000370effa007986 */ /* 0x0003e8000c101906 */
        /* <DEDUP_REMOVED lines=12> */
[----:B-1----:R-:W4:Y:S04]  /*6920*/  LDL R239, [R1+0x1860] ;  /* 0x0018600001ef7983 */ /* 0x002f280000100800 */
[----:B0-----:R-:W4:Y:S04]  /*6930*/  LDL R238, [R1+0x1864] ;  /* 0x0018640001ee7983 */ /* 0x001f280000100800 */
        /* <DEDUP_REMOVED lines=20> */
[----:B------:R0:W-:Y:S04]  /*6a80*/  STG.E desc[UR6][R250.64+0x3c4], R226 ;  /* 0x0003c4e2fa007986 */ /* 0x0001e8000c101906 */
        /* <DEDUP_REMOVED lines=20> */
[----:B------:R0:W-:Y:S04]  /*6bd0*/  STG.E desc[UR6][R250.64+0x3e8], R237 ;  /* 0x0003e8edfa007986 */ /* 0x0001e8000c101906 */
[----:B-1----:R-:W3:Y:S04]  /*6be0*/  LDL R234, [R1+0x17f4] ;  /* 0x0017f40001ea7983 */ /* 0x002ee80000100800 */
[----:B------:R1:W-:Y:S04]  /*6bf0*/  STG.E desc[UR6][R250.64+0x420], R2 ;  /* 0x00042002fa007986 */ /* 0x0003e8000c101906 */
[----:B----4-:R4:W-:Y:S04]  /*6c00*/  STG.E desc[UR6][R250.64+0x424], R3 ;  /* 0x00042403fa007986 */ /* 0x0109e8000c101906 */
[----:B0-----:R-:W3:Y:S04]  /*6c10*/  LDL R237, [R1+0x17e8] ;  /* 0x0017e80001ed7983 */ /* 0x001ee80000100800 */
[----:B-1----:R-:W3:Y:S04]  /*6c20*/  LDL R2, [R1+0x17b0] ;  /* 0x0017b00001027983 */ /* 0x002ee80000100800 */
[----:B----4-:R-:W4:Y:S04]  /*6c30*/  LDL R3, [R1+0x17b4] ;  /* 0x0017b40001037983 */ /* 0x010f280000100800 */
        /* <DEDUP_REMOVED lines=35> */
[----:B------:R0:W-:Y:S04]  /*6e70*/  STG.E desc[UR6][R250.64+0x444], R226 ;  /* 0x000444e2fa007986 */ /* 0x0001e8000c101906 */
        /* <DEDUP_REMOVED lines=77> */
[----:B--2---:R0:W-:Y:S04]  /*7350*/  STG.E desc[UR6][R250.64+0x4e0], R235 ;  /* 0x0004e0ebfa007986 */ /* 0x0041e8000c101906 */
[----:B------:R-:W2:Y:S04]  /*7360*/  LDL R228, [R1+0x170c] ;  /* 0x00170c0001e47983 */ /* 0x000ea80000100800 */
[----:B------:R-:W2:Y:S04]  /*7370*/  LDL R231, [R1+0x1700] ;  /* 0x0017000001e77983 */ /* 0x000ea80000100800 */
[----:B---3--:R1:W-:Y:S04]  /*7380*/  STG.E desc[UR6][R250.64+0x4e4], R234 ;  /* 0x0004e4eafa007986 */ /* 0x0083e8000c101906 */
[----:B------:R-:W3:Y:S04]  /*7390*/  LDL R230, [R1+0x1704] ;  /* 0x0017040001e67983 */ /* 0x000ee80000100800 */
[----:B------:R-:W3:Y:S04]  /*73a0*/  LDL R233, [R1+0x16f8] ;  /* 0x0016f80001e97983 */ /* 0x000ee80000100800 */
[----:B------:R4:W-:Y:S04]  /*73b0*/  STG.E desc[UR6][R250.64+0x4e8], R237 ;  /* 0x0004e8edfa007986 */ /* 0x0009e8000c101906 */
[----:B------:R-:W3:Y:S04]  /*73c0*/  LDL R232, [R1+0x16fc] ;  /* 0x0016fc0001e87983 */ /* 0x000ee80000100800 */
[----:B0-----:R-:W3:Y:S04]  /*73d0*/  LDL R235, [R1+0x16f0] ;  /* 0x0016f00001eb7983 */ /* 0x001ee80000100800 */
[----:B-1----:R-:W3:Y:S04]  /*73e0*/  LDL R234, [R1+0x16f4] ;  /* 0x0016f40001ea7983 */ /* 0x002ee80000100800 */
[----:B------:R0:W-:Y:S04]  /*73f0*/  STG.E desc[UR6][R250.64+0x520], R2 ;  /* 0x00052002fa007986 */ /* 0x0001e8000c101906 */
[----:B----4-:R1:W-:Y:S04]  /*7400*/  STG.E desc[UR6][R250.64+0x524], R3 ;  /* 0x00052403fa007986 */ /* 0x0103e8000c101906 */
[----:B------:R-:W4:Y:S04]  /*7410*/  LDL R237, [R1+0x16e8] ;  /* 0x0016e80001ed7983 */ /* 0x000f280000100800 */
[----:B0-----:R-:W4:Y:S04]  /*7420*/  LDL R2, [R1+0x16b0] ;  /* 0x0016b00001027983 */ /* 0x001f280000100800 */
[----:B-1----:R-:W4:Y:S04]  /*7430*/  LDL R3, [R1+0x16b4] ;  /* 0x0016b40001037983 */ /* 0x002f280000100800 */
        /* <DEDUP_REMOVED lines=40> */
[----:B--2---:R-:W2:Y:S04]  /*76c0*/  LDL R227, [R1+0x1690] ;  /* 0x0016900001e37983 */ /* 0x004ea80000100800 */
        /* <DEDUP_REMOVED lines=8> */
[----:B0-----:R-:W2:Y:S04]  /*7750*/  LDL R226, [R1+0x1694] ;  /* 0x0016940001e27983 */ /* 0x001ea80000100800 */
[----:B----4-:R0:W-:Y:S04]  /*7760*/  STG.E desc[UR6][R250.64+0x568], R237 ;  /* 0x000568edfa007986 */ /* 0x0101e8000c101906 */
[----:B-1----:R-:W4:Y:S04]  /*7770*/  LDL R229, [R1+0x1688] ;  /* 0x0016880001e57983 */ /* 0x002f280000100800 */
[----:B------:R-:W4:Y:S04]  /*7780*/  LDL R228, [R1+0x168c] ;  /* 0x00168c0001e47983 */ /* 0x000f280000100800 */
[----:B------:R-:W4:Y:S04]  /*7790*/  LDL R231, [R1+0x1680] ;  /* 0x0016800001e77983 */ /* 0x000f280000100800 */
[----:B---3--:R-:W3:Y:S04]  /*77a0*/  LDL R230, [R1+0x1684] ;  /* 0x0016840001e67983 */ /* 0x008ee80000100800 */
[----:B------:R-:W3:Y:S04]  /*77b0*/  LDL R233, [R1+0x1678] ;  /* 0x0016780001e97983 */ /* 0x000ee80000100800 */
[----:B------:R-:W3:Y:S04]  /*77c0*/  LDL R232, [R1+0x167c] ;  /* 0x00167c0001e87983 */ /* 0x000ee80000100800 */
[----:B------:R-:W3:Y:S04]  /*77d0*/  LDL R235, [R1+0x1670] ;  /* 0x0016700001eb7983 */ /* 0x000ee80000100800 */
[----:B------:R-:W3:Y:S04]  /*77e0*/  LDL R234, [R1+0x1674] ;  /* 0x0016740001ea7983 */ /* 0x000ee80000100800 */
[----:B------:R1:W-:Y:S04]  /*77f0*/  STG.E desc[UR6][R250.64+0x5a0], R2 ;  /* 0x0005a002fa007986 */ /* 0x0003e8000c101906 */
[----:B------:R1:W-:Y:S04]  /*7800*/  STG.E desc[UR6][R250.64+0x5a4], R3 ;  /* 0x0005a403fa007986 */ /* 0x0003e8000c101906 */
[----:B0-----:R-:W3:Y:S04]  /*7810*/  LDL R237, [R1+0x1668] ;  /* 0x0016680001ed7983 */ /* 0x001ee80000100800 */
[----:B-1----:R-:W3:Y:S04]  /*7820*/  LDL R2, [R1+0x1630] ;  /* 0x0016300001027983 */ /* 0x002ee80000100800 */
[----:B------:R-:W3:Y:S04]  /*7830*/  LDL R3, [R1+0x1634] ;  /* 0x0016340001037983 */ /* 0x000ee80000100800 */
[----:B------:R0:W-:Y:S04]  /*7840*/  STG.E desc[UR6][R250.64+0x56c], R236 ;  /* 0x00056cecfa007986 */ /* 0x0001e8000c101906 */
[----:B0-----:R-:W3:Y:S04]  /*7850*/  LDL R236, [R1+0x166c] ;  /* 0x00166c0001ec7983 */ /* 0x001ee80000100800 */
        /* <DEDUP_REMOVED lines=30> */
[----:B--2---:R2:W-:Y:S04]  /*7a40*/  STG.E desc[UR6][R250.64+0x5c0], R227 ;  /* 0x0005c0e3fa007986 */ /* 0x0045e8000c101906 */
[----:B0-----:R-:W3:Y:S04]  /*7a50*/  LDL R221, [R1+0x1628] ;  /* 0x0016280001dd7983 */ /* 0x001ee80000100800 */
[----:B-1----:R-:W3:Y:S04]  /*7a60*/  LDL R220, [R1+0x162c] ;  /* 0x00162c0001dc7983 */ /* 0x002ee80000100800 */
[----:B------:R-:W3:Y:S04]  /*7a70*/  LDL R223, [R1+0x1620] ;  /* 0x0016200001df7983 */ /* 0x000ee80000100800 */
[----:B------:R-:W3:Y:S04]  /*7a80*/  LDL R222, [R1+0x1624] ;  /* 0x0016240001de7983 */ /* 0x000ee80000100800 */
[----:B------:R0:W-:Y:S04]  /*7a90*/  STG.E desc[UR6][R250.64+0x5c4], R226 ;  /* 0x0005c4e2fa007986 */ /* 0x0001e8000c101906 */
[----:B------:R-:W3:Y:S04]  /*7aa0*/  LDL R225, [R1+0x1618] ;  /* 0x0016180001e17983 */ /* 0x000ee80000100800 */
[----:B------:R-:W3:Y:S04]  /*7ab0*/  LDL R224, [R1+0x161c] ;  /* 0x00161c0001e07983 */ /* 0x000ee80000100800 */
[----:B--2---:R-:W2:Y:S04]  /*7ac0*/  LDL R227, [R1+0x1610] ;  /* 0x0016100001e37983 */ /* 0x004ea80000100800 */
[----:B----4-:R1:W-:Y:S04]  /*7ad0*/  STG.E desc[UR6][R250.64+0x5c8], R229 ;  /* 0x0005c8e5fa007986 */ /* 0x0103e8000c101906 */
        /* <DEDUP_REMOVED lines=8> */
[----:B------:R0:W-:Y:S04]  /*7b60*/  STG.E desc[UR6][R250.64+0x5e8], R237 ;  /* 0x0005e8edfa007986 */ /* 0x0001e8000c101906 */
[----:B-1----:R-:W2:Y:S04]  /*7b70*/  LDL R229, [R1+0x1608] ;  /* 0x0016080001e57983 */ /* 0x002ea80000100800 */
[----:B----4-:R-:W4:Y:S04]  /*7b80*/  LDL R228, [R1+0x160c] ;  /* 0x00160c0001e47983 */ /* 0x010f280000100800 */
        /* <DEDUP_REMOVED lines=44> */
[----:B0-----:R-:W2:Y:S04]  /*7e50*/  LDL R221, [R1+0x15a8] ;  /* 0x0015a80001dd7983 */ /* 0x001ea80000100800 */
[----:B-1----:R-:W2:Y:S04]  /*7e60*/  LDL R220, [R1+0x15ac] ;  /* 0x0015ac0001dc7983 */ /* 0x002ea80000100800 */
[----:B------:R-:W2:Y:S04]  /*7e70*/  LDL R223, [R1+0x15a0] ;  /* 0x0015a00001df7983 */ /* 0x000ea80000100800 */
[----:B------:R-:W2:Y:S04]  /*7e80*/  LDL R222, [R1+0x15a4] ;  /* 0x0015a40001de7983 */ /* 0x000ea80000100800 */
[----:B------:R0:W-:Y:S04]  /*7e90*/  STG.E desc[UR6][R250.64+0x644], R226 ;  /* 0x000644e2fa007986 */ /* 0x0001e8000c101906 */
[----:B------:R-:W2:Y:S04]  /*7ea0*/  LDL R225, [R1+0x1598] ;  /* 0x0015980001e17983 */ /* 0x000ea80000100800 */
[----:B------:R1:W-:Y:S04]  /*7eb0*/  STG.E desc[UR6][R250.64+0x648], R229 ;  /* 0x000648e5fa007986 */ /* 0x0003e8000c101906 */
[----:B----4-:R4:W-:Y:S04]  /*7ec0*/  STG.E desc[UR6][R250.64+0x64c], R228 ;  /* 0x00064ce4fa007986 */ /* 0x0109e8000c101906 */
[----:B------:R4:W-:Y:S04]  /*7ed0*/  STG.E desc[UR6][R250.64+0x650], R231 ;  /* 0x000650e7fa007986 */ /* 0x0009e8000c101906 */
[----:B---3--:R3:W-:Y:S04]  /*7ee0*/  STG.E desc[UR6][R250.64+0x654], R230 ;  /* 0x000654e6fa007986 */ /* 0x0087e8000c101906 */
[----:B------:R3:W-:Y:S04]  /*7ef0*/  STG.E desc[UR6][R250.64+0x658], R233 ;  /* 0x000658e9fa007986 */ /* 0x0007e8000c101906 */
[----:B------:R3:W-:Y:S04]  /*7f00*/  STG.E desc[UR6][R250.64+0x65c], R232 ;  /* 0x00065ce8fa007986 */ /* 0x0007e8000c101906 */
[----:B------:R3:W-:Y:S04]  /*7f10*/  STG.E desc[UR6][R250.64+0x660], R235 ;  /* 0x000660ebfa007986 */ /* 0x0007e8000c101906 */
[----:B------:R3:W-:Y:S04]  /*7f20*/  STG.E desc[UR6][R250.64+0x664], R234 ;  /* 0x000664eafa007986 */ /* 0x0007e8000c101906 */
[----:B------:R-:W3:Y:S04]  /*7f30*/  LDL R224, [R1+0x159c] ;  /* 0x00159c0001e07983 */ /* 0x000ee80000100800 */
[----:B--2---:R-:W2:Y:S04]  /*7f40*/  LDL R227, [R1+0x1590] ;  /* 0x0015900001e37983 */ /* 0x004ea80000100800 */
[----:B------:R3:W-:Y:S04]  /*7f50*/  STG.E desc[UR6][R250.64+0x668], R237 ;  /* 0x000668edfa007986 */ /* 0x0007e8000c101906 */
[----:B0-----:R-:W2:Y:S04]  /*7f60*/  LDL R226, [R1+0x1594] ;  /* 0x0015940001e27983 */ /* 0x001ea80000100800 */
        /* <DEDUP_REMOVED lines=10> */
[----:B------:R-:W3:Y:S04]  /*8010*/  LDL R237, [R1+0x1568] ;  /* 0x0015680001ed7983 */ /* 0x000ee80000100800 */
[----:B0-----:R-:W3:Y:S04]  /*8020*/  LDL R2, [R1+0x1530] ;  /* 0x0015300001027983 */ /* 0x001ee80000100800 */
[----:B-1----:R-:W3:Y:S04]  /*8030*/  LDL R3, [R1+0x1534] ;  /* 0x0015340001037983 */ /* 0x002ee80000100800 */
        /* <DEDUP_REMOVED lines=35> */
[----:B------:R0:W-:Y:S04]  /*8270*/  STG.E desc[UR6][R250.64+0x6bc], R224 ;  /* 0x0006bce0fa007986 */ /* 0x0001e8000c101906 */
[----:B--2---:R1:W-:Y:S04]  /*8280*/  STG.E desc[UR6][R250.64+0x6c0], R227 ;  /* 0x0006c0e3fa007986 */ /* 0x0043e8000c101906 */
[----:B------:R-:W2:Y:S04]  /*8290*/  LDL R225, [R1+0x1518] ;  /* 0x0015180001e17983 */ /* 0x000ea80000100800 */
[----:B------:R1:W-:Y:S04]  /*82a0*/  STG.E desc[UR6][R250.64+0x6c4], R226 ;  /* 0x0006c4e2fa007986 */ /* 0x0003e8000c101906 */
        /* <DEDUP_REMOVED lines=61> */
[----:B------:R1:W-:Y:S04]  /*8680*/  STG.E desc[UR6][R250.64+0x740], R227 ;  /* 0x000740e3fa007986 */ /* 0x0003e8000c101906 */
[----:B--2---:R-:W2:Y:S04]  /*8690*/  LDL R225, [R1+0x1498] ;  /* 0x0014980001e17983 */ /* 0x004ea80000100800 */
        /* <DEDUP_REMOVED lines=244> */
[----:B------:R-:W-:Y:S04]  /*95e0*/  STG.E desc[UR6][R250.64+0x928], R221 ;  /* 0x000928ddfa007986 */ /* 0x000fe8000c101906 */
[----:B------:R0:W-:Y:S04]  /*95f0*/  STG.E desc[UR6][R250.64+0x92c], R220 ;  /* 0x00092cdcfa007986 */ /* 0x0001e8000c101906 */
[----:B------:R1:W-:Y:S04]  /*9600*/  STG.E desc[UR6][R250.64+0x930], R223 ;  /* 0x000930dffa007986 */ /* 0x0003e8000c101906 */
[----:B------:R1:W-:Y:S04]  /*9610*/  STG.E desc[UR6][R250.64+0x934], R222 ;  /* 0x000934defa007986 */ /* 0x0003e8000c101906 */
[----:B--2---:R2:W-:Y:S04]  /*9620*/  STG.E desc[UR6][R250.64+0x938], R225 ;  /* 0x000938e1fa007986 */ /* 0x0045e8000c101906 */
[----:B0-----:R-:W3:Y:S04]  /*9630*/  LDL R220, [R1+0x12ac] ;  /* 0x0012ac0001dc7983 */ /* 0x001ee80000100800 */
[----:B------:R-:W3:Y:S04]  /*9640*/  LDL R221, [R1+0x12a8] ;  /* 0x0012a80001dd7983 */ /* 0x000ee80000100800 */
[----:B-1----:R-:W3:Y:S04]  /*9650*/  LDL R223, [R1+0x12a0] ;  /* 0x0012a00001df7983 */ /* 0x002ee80000100800 */
[----:B------:R-:W3:Y:S04]  /*9660*/  LDL R222, [R1+0x12a4] ;  /* 0x0012a40001de7983 */ /* 0x000ee80000100800 */
[----:B------:R-:W-:Y:S04]  /*9670*/  STG.E desc[UR6][R250.64+0x93c], R224 ;  /* 0x00093ce0fa007986 */ /* 0x000fe8000c101906 */
[----:B------:R-:W-:Y:S04]  /*9680*/  STG.E desc[UR6][R250.64+0x940], R227 ;  /* 0x000940e3fa007986 */ /* 0x000fe8000c101906 */
[----:B--2---:R-:W2:Y:S04]  /*9690*/  LDL R225, [R1+0x1298] ;  /* 0x0012980001e17983 */ /* 0x004ea80000100800 */
[----:B------:R0:W-:Y:S04]  /*96a0*/  STG.E desc[UR6][R250.64+0x944], R226 ;  /* 0x000944e2fa007986 */ /* 0x0001e8000c101906 */
[----:B------:R1:W-:Y:S04]  /*96b0*/  STG.E desc[UR6][R250.64+0x948], R229 ;  /* 0x000948e5fa007986 */ /* 0x0003e8000c101906 */
[----:B----4-:R-:W-:Y:S04]  /*96c0*/  STG.E desc[UR6][R250.64+0x94c], R228 ;  /* 0x00094ce4fa007986 */ /* 0x010fe8000c101906 */
[----:B------:R-:W-:Y:S04]  /*96d0*/  STG.E desc[UR6][R250.64+0x950], R231 ;  /* 0x000950e7fa007986 */ /* 0x000fe8000c101906 */
[----:B---3--:R-:W-:Y:S04]  /*96e0*/  STG.E desc[UR6][R250.64+0x954], R230 ;  /* 0x000954e6fa007986 */ /* 0x008fe8000c101906 */
[----:B------:R-:W-:Y:S04]  /*96f0*/  STG.E desc[UR6][R250.64+0x958], R233 ;  /* 0x000958e9fa007986 */ /* 0x000fe8000c101906 */
[----:B------:R-:W-:Y:S04]  /*9700*/  STG.E desc[UR6][R250.64+0x95c], R232 ;  /* 0x00095ce8fa007986 */ /* 0x000fe8000c101906 */
[----:B------:R-:W-:Y:S04]  /*9710*/  STG.E desc[UR6][R250.64+0x960], R235 ;  /* 0x000960ebfa007986 */ /* 0x000fe8000c101906 */
[----:B------:R-:W-:Y:S04]  /*9720*/  STG.E desc[UR6][R250.64+0x964], R234 ;  /* 0x000964eafa007986 */ /* 0x000fe8000c101906 */
[----:B0-----:R-:W3:Y:S04]  /*9730*/  LDL R226, [R1+0x1294] ;  /* 0x0012940001e27983 */ /* 0x001ee80000100800 */
[----:B-1----:R-:W4:Y:S04]  /*9740*/  LDL R229, [R1+0x1288] ;  /* 0x0012880001e57983 */ /* 0x002f280000100800 */
[----:B------:R0:W-:Y:S04]  /*9750*/  STG.E desc[UR6][R250.64+0x968], R237 ;  /* 0x000968edfa007986 */ /* 0x0001e8000c101906 */
[----:B------:R1:W-:Y:S04]  /*9760*/  STG.E desc[UR6][R250.64+0x9a0], R2 ;  /* 0x0009a002fa007986 */ /* 0x0003e8000c101906 */
[----:B------:R1:W-:Y:S04]  /*9770*/  STG.E desc[UR6][R250.64+0x9a4], R3 ;  /* 0x0009a403fa007986 */ /* 0x0003e8000c101906 */
[----:B0-----:R-:W2:Y:S04]  /*9780*/  LDL R237, [R1+0x1268] ;  /* 0x0012680001ed7983 */ /* 0x001ea80000100800 */
[----:B-1----:R-:W3:Y:S04]  /*9790*/  LDL R2, [R1+0x1230] ;  /* 0x0012300001027983 */ /* 0x002ee80000100800 */
[----:B------:R-:W4:Y:S04]  /*97a0*/  LDL R3, [R1+0x1234] ;  /* 0x0012340001037983 */ /* 0x000f280000100800 */
[----:B------:R0:W-:Y:S04]  /*97b0*/  STG.E desc[UR6][R250.64+0x96c], R236 ;  /* 0x00096cecfa007986 */ /* 0x0001e8000c101906 */
        /* <DEDUP_REMOVED lines=38> */
[----:B0-----:R-:W3:Y:S04]  /*9a20*/  LDL R2, [R1+0x11b0] ;  /* 0x0011b00001027983 */ /* 0x001ee80000100800 */
[----:B-1----:R-:W4:Y:S04]  /*9a30*/  LDL R3, [R1+0x11b4] ;  /* 0x0011b40001037983 */ /* 0x002f280000100800 */
[----:B--2---:R0:W-:Y:S04]  /*9a40*/  STG.E desc[UR6][R250.64+0x9e8], R237 ;  /* 0x0009e8edfa007986 */ /* 0x0041e8000c101906 */
        /* <DEDUP_REMOVED lines=121> */
[----:B------:R0:W-:Y:S04]  /*a1e0*/  STG.E desc[UR6][R250.64+0xaac], R220 ;  /* 0x000aacdcfa007986 */ /* 0x0001e8000c101906 */
[----:B------:R1:W-:Y:S04]  /*a1f0*/  STG.E desc[UR6][R250.64+0xb20], R2 ;  /* 0x000b2002fa007986 */ /* 0x0003e8000c101906 */
[----:B----4-:R4:W-:Y:S04]  /*a200*/  STG.E desc[UR6][R250.64+0xb24], R3 ;  /* 0x000b2403fa007986 */ /* 0x0109e8000c101906 */
[----:B0-----:R-:W3:Y:S04]  /*a210*/  LDL R220, [R1+0x112c] ;  /* 0x00112c0001dc7983 */ /* 0x001ee80000100800 */
[----:B-1----:R-:W3:Y:S04]  /*a220*/  LDL R2, [R1+0x10b0] ;  /* 0x0010b00001027983 */ /* 0x002ee80000100800 */
[----:B----4-:R-:W4:Y:S04]  /*a230*/  LDL R3, [R1+0x10b4] ;  /* 0x0010b40001037983 */ /* 0x010f280000100800 */
        /* <DEDUP_REMOVED lines=56> */
[----:B---3--:R-:W3:Y:S04]  /*a5c0*/  LDL R249, [R1+0x10b8] ;  /* 0x0010b80001f97983 */ /* 0x008ee80000100800 */
[----:B------:R-:W3:Y:S04]  /*a5d0*/  LDL R248, [R1+0x10bc] ;  /* 0x0010bc0001f87983 */ /* 0x000ee80000100800 */
[----:B------:R0:W-:Y:S04]  /*a5e0*/  STG.E desc[UR6][R250.64+0xb2c], R220 ;  /* 0x000b2cdcfa007986 */ /* 0x0001e8000c101906 */
[----:B------:R1:W-:Y:S04]  /*a5f0*/  STG.E desc[UR6][R250.64+0xba0], R2 ;  /* 0x000ba002fa007986 */ /* 0x0003e8000c101906 */
[----:B------:R1:W-:Y:S04]  /*a600*/  STG.E desc[UR6][R250.64+0xba4], R3 ;  /* 0x000ba403fa007986 */ /* 0x0003e8000c101906 */
[----:B0-----:R-:W3:Y:S04]  /*a610*/  LDL R220, [R1+0x10a8] ;  /* 0x0010a80001dc7983 */ /* 0x001ee80000100800 */
[----:B-1----:R-:W3:Y:S04]  /*a620*/  LDL R2, [R1+0x1034] ;  /* 0x0010340001027983 */ /* 0x002ee80000100800 */
[----:B------:R-:W3:Y:S04]  /*a630*/  LDL R3, [R1+0x1030] ;  /* 0x0010300001037983 */ /* 0x000ee80000100800 */
[----:B--2---:R0:W-:Y:S04]  /*a640*/  STG.E desc[UR6][R250.64+0xb68], R237 ;  /* 0x000b68edfa007986 */ /* 0x0041e8000c101906 */
[----:B------:R1:W-:Y:S04]  /*a650*/  STG.E desc[UR6][R250.64+0xb6c], R236 ;  /* 0x000b6cecfa007986 */ /* 0x0003e8000c101906 */
[----:B0-----:R-:W2:Y:S04]  /*a660*/  LDL R237, [R1+0x106c] ;  /* 0x00106c0001ed7983 */ /* 0x001ea80000100800 */
[----:B-1----:R-:W2:Y:S04]  /*a670*/  LDL R236, [R1+0x1068] ;  /* 0x0010680001ec7983 */ /* 0x002ea80000100800 */
        /* <DEDUP_REMOVED lines=21> */
[----:B------:R-:W-:Y:S04]  /*a7d0*/  STG.E desc[UR6][R250.64+0xb30], R223 ;  /* 0x000b30dffa007986 */ /* 0x000fe8000c101906 */
[----:B------:R1:W-:Y:S04]  /*a7e0*/  STG.E desc[UR6][R250.64+0xb34], R222 ;  /* 0x000b34defa007986 */ /* 0x0003e8000c101906 */
[----:B------:R-:W-:Y:S04]  /*a7f0*/  STG.E desc[UR6][R250.64+0xb38], R225 ;  /* 0x000b38e1fa007986 */ /* 0x000fe8000c101906 */
[----:B------:R1:W-:Y:S04]  /*a800*/  STG.E desc[UR6][R250.64+0xb3c], R224 ;  /* 0x000b3ce0fa007986 */ /* 0x0003e8000c101906 */
[----:B0-----:R-:W2:Y:S04]  /*a810*/  LDL R221, [R1+0x10ac] ;  /* 0x0010ac0001dd7983 */ /* 0x001ea80000100800 */
[----:B-1----:R-:W2:Y:S04]  /*a820*/  LDL R222, [R1+0x10a0] ;  /* 0x0010a00001de7983 */ /* 0x002ea80000100800 */
[----:B------:R-:W2:Y:S04]  /*a830*/  LDL R223, [R1+0x10a4] ;  /* 0x0010a40001df7983 */ /* 0x000ea80000100800 */
[----:B------:R-:W2:Y:S04]  /*a840*/  LDL R224, [R1+0x1098] ;  /* 0x0010980001e07983 */ /* 0x000ea80000100800 */
[----:B------:R-:W2:Y:S04]  /*a850*/  LDL R225, [R1+0x109c] ;  /* 0x00109c0001e17983 */ /* 0x000ea80000100800 */
        /* <DEDUP_REMOVED lines=10> */
[----:B---3--:R-:W-:Y:S04]  /*a900*/  STG.E desc[UR6][R250.64+0xb98], R249 ;  /* 0x000b98f9fa007986 */ /* 0x008fe8000c101906 */
[----:B------:R3:W-:Y:S04]  /*a910*/  STG.E desc[UR6][R250.64+0xb9c], R248 ;  /* 0x000b9cf8fa007986 */ /* 0x0007e8000c101906 */
        /* <DEDUP_REMOVED lines=15> */
[----:B0-----:R-:W3:Y:S04]  /*aa10*/  LDL.LU R220, [R1+0x1d58] ;  /* 0x001d580001dc7983 */ /* 0x001ee80000300800 */
[----:B-1----:R-:W3:Y:S04]  /*aa20*/  LDL.LU R3, [R1+0x1ce0] ;  /* 0x001ce00001037983 */ /* 0x002ee80000300800 */
[----:B------:R-:W3:Y:S04]  /*aa30*/  LDL.LU R2, [R1+0x1cdc] ;  /* 0x001cdc0001027983 */ /* 0x000ee80000300800 */
        /* <DEDUP_REMOVED lines=44> */
[----:B---3--:R3:W-:Y:S04]  /*ad00*/  STG.E desc[UR6][R250.64+0xc18], R248 ;  /* 0x000c18f8fa007986 */ /* 0x0087e8000c101906 */
        /* <DEDUP_REMOVED lines=11> */
[----:B---3--:R-:W3:Y:S04]  /*adc0*/  LDL.LU R248, [R1+0x1ce8] ;  /* 0x001ce80001f87983 */ /* 0x008ee80000300800 */
[----:B------:R-:W3:Y:S04]  /*add0*/  LDL.LU R249, [R1+0x1ce4] ;  /* 0x001ce40001f97983 */ /* 0x000ee80000300800 */
[----:B------:R0:W-:Y:S04]  /*ade0*/  STG.E desc[UR6][R250.64+0xc28], R2 ;  /* 0x000c2802fa007986 */ /* 0x0001e8000c101906 */
[----:B------:R1:W-:Y:S04]  /*adf0*/  STG.E desc[UR6][R250.64+0xc2c], R3 ;  /* 0x000c2c03fa007986 */ /* 0x0003e8000c101906 */
[----:B0-----:R-:W3:Y:S04]  /*ae00*/  LDL.LU R2, [R1+0x1cd8] ;  /* 0x001cd80001027983 */ /* 0x001ee80000300800 */
[----:B-1----:R-:W3:Y:S04]  /*ae10*/  LDL.LU R3, [R1+0x1cd4] ;  /* 0x001cd40001037983 */ /* 0x002ee80000300800 */
[----:B--2---:R-:W-:Y:S04]  /*ae20*/  STG.E desc[UR6][R250.64+0xc60], R236 ;  /* 0x000c60ecfa007986 */ /* 0x004fe8000c101906 */
[----:B------:R-:W-:Y:S04]  /*ae30*/  STL [R1+0x1c8c], R236 ;  /* 0x001c8cec01007387 */ /* 0x000fe80000100800 */
[----:B------:R-:W-:Y:S04]  /*ae40*/  STG.E desc[UR6][R250.64+0xc64], R237 ;  /* 0x000c64edfa007986 */ /* 0x000fe8000c101906 */
[----:B------:R0:W-:Y:S02]  /*ae50*/  STL [R1+0x1c90], R237 ;  /* 0x001c90ed01007387 */ /* 0x0001e40000100800 */
[----:B0-----:R-:W0:Y:S02]  /*ae60*/  LDC.64 R236, c[0x0][0x398] ;  /* 0x0000e600ffec7b82 */ /* 0x001e240000000a00 */
[----:B------:R-:W-:Y:S04]  /*ae70*/  STL [R1+0x1ccc], R220 ;  /* 0x001cccdc01007387 */ /* 0x000fe80000100800 */
        /* <DEDUP_REMOVED lines=19> */
[----:B---3--:R-:W-:Y:S04]  /*afb0*/  STG.E desc[UR6][R250.64+0xc30], R248 ;  /* 0x000c30f8fa007986 */ /* 0x008fe8000c101906 */
[----:B------:R-:W-:Y:S04]  /*afc0*/  STG.E desc[UR6][R250.64+0xc34], R249 ;  /* 0x000c34f9fa007986 */ /* 0x000fe8000c101906 */
[----:B------:R-:W-:Y:S04]  /*afd0*/  STG.E desc[UR6][R250.64+0xc8c], R227 ;  /* 0x000c8ce3fa007986 */ /* 0x000fe8000c101906 */
[----:B------:R1:W-:Y:S04]  /*afe0*/  STG.E desc[UR6][R250.64+0xca0], R220 ;  /* 0x000ca0dcfa007986 */ /* 0x0003e8000c101906 */
[----:B------:R2:W-:Y:S01]  /*aff0*/  STL [R1+0x1c84], R238 ;  /* 0x001c84ee01007387 */ /* 0x0005e20000100800 */
[----:B-1----:R-:W0:Y:S01]  /*b000*/  POPC R220, UR5 ;  /* 0x0000000500dc7d09 */ /* 0x002e220008000000 */
[----:B--2---:R-:W-:-:S02]  /*b010*/  HFMA2 R238, -RZ, RZ, 0, 5.9604644775390625e-08 ;  /* 0x00000001ffee7431 */ /* 0x004fc400000001ff */
        /* <DEDUP_REMOVED lines=225> */
[----:B0-----:R0:W2:Y:S04]  /*be30*/  @P0 ATOMG.E.ADD.STRONG.GPU PT, R251, desc[UR6][R236.64], R220 ;  /* 0x800000dcecfb09a8 */ /* 0x0010a800081ef106 */
        /* <DEDUP_REMOVED lines=11> */
[----:B----4-:R-:W4:Y:S04]  /*bef0*/  LDL.LU R244, [R1+0x1c3c] ;  /* 0x001c3c0001f47983 */ /* 0x010f280000300800 */
[----:B0-----:R-:W3:Y:S04]  /*bf00*/  LDL.LU R245, [R1+0x1c38] ;  /* 0x001c380001f57983 */ /* 0x001ee80000300800 */
[----:B------:R-:W4:Y:S04]  /*bf10*/  LDL.LU R242, [R1+0x1c44] ;  /* 0x001c440001f27983 */ /* 0x000f280000300800 */
[----:B------:R-:W4:Y:S04]  /*bf20*/  LDL.LU R243, [R1+0x1c40] ;  /* 0x001c400001f37983 */ /* 0x000f280000300800 */
[----:B------:R-:W4:Y:S04]  /*bf30*/  LDL.LU R240, [R1+0x1c4c] ;  /* 0x001c4c0001f07983 */ /* 0x000f280000300800 */
[----:B------:R-:W4:Y:S04]  /*bf40*/  LDL.LU R241, [R1+0x1c48] ;  /* 0x001c480001f17983 */ /* 0x000f280000300800 */
[----:B------:R0:W-:Y:S04]  /*bf50*/  STL [R1+0x1c5c], R248 ;  /* 0x001c5cf801007387 */ /* 0x0001e80000100800 */
[----:B------:R-:W4:Y:S01]  /*bf60*/  LDL.LU R249, [R1+0x1c28] ;  /* 0x001c280001f97983 */ /* 0x000f220000300800 */
[----:B------:R-:W1:Y:S03]  /*bf70*/  S2R R250, SR_LTMASK ;  /* 0x0000000000fa7919 */ /* 0x000e660000003900 */
[----:B0-----:R-:W4:Y:S01]  /*bf80*/  LDL.LU R248, [R1+0x1c2c] ;  /* 0x001c2c0001f87983 */ /* 0x001f220000300800 */
[----:B------:R-:W2:Y:S03]  /*bf90*/  FLO.U32 R238, UR5 ;  /* 0x0000000500ee7d00 */ /* 0x000ea600080e0000 */
[----:B------:R0:W-:Y:S04]  /*bfa0*/  STL [R1+0x1cd0], R221 ;  /* 0x001cd0dd01007387 */ /* 0x0001e80000100800 */
[----:B------:R0:W-:Y:S04]  /*bfb0*/  STL [R1+0x1cc4], R222 ;  /* 0x001cc4de01007387 */ /* 0x0001e80000100800 */
[----:B------:R1:W-:Y:S01]  /*bfc0*/  STL [R1+0x1cc8], R223 ;  /* 0x001cc8df01007387 */ /* 0x0003e20000100800 */
[----:B0-----:R-:W0:Y:S03]  /*bfd0*/  LDC.64 R220, c[0x0][0x3a0] ;  /* 0x0000e800ffdc7b82 */ /* 0x001e260000000a00 */
[----:B------:R1:W-:Y:S04]  /*bfe0*/  STL [R1+0x1cc0], R225 ;  /* 0x001cc0e101007387 */ /* 0x0003e80000100800 */
[----:B------:R-:W4:Y:S04]  /*bff0*/  LDL.LU R222, [R1+0x1c14] ;  /* 0x001c140001de7983 */ /* 0x000f280000300800 */
[----:B-1----:R-:W4:Y:S01]  /*c000*/  LDL.LU R223, [R1+0x1c10] ;  /* 0x001c100001df7983 */ /* 0x002f220000300800 */
[----:B------:R-:W-:-:S03]  /*c010*/  LOP3.LUT R250, R250, UR5, RZ, 0xc0, !PT ;  /* 0x00000005fafa7c12 */ /* 0x000fc6000f8ec0ff */
[----:B------:R-:W-:Y:S01]  /*c020*/  STL [R1+0x1ca4], R230 ;  /* 0x001ca4e601007387 */ /* 0x000fe20000100800 */
[----:B------:R-:W1:Y:S03]  /*c030*/  LDCU UR5, c[0x0][0x3a8] ;  /* 0x00007500ff0577ac */ /* 0x000e660008000800 */
[----:B------:R-:W-:Y:S01]  /*c040*/  STL [R1+0x1ca8], R231 ;  /* 0x001ca8e701007387 */ /* 0x000fe20000100800 */
[----:B------:R-:W1:Y:S03]  /*c050*/  POPC R250, R250 ;  /* 0x000000fa00fa7309 */ /* 0x000e660000000000 */
[----:B------:R-:W-:Y:S04]  /*c060*/  STL [R1+0x1cac], R228 ;  /* 0x001cace401007387 */ /* 0x000fe80000100800 */
[----:B------:R-:W-:Y:S04]  /*c070*/  STL [R1+0x1cb0], R229 ;  /* 0x001cb0e501007387 */ /* 0x000fe80000100800 */
[----:B------:R-:W-:Y:S04]  /*c080*/  STL [R1+0x1cb4], R226 ;  /* 0x001cb4e201007387 */ /* 0x000fe80000100800 */
[----:B------:R-:W-:Y:S04]  /*c090*/  STL [R1+0x1cb8], R227 ;  /* 0x001cb8e301007387 */ /* 0x000fe80000100800 */
[----:B------:R1:W-:Y:S04]  /*c0a0*/  STL [R1+0x1cbc], R224 ;  /* 0x001cbce001007387 */ /* 0x0003e80000100800 */
[----:B------:R-:W4:Y:S04]  /*c0b0*/  LDL.LU R225, [R1+0x1c08] ;  /* 0x001c080001e17983 */ /* 0x000f280000300800 */
[----:B------:R0:W-:Y:S04]  /*c0c0*/  STL [R1+0x1ca0], R233 ;  /* 0x001ca0e901007387 */ /* 0x0001e80000100800 */
[----:B-1----:R-:W4:Y:S04]  /*c0d0*/  LDL.LU R224, [R1+0x1c0c] ;  /* 0x001c0c0001e07983 */ /* 0x002f280000300800 */
[----:B------:R-:W4:Y:S04]  /*c0e0*/  LDL.LU R227, [R1+0x1c00] ;  /* 0x001c000001e37983 */ /* 0x000f280000300800 */
[----:B------:R-:W4:Y:S04]  /*c0f0*/  LDL.LU R226, [R1+0x1c04] ;  /* 0x001c040001e27983 */ /* 0x000f280000300800 */
[----:B------:R-:W4:Y:S04]  /*c100*/  LDL.LU R229, [R1+0x1bf8] ;  /* 0x001bf80001e57983 */ /* 0x000f280000300800 */
[----:B------:R-:W4:Y:S04]  /*c110*/  LDL.LU R228, [R1+0x1bfc] ;  /* 0x001bfc0001e47983 */ /* 0x000f280000300800 */
[----:B------:R-:W4:Y:S04]  /*c120*/  LDL.LU R231, [R1+0x1bf0] ;  /* 0x001bf00001e77983 */ /* 0x000f280000300800 */
[----:B------:R-:W4:Y:S04]  /*c130*/  LDL.LU R230, [R1+0x1bf4] ;  /* 0x001bf40001e67983 */ /* 0x000f280000300800 */
[----:B------:R-:W-:Y:S04]  /*c140*/  STL [R1+0x1c88], R239 ;  /* 0x001c88ef01007387 */ /* 0x000fe80000100800 */
[----:B------:R-:W-:Y:S04]  /*c150*/  STL [R1+0x1c94], R234 ;  /* 0x001c94ea01007387 */ /* 0x000fe80000100800 */
[----:B------:R1:W-:Y:S04]  /*c160*/  STL [R1+0x1c98], R235 ;  /* 0x001c98eb01007387 */ /* 0x0003e80000100800 */
[----:B------:R1:W-:Y:S04]  /*c170*/  STL [R1+0x1c9c], R232 ;  /* 0x001c9ce801007387 */ /* 0x0003e80000100800 */
[----:B0-----:R-:W4:Y:S04]  /*c180*/  LDL.LU R233, [R1+0x1be8] ;  /* 0x001be80001e97983 */ /* 0x001f280000300800 */
[----:B-1----:R-:W4:Y:S04]  /*c190*/  LDL.LU R235, [R1+0x1be0] ;  /* 0x001be00001eb7983 */ /* 0x002f280000300800 */
[----:B------:R-:W4:Y:S04]  /*c1a0*/  LDL.LU R232, [R1+0x1bec] ;  /* 0x001bec0001e87983 */ /* 0x000f280000300800 */
[----:B------:R-:W4:Y:S04]  /*c1b0*/  LDL.LU R234, [R1+0x1be4] ;  /* 0x001be40001ea7983 */ /* 0x000f280000300800 */
[----:B------:R-:W4:Y:S04]  /*c1c0*/  LDL.LU R237, [R1+0x1bd8] ;  /* 0x001bd80001ed7983 */ /* 0x000f280000300800 */
[----:B------:R-:W4:Y:S04]  /*c1d0*/  LDL.LU R236, [R1+0x1bdc] ;  /* 0x001bdc0001ec7983 */ /* 0x000f280000300800 */
[----:B------:R-:W4:Y:S04]  /*c1e0*/  LDL.LU R239, [R1+0x1bd0] ;  /* 0x001bd00001ef7983 */ /* 0x000f280000300800 */
[----:B--2---:R0:W1:Y:S04]  /*c1f0*/  SHFL.IDX PT, R251, R251, R238, 0x1f ;  /* 0x00001feefbfb7589 */ /* 0x00406800000e0000 */
[----:B0-----:R-:W2:Y:S01]  /*c200*/  LDL.LU R238, [R1+0x1bd4] ;  /* 0x001bd40001ee7983 */ /* 0x001ea20000300800 */
[----:B-1----:R-:W-:-:S04]  /*c210*/  IMAD.IADD R250, R251, 0x1, R250 ;  /* 0x00000001fbfa7824 */ /* 0x002fc800078e02fa */
[----:B------:R-:W-:Y:S02]  /*c220*/  IMAD.WIDE R250, R250, 0x1018, R220 ;  /* 0x00001018fafa7825 */ /* 0x000fe400078e02dc */
[----:B------:R-:W2:Y:S04]  /*c230*/  LDL.LU R221, [R1+0x1c18] ;  /* 0x001c180001dd7983 */ /* 0x000ea80000300800 */
[----:B------:R0:W-:Y:S04]  /*c240*/  STG.E desc[UR6][R250.64+0x8], R252 ;  /* 0x000008fcfa007986 */ /* 0x0001e8000c101906 */
[----:B------:R1:W-:Y:S04]  /*c250*/  STG.E desc[UR6][R250.64+0xc], R0 ;  /* 0x00000c00fa007986 */ /* 0x0003e8000c101906 */
[----:B------:R-:W2:Y:S04]  /*c260*/  LDL.LU R220, [R1+0x1c1c] ;  /* 0x001c1c0001dc7983 */ /* 0x000ea80000300800 */
[----:B0-----:R-:W2:Y:S04]  /*c270*/  LDL.LU R252, [R1+0x1c24] ;  /* 0x001c240001fc7983 */ /* 0x001ea80000300800 */
[----:B-1----:R-:W2:Y:S04]  /*c280*/  LDL.LU R0, [R1+0x1c20] ;  /* 0x001c200001007983 */ /* 0x002ea80000300800 */
[----:B---3--:R-:W-:Y:S04]  /*c290*/  STG.E desc[UR6][R250.64+0x18], R245 ;  /* 0x000018f5fa007986 */ /* 0x008fe8000c101906 */
[----:B----4-:R-:W-:Y:S04]  /*c2a0*/  STG.E desc[UR6][R250.64+0x14], R242 ;  /* 0x000014f2fa007986 */ /* 0x010fe8000c101906 */
[----:B------:R-:W-:Y:S04]  /*c2b0*/  STG.E desc[UR6][R250.64+0x10], R243 ;  /* 0x000010f3fa007986 */ /* 0x000fe8000c101906 */
[----:B------:R-:W-:Y:S04]  /*c2c0*/  STG.E desc[UR6][R250.64+0x4], R240 ;  /* 0x000004f0fa007986 */ /* 0x000fe8000c101906 */
[----:B------:R0:W-:Y:S04]  /*c2d0*/  STG.E desc[UR6][R250.64], R241 ;  /* 0x000000f1fa007986 */ /* 0x0001e8000c101906 */
[----:B------:R1:W-:Y:S04]  /*c2e0*/  STG.E desc[UR6][R250.64+0x1c], R244 ;  /* 0x00001cf4fa007986 */ /* 0x0003e8000c101906 */
[----:B------:R3:W-:Y:S04]  /*c2f0*/  STG.E desc[UR6][R250.64+0x20], R247 ;  /* 0x000020f7fa007986 */ /* 0x0007e8000c101906 */
[----:B------:R4:W-:Y:S04]  /*c300*/  STG.E desc[UR6][R250.64+0x24], R246 ;  /* 0x000024f6fa007986 */ /* 0x0009e8000c101906 */
[----:B------:R4:W-:Y:S04]  /*c310*/  STG.E desc[UR6][R250.64+0x28], R249 ;  /* 0x000028f9fa007986 */ /* 0x0009e8000c101906 */
[----:B0-----:R-:W2:Y:S04]  /*c320*/  LDL.LU R241, [R1+0x1bc8] ;  /* 0x001bc80001f17983 */ /* 0x001ea80000300800 */
[----:B------:R-:W2:Y:S04]  /*c330*/  LDL.LU R240, [R1+0x1bcc] ;  /* 0x001bcc0001f07983 */ /* 0x000ea80000300800 */
[----:B------:R-:W2:Y:S04]  /*c340*/  LDL.LU R243, [R1+0x1bc0] ;  /* 0x001bc00001f37983 */ /* 0x000ea80000300800 */
[----:B------:R-:W2:Y:S04]  /*c350*/  LDL.LU R242, [R1+0x1bc4] ;  /* 0x001bc40001f27983 */ /* 0x000ea80000300800 */
[----:B------:R-:W2:Y:S04]  /*c360*/  LDL.LU R245, [R1+0x1bb8] ;  /* 0x001bb80001f57983 */ /* 0x000ea80000300800 */
[----:B-1----:R-:W2:Y:S04]  /*c370*/  LDL.LU R244, [R1+0x1bbc] ;  /* 0x001bbc0001f47983 */ /* 0x002ea80000300800 */
[----:B---3--:R-:W3:Y:S04]  /*c380*/  LDL.LU R247, [R1+0x1bb0] ;  /* 0x001bb00001f77983 */ /* 0x008ee80000300800 */
[----:B----4-:R-:W4:Y:S04]  /*c390*/  LDL.LU R246, [R1+0x1bb4] ;  /* 0x001bb40001f67983 */ /* 0x010f280000300800 */
[----:B------:R0:W-:Y:S04]  /*c3a0*/  STG.E desc[UR6][R250.64+0x2c], R248 ;  /* 0x00002cf8fa007986 */ /* 0x0001e8000c101906 */
[----:B------:R-:W4:Y:S04]  /*c3b0*/  LDL.LU R249, [R1+0x1ba8] ;  /* 0x001ba80001f97983 */ /* 0x000f280000300800 */
[----:B0-----:R-:W4:Y:S04]  /*c3c0*/  LDL.LU R248, [R1+0x1bac] ;  /* 0x001bac0001f87983 */ /* 0x001f280000300800 */
[----:B------:R0:W-:Y:S04]  /*c3d0*/  STG.E desc[UR6][R250.64+0x40], R223 ;  /* 0x000040dffa007986 */ /* 0x0001e8000c101906 */
        /* <DEDUP_REMOVED lines=33> */
[----:B--2---:R0:W-:Y:S04]  /*c5f0*/  STG.E desc[UR6][R250.64+0x84], R238 ;  /* 0x000084eefa007986 */ /* 0x0041e8000c101906 */
[----:B0-----:R-:W2:Y:S04]  /*c600*/  LDL.LU R238, [R1+0x1b54] ;  /* 0x001b540001ee7983 */ /* 0x001ea80000300800 */
[----:B------:R0:W-:Y:S04]  /*c610*/  STG.E desc[UR6][R250.64+0x38], R221 ;  /* 0x000038ddfa007986 */ /* 0x0001e8000c101906 */
[----:B------:R-:W-:Y:S04]  /*c620*/  STG.E desc[UR6][R250.64+0x3c], R220 ;  /* 0x00003cdcfa007986 */ /* 0x000fe8000c101906 */
        /* <DEDUP_REMOVED lines=14> */
[----:B0-----:R-:W2:Y:S04]  /*c710*/  LDL.LU R241, [R1+0x1b48] ;  /* 0x001b480001f17983 */ /* 0x001ea80000300800 */
[----:B------:R0:W-:Y:S04]  /*c720*/  STG.E desc[UR6][R250.64+0xa8], R249 ;  /* 0x0000a8f9fa007986 */ /* 0x0001e8000c101906 */
[----:B-1----:R-:W2:Y:S04]  /*c730*/  LDL.LU R240, [R1+0x1b4c] ;  /* 0x001b4c0001f07983 */ /* 0x002ea80000300800 */
[----:B------:R-:W2:Y:S04]  /*c740*/  LDL.LU R243, [R1+0x1b40] ;  /* 0x001b400001f37983 */ /* 0x000ea80000300800 */
[----:B------:R-:W2:Y:S04]  /*c750*/  LDL.LU R242, [R1+0x1b44] ;  /* 0x001b440001f27983 */ /* 0x000ea80000300800 */
[----:B------:R-:W2:Y:S04]  /*c760*/  LDL.LU R245, [R1+0x1b38] ;  /* 0x001b380001f57983 */ /* 0x000ea80000300800 */
[----:B------:R-:W2:Y:S04]  /*c770*/  LDL.LU R244, [R1+0x1b3c] ;  /* 0x001b3c0001f47983 */ /* 0x000ea80000300800 */
[----:B---3--:R-:W3:Y:S04]  /*c780*/  LDL.LU R247, [R1+0x1b30] ;  /* 0x001b300001f77983 */ /* 0x008ee80000300800 */
[----:B----4-:R-:W4:Y:S04]  /*c790*/  LDL.LU R246, [R1+0x1b34] ;  /* 0x001b340001f67983 */ /* 0x010f280000300800 */
[----:B------:R1:W-:Y:S04]  /*c7a0*/  STG.E desc[UR6][R250.64+0xac], R248 ;  /* 0x0000acf8fa007986 */ /* 0x0003e8000c101906 */
[----:B0-----:R-:W4:Y:S04]  /*c7b0*/  LDL.LU R249, [R1+0x1b28] ;  /* 0x001b280001f97983 */ /* 0x001f280000300800 */
[----:B-1----:R-:W4:Y:S04]  /*c7c0*/  LDL.LU R248, [R1+0x1b2c] ;  /* 0x001b2c0001f87983 */ /* 0x002f280000300800 */
        /* <DEDUP_REMOVED lines=14> */
[----:B-1----:R-:W4:Y:S04]  /*c8b0*/  LDL.LU R227, [R1+0x1b00] ;  /* 0x001b000001e37983 */ /* 0x002f280000300800 */
[----:B------:R-:W4:Y:S04]  /*c8c0*/  LDL.LU R226, [R1+0x1b04] ;  /* 0x001b040001e27983 */ /* 0x000f280000300800 */
[----:B------:R-:W4:Y:S04]  /*c8d0*/  LDL.LU R229, [R1+0x1af8] ;  /* 0x001af80001e57983 */ /* 0x000f280000300800 */
[----:B------:R0:W-:Y:S04]  /*c8e0*/  STG.E desc[UR6][R250.64+0xe8], R233 ;  /* 0x0000e8e9fa007986 */ /* 0x0001e8000c101906 */
        /* <DEDUP_REMOVED lines=18> */
[----:B------:R-:W-:Y:S04]  /*ca10*/  STG.E desc[UR6][R250.64+0xb8], R221 ;  /* 0x0000b8ddfa007986 */ /* 0x000fe8000c101906 */
        /* <DEDUP_REMOVED lines=29> */
[----:B0-----:R-:W4:Y:S04]  /*cbf0*/  LDL.LU R223, [R1+0x1a90] ;  /* 0x001a900001df7983 */ /* 0x001f280000300800 */
[----:B------:R0:W-:Y:S04]  /*cc00*/  STG.E desc[UR6][R250.64+0x148], R225 ;  /* 0x000148e1fa007986 */ /* 0x0001e8000c101906 */
        /* <DEDUP_REMOVED lines=14> */
[----:B------:R0:W-:Y:S04]  /*ccf0*/  STG.E desc[UR6][R250.64+0x168], R233 ;  /* 0x000168e9fa007986 */ /* 0x0001e8000c101906 */
        /* <DEDUP_REMOVED lines=11> */
[----:B--2---:R0:W-:Y:S04]  /*cdb0*/  STG.E desc[UR6][R250.64+0x184], R238 ;  /* 0x000184eefa007986 */ /* 0x0041e8000c101906 */
[----:B------:R-:W2:Y:S04]  /*cdc0*/  LDL.LU R234, [R1+0x1a64] ;  /* 0x001a640001ea7983 */ /* 0x000ea80000300800 */
[----:B------:R-:W2:Y:S04]  /*cdd0*/  LDL.LU R237, [R1+0x1a58] ;  /* 0x001a580001ed7983 */ /* 0x000ea80000300800 */
[----:B------:R-:W2:Y:S04]  /*cde0*/  LDL.LU R236, [R1+0x1a5c] ;  /* 0x001a5c0001ec7983 */ /* 0x000ea80000300800 */
[----:B------:R-:W2:Y:S04]  /*cdf0*/  LDL.LU R239, [R1+0x1a50] ;  /* 0x001a500001ef7983 */ /* 0x000ea80000300800 */
[----:B0-----:R-:W2:Y:S04]  /*ce00*/  LDL.LU R238, [R1+0x1a54] ;  /* 0x001a540001ee7983 */ /* 0x001ea80000300800 */
[----:B------:R-:W-:Y:S04]  /*ce10*/  STG.E desc[UR6][R250.64+0x134], R252 ;  /* 0x000134fcfa007986 */ /* 0x000fe8000c101906 */
[----:B------:R0:W-:Y:S04]  /*ce20*/  STG.E desc[UR6][R250.64+0x130], R0 ;  /* 0x00013000fa007986 */ /* 0x0001e8000c101906 */
[----:B------:R1:W-:Y:S04]  /*ce30*/  STG.E desc[UR6][R250.64+0x138], R221 ;  /* 0x000138ddfa007986 */ /* 0x0003e8000c101906 */
[----:B------:R1:W-:Y:S04]  /*ce40*/  STG.E desc[UR6][R250.64+0x13c], R220 ;  /* 0x00013cdcfa007986 */ /* 0x0003e8000c101906 */
[----:B0-----:R-:W2:Y:S04]  /*ce50*/  LDL.LU R0, [R1+0x1aa0] ;  /* 0x001aa00001007983 */ /* 0x001ea80000300800 */
[----:B------:R-:W2:Y:S04]  /*ce60*/  LDL.LU R252, [R1+0x1aa4] ;  /* 0x001aa40001fc7983 */ /* 0x000ea80000300800 */
        /* <DEDUP_REMOVED lines=45> */
[----:B--2---:R2:W-:Y:S04]  /*d140*/  STG.E desc[UR6][R250.64+0x1f4], R234 ;  /* 0x0001f4eafa007986 */ /* 0x0045e8000c101906 */
[----:B------:R2:W-:Y:S04]  /*d150*/  STG.E desc[UR6][R250.64+0x1f8], R237 ;  /* 0x0001f8edfa007986 */ /* 0x0005e8000c101906 */
[----:B------:R2:W-:Y:S04]  /*d160*/  STG.E desc[UR6][R250.64+0x1fc], R236 ;  /* 0x0001fcecfa007986 */ /* 0x0005e8000c101906 */
[----:B------:R-:W-:Y:S04]  /*d170*/  STG.E desc[UR6][R250.64+0x200], R239 ;  /* 0x000200effa007986 */ /* 0x000fe8000c101906 */
[----:B------:R-:W-:Y:S04]  /*d180*/  STG.E desc[UR6][R250.64+0x204], R238 ;  /* 0x000204eefa007986 */ /* 0x000fe8000c101906 */
[----:B0-----:R-:W4:Y:S04]  /*d190*/  LDL.LU R233, [R1+0x19e8] ;  /* 0x0019e80001e97983 */ /* 0x001f280000300800 */
[----:B-1----:R-:W4:Y:S04]  /*d1a0*/  LDL.LU R232, [R1+0x19ec] ;  /* 0x0019ec0001e87983 */ /* 0x002f280000300800 */
[----:B------:R-:W4:Y:S04]  /*d1b0*/  LDL.LU R235, [R1+0x19e0] ;  /* 0x0019e00001eb7983 */ /* 0x000f280000300800 */
[----:B--2---:R-:W2:Y:S04]  /*d1c0*/  LDL.LU R234, [R1+0x19e4] ;  /* 0x0019e40001ea7983 */ /* 0x004ea80000300800 */
[----:B------:R-:W2:Y:S04]  /*d1d0*/  LDL.LU R237, [R1+0x19d8] ;  /* 0x0019d80001ed7983 */ /* 0x000ea80000300800 */
        /* <DEDUP_REMOVED lines=22> */
[----:B------:R0:W-:Y:S04]  /*d340*/  STG.E desc[UR6][R250.64+0x220], R247 ;  /* 0x000220f7fa007986 */ /* 0x0001e8000c101906 */
[----:B----4-:R1:W-:Y:S04]  /*d350*/  STG.E desc[UR6][R250.64+0x224], R246 ;  /* 0x000224f6fa007986 */ /* 0x0103e8000c101906 */
[----:B------:R4:W-:Y:S04]  /*d360*/  STG.E desc[UR6][R250.64+0x228], R249 ;  /* 0x000228f9fa007986 */ /* 0x0009e8000c101906 */
[----:B------:R4:W-:Y:S04]  /*d370*/  STG.E desc[UR6][R250.64+0x22c], R248 ;  /* 0x00022cf8fa007986 */ /* 0x0009e8000c101906 */
[----:B------:R-:W3:Y:S04]  /*d380*/  LDL.LU R244, [R1+0x19bc] ;  /* 0x0019bc0001f47983 */ /* 0x000ee80000300800 */
[----:B0-----:R-:W3:Y:S04]  /*d390*/  LDL.LU R247, [R1+0x19b0] ;  /* 0x0019b00001f77983 */ /* 0x001ee80000300800 */
[----:B-1----:R-:W3:Y:S04]  /*d3a0*/  LDL.LU R246, [R1+0x19b4] ;  /* 0x0019b40001f67983 */ /* 0x002ee80000300800 */
[----:B----4-:R-:W4:Y:S04]  /*d3b0*/  LDL.LU R249, [R1+0x19a8] ;  /* 0x0019a80001f97983 */ /* 0x010f280000300800 */
[----:B------:R-:W4:Y:S04]  /*d3c0*/  LDL.LU R248, [R1+0x19ac] ;  /* 0x0019ac0001f87983 */ /* 0x000f280000300800 */
        /* <DEDUP_REMOVED lines=12> */
[----:B------:R0:W-:Y:S04]  /*d490*/  STG.E desc[UR6][R250.64+0x264], R230 ;  /* 0x000264e6fa007986 */ /* 0x0001e8000c101906 */
[----:B-1----:R-:W4:Y:S04]  /*d4a0*/  LDL.LU R224, [R1+0x198c] ;  /* 0x00198c0001e07983 */ /* 0x002f280000300800 */
[----:B------:R-:W4:Y:S04]  /*d4b0*/  LDL.LU R227, [R1+0x1980] ;  /* 0x0019800001e37983 */ /* 0x000f280000300800 */
[----:B------:R-:W4:Y:S04]  /*d4c0*/  LDL.LU R226, [R1+0x1984] ;  /* 0x0019840001e27983 */ /* 0x000f280000300800 */
[----:B------:R-:W4:Y:S04]  /*d4d0*/  LDL.LU R229, [R1+0x1978] ;  /* 0x0019780001e57983 */ /* 0x000f280000300800 */
[----:B------:R-:W4:Y:S04]  /*d4e0*/  LDL.LU R228, [R1+0x197c] ;  /* 0x00197c0001e47983 */ /* 0x000f280000300800 */
[----:B0-----:R-:W4:Y:S04]  /*d4f0*/  LDL.LU R231, [R1+0x1970] ;  /* 0x0019700001e77983 */ /* 0x001f280000300800 */
[----:B------:R-:W4:Y:S04]  /*d500*/  LDL.LU R230, [R1+0x1974] ;  /* 0x0019740001e67983 */ /* 0x000f280000300800 */
[----:B------:R0:W-:Y:S04]  /*d510*/  STG.E desc[UR6][R250.64+0x268], R233 ;  /* 0x000268e9fa007986 */ /* 0x0001e8000c101906 */
[----:B------:R1:W-:Y:S04]  /*d520*/  STG.E desc[UR6][R250.64+0x26c], R232 ;  /* 0x00026ce8fa007986 */ /* 0x0003e8000c101906 */
[----:B------:R1:W-:Y:S04]  /*d530*/  STG.E desc[UR6][R250.64+0x270], R235 ;  /* 0x000270ebfa007986 */ /* 0x0003e8000c101906 */
[----:B--2---:R2:W-:Y:S04]  /*d540*/  STG.E desc[UR6][R250.64+0x274], R234 ;  /* 0x000274eafa007986 */ /* 0x0045e8000c101906 */
[----:B------:R-:W-:Y:S04]  /*d550*/  STG.E desc[UR6][R250.64+0x278], R237 ;  /* 0x000278edfa007986 */ /* 0x000fe8000c101906 */
[----:B------:R-:W-:Y:S04]  /*d560*/  STG.E desc[UR6][R250.64+0x27c], R236 ;  /* 0x00027cecfa007986 */ /* 0x000fe8000c101906 */
        /* <DEDUP_REMOVED lines=14> */
[----:B------:R-:W2:Y:S04]  /*d650*/  LDL.LU R237, [R1+0x1958] ;  /* 0x0019580001ed7983 */ /* 0x000ea80000300800 */
[----:B------:R-:W2:Y:S04]  /*d660*/  LDL.LU R236, [R1+0x195c] ;  /* 0x00195c0001ec7983 */ /* 0x000ea80000300800 */
[----:B0-----:R-:W2:Y:S04]  /*d670*/  LDL.LU R239, [R1+0x1950] ;  /* 0x0019500001ef7983 */ /* 0x001ea80000300800 */
[----:B-1----:R-:W2:Y:S04]  /*d680*/  LDL.LU R238, [R1+0x1954] ;  /* 0x0019540001ee7983 */ /* 0x002ea80000300800 */
[----:B------:R0:W-:Y:S04]  /*d690*/  STG.E desc[UR6][R250.64+0x288], R241 ;  /* 0x000288f1fa007986 */ /* 0x0001e8000c101906 */
[----:B------:R1:W-:Y:S04]  /*d6a0*/  STG.E desc[UR6][R250.64+0x28c], R240 ;  /* 0x00028cf0fa007986 */ /* 0x0003e8000c101906 */
[----:B------:R1:W-:Y:S04]  /*d6b0*/  STG.E desc[UR6][R250.64+0x290], R243 ;  /* 0x000290f3fa007986 */ /* 0x0003e8000c101906 */
[----:B---3--:R3:W-:Y:S04]  /*d6c0*/  STG.E desc[UR6][R250.64+0x294], R242 ;  /* 0x000294f2fa007986 */ /* 0x0087e8000c101906 */
[----:B------:R3:W-:Y:S04]  /*d6d0*/  STG.E desc[UR6][R250.64+0x298], R245 ;  /* 0x000298f5fa007986 */ /* 0x0007e8000c101906 */
[----:B0-----:R-:W2:Y:S04]  /*d6e0*/  LDL.LU R241, [R1+0x1948] ;  /* 0x0019480001f17983 */ /* 0x001ea80000300800 */
[----:B-1----:R-:W2:Y:S04]  /*d6f0*/  LDL.LU R240, [R1+0x194c] ;  /* 0x00194c0001f07983 */ /* 0x002ea80000300800 */
[----:B------:R-:W2:Y:S04]  /*d700*/  LDL.LU R243, [R1+0x1940] ;  /* 0x0019400001f37983 */ /* 0x000ea80000300800 */
[----:B---3--:R-:W3:Y:S04]  /*d710*/  LDL.LU R242, [R1+0x1944] ;  /* 0x0019440001f27983 */ /* 0x008ee80000300800 */
[----:B------:R0:W-:Y:S04]  /*d720*/  STG.E desc[UR6][R250.64+0x29c], R244 ;  /* 0x00029cf4fa007986 */ /* 0x0001e8000c101906 */
[----:B------:R-:W3:Y:S04]  /*d730*/  LDL.LU R245, [R1+0x1938] ;  /* 0x0019380001f57983 */ /* 0x000ee80000300800 */
[----:B------:R1:W-:Y:S04]  /*d740*/  STG.E desc[UR6][R250.64+0x2a0], R247 ;  /* 0x0002a0f7fa007986 */ /* 0x0003e8000c101906 */
[----:B------:R1:W-:Y:S04]  /*d750*/  STG.E desc[UR6][R250.64+0x2a4], R246 ;  /* 0x0002a4f6fa007986 */ /* 0x0003e8000c101906 */
[----:B----4-:R4:W-:Y:S04]  /*d760*/  STG.E desc[UR6][R250.64+0x2a8], R249 ;  /* 0x0002a8f9fa007986 */ /* 0x0109e8000c101906 */
[----:B------:R4:W-:Y:S04]  /*d770*/  STG.E desc[UR6][R250.64+0x2ac], R248 ;  /* 0x0002acf8fa007986 */ /* 0x0009e8000c101906 */
[----:B0-----:R-:W3:Y:S04]  /*d780*/  LDL.LU R244, [R1+0x193c] ;  /* 0x00193c0001f47983 */ /* 0x001ee80000300800 */
[----:B-1----:R-:W3:Y:S04]  /*d790*/  LDL.LU R247, [R1+0x1930] ;  /* 0x0019300001f77983 */ /* 0x002ee80000300800 */
[----:B------:R-:W3:Y:S04]  /*d7a0*/  LDL.LU R246, [R1+0x1934] ;  /* 0x0019340001f67983 */ /* 0x000ee80000300800 */
        /* <DEDUP_REMOVED lines=24> */
[----:B------:R-:W-:Y:S04]  /*d930*/  STG.E desc[UR6][R250.64+0x2f0], R235 ;  /* 0x0002f0ebfa007986 */ /* 0x000fe8000c101906 */
[----:B--2---:R-:W-:Y:S04]  /*d940*/  STG.E desc[UR6][R250.64+0x2f4], R234 ;  /* 0x0002f4eafa007986 */ /* 0x004fe8000c101906 */
        /* <DEDUP_REMOVED lines=14> */
[----:B------:R-:W2:Y:S04]  /*da30*/  LDL.LU R235, [R1+0x18e0] ;  /* 0x0018e00001eb7983 */ /* 0x000ea80000300800 */
[----:B------:R-:W2:Y:S04]  /*da40*/  LDL.LU R234, [R1+0x18e4] ;  /* 0x0018e40001ea7983 */ /* 0x000ea80000300800 */
        /* <DEDUP_REMOVED lines=13> */
[----:B0-----:R-:W3:Y:S04]  /*db20*/  LDL.LU R245, [R1+0x18b8] ;  /* 0x0018b80001f57983 */ /* 0x001ee80000300800 */
[----:B------:R0:W-:Y:S04]  /*db30*/  STG.E desc[UR6][R250.64+0x31c], R244 ;  /* 0x00031cf4fa007986 */ /* 0x0001e8000c101906 */
        /* <DEDUP_REMOVED lines=25> */
[----:B--2---:R-:W-:Y:S04]  /*dcd0*/  STG.E desc[UR6][R250.64+0x368], R233 ;  /* 0x000368e9fa007986 */ /* 0x004fe8000c101906 */
[----:B------:R-:W2:Y:S04]  /*dce0*/  LDL.LU R229, [R1+0x1878] ;  /* 0x0018780001e57983 */ /* 0x000ea80000300800 */
[----:B------:R-:W2:Y:S04]  /*dcf0*/  LDL.LU R228, [R1+0x187c] ;  /* 0x00187c0001e47983 */ /* 0x000ea80000300800 */
[----:B0-----:R-:W2:Y:S04]  /*dd00*/  LDL.LU R231, [R1+0x1870] ;  /* 0x0018700001e77983 */ /* 0x001ea80000300800 */
[----:B------:R-:W2:Y:S04]  /*dd10*/  LDL.LU R230, [R1+0x1874] ;  /* 0x0018740001e67983 */ /* 0x000ea80000300800 */
[----:B------:R-:W-:Y:S04]  /*dd20*/  STG.E desc[UR6][R250.64+0x36c], R232 ;  /* 0x00036ce8fa007986 */ /* 0x000fe8000c101906 */
        /* <DEDUP_REMOVED lines=31> */
[----:B------:R-:W3:Y:S04]  /*df20*/  LDL.LU R245, [R1+0x1838] ;  /* 0x0018380001f57983 */ /* 0x000ee80000300800 */
        /* <DEDUP_REMOVED lines=18> */
[----:B0-----:R-:W4:Y:S04]  /*e050*/  LDL.LU R225, [R1+0x1808] ;  /* 0x0018080001e17983 */ /* 0x001f280000300800 */
[----:B--2---:R0:W-:Y:S04]  /*e060*/  STG.E desc[UR6][R250.64+0x3d8], R229 ;  /* 0x0003d8e5fa007986 */ /* 0x0041e8000c101906 */
[----:B------:R2:W-:Y:S04]  /*e070*/  STG.E desc[UR6][R250.64+0x3dc], R228 ;  /* 0x0003dce4fa007986 */ /* 0x0005e8000c101906 */
[----:B------:R-:W-:Y:S04]  /*e080*/  STG.E desc[UR6][R250.64+0x3e0], R231 ;  /* 0x0003e0e7fa007986 */ /* 0x000fe8000c101906 */
[----:B------:R-:W-:Y:S04]  /*e090*/  STG.E desc[UR6][R250.64+0x3e4], R230 ;  /* 0x0003e4e6fa007986 */ /* 0x000fe8000c101906 */
[----:B-1----:R-:W4:Y:S04]  /*e0a0*/  LDL.LU R224, [R1+0x180c] ;  /* 0x00180c0001e07983 */ /* 0x002f280000300800 */
[----:B------:R-:W4:Y:S04]  /*e0b0*/  LDL.LU R227, [R1+0x1800] ;  /* 0x0018000001e37983 */ /* 0x000f280000300800 */
[----:B------:R-:W4:Y:S04]  /*e0c0*/  LDL.LU R226, [R1+0x1804] ;  /* 0x0018040001e27983 */ /* 0x000f280000300800 */
[----:B0-----:R-:W4:Y:S04]  /*e0d0*/  LDL.LU R229, [R1+0x17f8] ;  /* 0x0017f80001e57983 */ /* 0x001f280000300800 */
        /* <DEDUP_REMOVED lines=52> */
[----:B0-----:R-:W4:Y:S04]  /*e420*/  LDL.LU R225, [R1+0x1788] ;  /* 0x0017880001e17983 */ /* 0x001f280000300800 */
[----:B------:R0:W-:Y:S04]  /*e430*/  STG.E desc[UR6][R250.64+0x44c], R224 ;  /* 0x00044ce0fa007986 */ /* 0x0001e8000c101906 */
[----:B------:R1:W-:Y:S04]  /*e440*/  STG.E desc[UR6][R250.64+0x450], R227 ;  /* 0x000450e3fa007986 */ /* 0x0003e8000c101906 */
[----:B------:R1:W-:Y:S04]  /*e450*/  STG.E desc[UR6][R250.64+0x454], R226 ;  /* 0x000454e2fa007986 */ /* 0x0003e8000c101906 */
[----:B------:R1:W-:Y:S04]  /*e460*/  STG.E desc[UR6][R250.64+0x458], R229 ;  /* 0x000458e5fa007986 */ /* 0x0003e8000c101906 */
[----:B--2---:R-:W-:Y:S04]  /*e470*/  STG.E desc[UR6][R250.64+0x45c], R228 ;  /* 0x00045ce4fa007986 */ /* 0x004fe8000c101906 */
        /* <DEDUP_REMOVED lines=57> */
[----:B------:R-:W-:Y:S04]  /*e810*/  STG.E desc[UR6][R250.64+0x4c8], R225 ;  /* 0x0004c8e1fa007986 */ /* 0x000fe8000c101906 */
[----:B--2---:R-:W-:Y:S04]  /*e820*/  STG.E desc[UR6][R250.64+0x4cc], R224 ;  /* 0x0004cce0fa007986 */ /* 0x004fe8000c101906 */
[----:B------:R-:W-:Y:S04]  /*e830*/  STG.E desc[UR6][R250.64+0x4d0], R227 ;  /* 0x0004d0e3fa007986 */ /* 0x000fe8000c101906 */
[----:B------:R-:W-:Y:S04]  /*e840*/  STG.E desc[UR6][R250.64+0x4d4], R226 ;  /* 0x0004d4e2fa007986 */ /* 0x000fe8000c101906 */
[----:B------:R-:W-:Y:S04]  /*e850*/  STG.E desc[UR6][R250.64+0x4d8], R229 ;  /* 0x0004d8e5fa007986 */ /* 0x000fe8000c101906 */
        /* <DEDUP_REMOVED lines=16> */
[----:B0-----:R-:W2:Y:S04]  /*e960*/  LDL.LU R228, [R1+0x16fc] ;  /* 0x0016fc0001e47983 */ /* 0x001ea80000300800 */
[----:B-1----:R-:W2:Y:S04]  /*e970*/  LDL.LU R231, [R1+0x16f0] ;  /* 0x0016f00001e77983 */ /* 0x002ea80000300800 */
        /* <DEDUP_REMOVED lines=84> */
[----:B---3--:R3:W-:Y:S04]  /*eec0*/  STG.E desc[UR6][R250.64+0x594], R242 ;  /* 0x000594f2fa007986 */ /* 0x0087e8000c101906 */
[----:B------:R3:W-:Y:S04]  /*eed0*/  STG.E desc[UR6][R250.64+0x598], R245 ;  /* 0x000598f5fa007986 */ /* 0x0007e8000c101906 */
[----:B0-----:R-:W2:Y:S04]  /*eee0*/  LDL.LU R241, [R1+0x1648] ;  /* 0x0016480001f17983 */ /* 0x001ea80000300800 */
[----:B------:R0:W-:Y:S04]  /*eef0*/  STG.E desc[UR6][R250.64+0x59c], R244 ;  /* 0x00059cf4fa007986 */ /* 0x0001e8000c101906 */
[----:B------:R0:W-:Y:S04]  /*ef00*/  STG.E desc[UR6][R250.64+0x5a0], R247 ;  /* 0x0005a0f7fa007986 */ /* 0x0001e8000c101906 */
[----:B------:R0:W-:Y:S04]  /*ef10*/  STG.E desc[UR6][R250.64+0x5a4], R246 ;  /* 0x0005a4f6fa007986 */ /* 0x0001e8000c101906 */
[----:B----4-:R4:W-:Y:S04]  /*ef20*/  STG.E desc[UR6][R250.64+0x5a8], R249 ;  /* 0x0005a8f9fa007986 */ /* 0x0109e8000c101906 */
[----:B------:R4:W-:Y:S04]  /*ef30*/  STG.E desc[UR6][R250.64+0x5ac], R248 ;  /* 0x0005acf8fa007986 */ /* 0x0009e8000c101906 */
[----:B-1----:R-:W2:Y:S04]  /*ef40*/  LDL.LU R240, [R1+0x164c] ;  /* 0x00164c0001f07983 */ /* 0x002ea80000300800 */
[----:B------:R-:W2:Y:S04]  /*ef50*/  LDL.LU R243, [R1+0x1640] ;  /* 0x0016400001f37983 */ /* 0x000ea80000300800 */
[----:B---3--:R-:W3:Y:S04]  /*ef60*/  LDL.LU R242, [R1+0x1644] ;  /* 0x0016440001f27983 */ /* 0x008ee80000300800 */
[----:B------:R-:W3:Y:S04]  /*ef70*/  LDL.LU R245, [R1+0x1638] ;  /* 0x0016380001f57983 */ /* 0x000ee80000300800 */
[----:B0-----:R-:W3:Y:S04]  /*ef80*/  LDL.LU R244, [R1+0x163c] ;  /* 0x00163c0001f47983 */ /* 0x001ee80000300800 */
[----:B------:R-:W3:Y:S04]  /*ef90*/  LDL.LU R247, [R1+0x1630] ;  /* 0x0016300001f77983 */ /* 0x000ee80000300800 */
        /* <DEDUP_REMOVED lines=42> */
[----:B------:R-:W2:Y:S04]  /*f240*/  LDL.LU R234, [R1+0x15e4] ;  /* 0x0015e40001ea7983 */ /* 0x000ea80000300800 */
[----:B0-----:R-:W2:Y:S04]  /*f250*/  LDL.LU R237, [R1+0x15d8] ;  /* 0x0015d80001ed7983 */ /* 0x001ea80000300800 */
[----:B------:R0:W-:Y:S04]  /*f260*/  STG.E desc[UR6][R250.64+0x608], R241 ;  /* 0x000608f1fa007986 */ /* 0x0001e8000c101906 */
[----:B------:R-:W2:Y:S04]  /*f270*/  LDL.LU R236, [R1+0x15dc] ;  /* 0x0015dc0001ec7983 */ /* 0x000ea80000300800 */
[----:B------:R-:W2:Y:S04]  /*f280*/  LDL.LU R239, [R1+0x15d0] ;  /* 0x0015d00001ef7983 */ /* 0x000ea80000300800 */
[----:B------:R-:W2:Y:S04]  /*f290*/  LDL.LU R238, [R1+0x15d4] ;  /* 0x0015d40001ee7983 */ /* 0x000ea80000300800 */
[----:B0-----:R-:W2:Y:S04]  /*f2a0*/  LDL.LU R241, [R1+0x15c8] ;  /* 0x0015c80001f17983 */ /* 0x001ea80000300800 */
[----:B------:R0:W-:Y:S04]  /*f2b0*/  STG.E desc[UR6][R250.64+0x60c], R240 ;  /* 0x00060cf0fa007986 */ /* 0x0001e8000c101906 */
[----:B------:R1:W-:Y:S04]  /*f2c0*/  STG.E desc[UR6][R250.64+0x610], R243 ;  /* 0x000610f3fa007986 */ /* 0x0003e8000c101906 */
[----:B---3--:R3:W-:Y:S04]  /*f2d0*/  STG.E desc[UR6][R250.64+0x614], R242 ;  /* 0x000614f2fa007986 */ /* 0x0087e8000c101906 */
[----:B------:R3:W-:Y:S04]  /*f2e0*/  STG.E desc[UR6][R250.64+0x618], R245 ;  /* 0x000618f5fa007986 */ /* 0x0007e8000c101906 */
[----:B------:R3:W-:Y:S04]  /*f2f0*/  STG.E desc[UR6][R250.64+0x61c], R244 ;  /* 0x00061cf4fa007986 */ /* 0x0007e8000c101906 */
[----:B------:R3:W-:Y:S04]  /*f300*/  STG.E desc[UR6][R250.64+0x620], R247 ;  /* 0x000620f7fa007986 */ /* 0x0007e8000c101906 */
[----:B------:R3:W-:Y:S04]  /*f310*/  STG.E desc[UR6][R250.64+0x624], R246 ;  /* 0x000624f6fa007986 */ /* 0x0007e8000c101906 */
[----:B----4-:R4:W-:Y:S04]  /*f320*/  STG.E desc[UR6][R250.64+0x628], R249 ;  /* 0x000628f9fa007986 */ /* 0x0109e8000c101906 */
[----:B------:R4:W-:Y:S04]  /*f330*/  STG.E desc[UR6][R250.64+0x62c], R248 ;  /* 0x00062cf8fa007986 */ /* 0x0009e8000c101906 */
[----:B0-----:R-:W2:Y:S04]  /*f340*/  LDL.LU R240, [R1+0x15cc] ;  /* 0x0015cc0001f07983 */ /* 0x001ea80000300800 */
[----:B-1----:R-:W2:Y:S04]  /*f350*/  LDL.LU R243, [R1+0x15c0] ;  /* 0x0015c00001f37983 */ /* 0x002ea80000300800 */
[----:B---3--:R-:W3:Y:S04]  /*f360*/  LDL.LU R242, [R1+0x15c4] ;  /* 0x0015c40001f27983 */ /* 0x008ee80000300800 */
[----:B------:R-:W3:Y:S04]  /*f370*/  LDL.LU R245, [R1+0x15b8] ;  /* 0x0015b80001f57983 */ /* 0x000ee80000300800 */
[----:B------:R-:W3:Y:S04]  /*f380*/  LDL.LU R244, [R1+0x15bc] ;  /* 0x0015bc0001f47983 */ /* 0x000ee80000300800 */
[----:B------:R-:W3:Y:S04]  /*f390*/  LDL.LU R247, [R1+0x15b0] ;  /* 0x0015b00001f77983 */ /* 0x000ee80000300800 */
[----:B------:R-:W3:Y:S04]  /*f3a0*/  LDL.LU R246, [R1+0x15b4] ;  /* 0x0015b40001f67983 */ /* 0x000ee80000300800 */
[----:B----4-:R-:W4:Y:S04]  /*f3b0*/  LDL.LU R249, [R1+0x15a8] ;  /* 0x0015a80001f97983 */ /* 0x010f280000300800 */
[----:B------:R-:W4:Y:S04]  /*f3c0*/  LDL.LU R248, [R1+0x15ac] ;  /* 0x0015ac0001f87983 */ /* 0x000f280000300800 */
[----:B------:R0:W-:Y:S04]  /*f3d0*/  STG.E desc[UR6][R250.64+0x630], R0 ;  /* 0x00063000fa007986 */ /* 0x0001e8000c101906 */
[----:B------:R1:W-:Y:S04]  /*f3e0*/  STG.E desc[UR6][R250.64+0x634], R252 ;  /* 0x000634fcfa007986 */ /* 0x0003e8000c101906 */
[----:B--2---:R2:W-:Y:S04]  /*f3f0*/  STG.E desc[UR6][R250.64+0x638], R221 ;  /* 0x000638ddfa007986 */ /* 0x0045e8000c101906 */
        /* <DEDUP_REMOVED lines=39> */
[----:B0-----:R-:W2:Y:S04]  /*f670*/  LDL.LU R236, [R1+0x155c] ;  /* 0x00155c0001ec7983 */ /* 0x001ea80000300800 */
[----:B------:R-:W2:Y:S04]  /*f680*/  LDL.LU R239, [R1+0x1550] ;  /* 0x0015500001ef7983 */ /* 0x000ea80000300800 */
[----:B------:R-:W2:Y:S04]  /*f690*/  LDL.LU R238, [R1+0x1554] ;  /* 0x0015540001ee7983 */ /* 0x000ea80000300800 */
[----:B------:R-:W2:Y:S04]  /*f6a0*/  LDL.LU R241, [R1+0x1548] ;  /* 0x0015480001f17983 */ /* 0x000ea80000300800 */
        /* <DEDUP_REMOVED lines=221> */
[----:B------:R-:W2:Y:S04]  /*10480*/  LDL.LU R223, [R1+0x1390] ;  /* 0x0013900001df7983 */ /* 0x000ea80000300800 */
[----:B------:R-:W2:Y:S04]  /*10490*/  LDL.LU R222, [R1+0x1394] ;  /* 0x0013940001de7983 */ /* 0x000ea80000300800 */
        /* <DEDUP_REMOVED lines=63> */
[----:B------:R0:W-:Y:S04]  /*10890*/  STG.E desc[UR6][R250.64+0x8cc], R224 ;  /* 0x0008cce0fa007986 */ /* 0x0001e8000c101906 */
        /* <DEDUP_REMOVED lines=75> */
[----:B------:R1:W-:Y:S04]  /*10d50*/  STG.E desc[UR6][R250.64+0x968], R233 ;  /* 0x000968e9fa007986 */ /* 0x0003e8000c101906 */
[----:B------:R-:W2:Y:S04]  /*10d60*/  LDL.LU R229, [R1+0x1278] ;  /* 0x0012780001e57983 */ /* 0x000ea80000300800 */
[----:B------:R-:W2:Y:S04]  /*10d70*/  LDL.LU R228, [R1+0x127c] ;  /* 0x00127c0001e47983 */ /* 0x000ea80000300800 */
        /* <DEDUP_REMOVED lines=62> */
[----:B0-----:R-:W2:Y:S04]  /*11160*/  LDL.LU R229, [R1+0x11f8] ;  /* 0x0011f80001e57983 */ /* 0x001ea80000300800 */
        /* <DEDUP_REMOVED lines=228> */
[----:B------:R2:W-:Y:S04]  /*11fb0*/  STG.E desc[UR6][R250.64+0xbb0], R221 ;  /* 0x000bb0ddfa007986 */ /* 0x0005e8000c101906 */
[----:B0-----:R-:W4:Y:S04]  /*11fc0*/  LDL.LU R252, [R1+0x102c] ;  /* 0x00102c0001fc7983 */ /* 0x001f280000300800 */
[----:B-1----:R-:W4:Y:S04]  /*11fd0*/  LDL.LU R0, [R1+0x1028] ;  /* 0x0010280001007983 */ /* 0x002f280000300800 */
[----:B------:R0:W-:Y:S04]  /*11fe0*/  STG.E desc[UR6][R250.64+0xbb4], R220 ;  /* 0x000bb4dcfa007986 */ /* 0x0001e8000c101906 */
[----:B--2---:R1:W-:Y:S04]  /*11ff0*/  STG.E desc[UR6][R250.64+0xbb8], R223 ;  /* 0x000bb8dffa007986 */ /* 0x0043e8000c101906 */
[----:B------:R2:W-:Y:S04]  /*12000*/  STG.E desc[UR6][R250.64+0xbbc], R222 ;  /* 0x000bbcdefa007986 */ /* 0x0005e8000c101906 */
[----:B------:R-:W4:Y:S04]  /*12010*/  LDL.LU R221, [R1+0x1cd0] ;  /* 0x001cd00001dd7983 */ /* 0x000f280000300800 */
[----:B0-----:R-:W4:Y:S04]  /*12020*/  LDL.LU R220, [R1+0x1ccc] ;  /* 0x001ccc0001dc7983 */ /* 0x001f280000300800 */
[----:B-1----:R-:W4:Y:S04]  /*12030*/  LDL.LU R223, [R1+0x1cc8] ;  /* 0x001cc80001df7983 */ /* 0x002f280000300800 */
        /* <DEDUP_REMOVED lines=54> */
[----:B------:R1:W-:Y:S01]  /*123a0*/  STG.E desc[UR6][R250.64+0xc28], R0 ;  /* 0x000c2800fa007986 */ /* 0x0003e2000c101906 */
[----:B0-----:R-:W-:Y:S01]  /*123b0*/  MOV R252, 0x1 ;  /* 0x0000000100fc7802 */ /* 0x001fe20000000f00 */
[----:B------:R-:W-:-:S04]  /*123c0*/  UIADD3 UR4, UPT, UPT, UR4, 0x400, URZ ;  /* 0x0000040004047890 */ /* 0x000fc8000fffe0ff */
[----:B------:R-:W-:Y:S01]  /*123d0*/  UISETP.GE.AND UP0, UPT, UR4, UR5, UPT ;  /* 0x000000050400728c */ /* 0x000fe2000bf06270 */
[----:B--2---:R1:W-:Y:S04]  /*123e0*/  STG.E desc[UR6][R250.64+0xc84], R229 ;  /* 0x000c84e5fa007986 */ /* 0x0043e8000c101906 */
        /* <DEDUP_REMOVED lines=248> */
[----:B------:R1:W-:Y:S01]  /*13370*/  STG.E desc[UR6][R250.64+0x1010], RZ ;  /* 0x001010fffa007986 */ /* 0x0003e2000c101906 */
[----:B------:R-:W-:Y:S05]  /*13380*/  BRA.U !UP0, `(.L_x_69) ;  /* 0xfffffecd084c7547 */ /* 0x000fea000b83ffff */
[----:B------:R-:W-:Y:S05]  /*13390*/  EXIT ;  /* 0x000000000000794d */ /* 0x000fea0003800000 */
.L_x_70:
        /* <DEDUP_REMOVED lines=14> */
.L_x_73:


//--------------------- .nv.shared.reserved.0     --------------------------
	.section	.nv.shared.reserved.0,"aw",@nobits
	.weak		__nv_reservedSMEM_offset_0_alias
	.size		__nv_reservedSMEM_offset_0_alias, 0, 64
	.other		__nv_reservedSMEM_offset_0_alias,@"STO_CUDA_RESERVED_SHARED STV_DEFAULT"
__nv_reservedSMEM_offset_0_alias:
	.zero		0
	.zero		64


//--------------------- .nv.constant0._Z23findEssentialImplicantsiP4termPiS0_S1_ --------------------------
	.section	.nv.constant0._Z23findEssentialImplicantsiP4termPiS0_S1_,"a",@progbits
	.sectionflags	@""
	.align	4
.nv.constant0._Z23findEssentialImplicantsiP4termPiS0_S1_:
	.zero		936


//--------------------- .nv.constant0._Z19findPrimeImplicantsiP5groupP4termS2_S0_S2_S2_S2_S2_PA12_cPiS5_S5_S5_S5_S5_i --------------------------
	.section	.nv.constant0._Z19findPrimeImplicantsiP5groupP4termS2_S0_S2_S2_S2_S2_PA12_cPiS5_S5_S5_S5_S5_i,"a",@progbits
	.sectionflags	@""
	.align	4
.nv.constant0._Z19findPrimeImplicantsiP5groupP4termS2_S0_S2_S2_S2_S2_PA12_cPiS5_S5_S5_S5_S5_i:
	.zero		1028


//--------------------- .nv.constant0._Z9setBinaryPiP5groupiS_P4termi --------------------------
	.section	.nv.constant0._Z9setBinaryPiP5groupiS_P4termi,"a",@progbits
	.sectionflags	@""
	.align	4
.nv.constant0._Z9setBinaryPiP5groupiS_P4termi:
	.zero		940


//--------------------- SYMBOLS --------------------------

	.type		.nv.reservedSmem.offset0,@object
	.size		.nv.reservedSmem.offset0,0x4
